//
// Generated by NVIDIA NVVM Compiler
//
// Compiler Build ID: CL-36424714
// Cuda compilation tools, release 13.0, V13.0.88
// Based on NVVM 20.0.0
//

.version 9.0
.target sm_100
.address_size 64

	// .globl	_Z28nppiWarpAffine_8u_C1R_kernelPKh8NppiSizei8NppiRectPhiS2_ddddddi

.visible .entry _Z28nppiWarpAffine_8u_C1R_kernelPKh8NppiSizei8NppiRectPhiS2_ddddddi(
	.param .u64 .ptr .align 1 _Z28nppiWarpAffine_8u_C1R_kernelPKh8NppiSizei8NppiRectPhiS2_ddddddi_param_0,
	.param .align 4 .b8 _Z28nppiWarpAffine_8u_C1R_kernelPKh8NppiSizei8NppiRectPhiS2_ddddddi_param_1[8],
	.param .u32 _Z28nppiWarpAffine_8u_C1R_kernelPKh8NppiSizei8NppiRectPhiS2_ddddddi_param_2,
	.param .align 4 .b8 _Z28nppiWarpAffine_8u_C1R_kernelPKh8NppiSizei8NppiRectPhiS2_ddddddi_param_3[16],
	.param .u64 .ptr .align 1 _Z28nppiWarpAffine_8u_C1R_kernelPKh8NppiSizei8NppiRectPhiS2_ddddddi_param_4,
	.param .u32 _Z28nppiWarpAffine_8u_C1R_kernelPKh8NppiSizei8NppiRectPhiS2_ddddddi_param_5,
	.param .align 4 .b8 _Z28nppiWarpAffine_8u_C1R_kernelPKh8NppiSizei8NppiRectPhiS2_ddddddi_param_6[16],
	.param .f64 _Z28nppiWarpAffine_8u_C1R_kernelPKh8NppiSizei8NppiRectPhiS2_ddddddi_param_7,
	.param .f64 _Z28nppiWarpAffine_8u_C1R_kernelPKh8NppiSizei8NppiRectPhiS2_ddddddi_param_8,
	.param .f64 _Z28nppiWarpAffine_8u_C1R_kernelPKh8NppiSizei8NppiRectPhiS2_ddddddi_param_9,
	.param .f64 _Z28nppiWarpAffine_8u_C1R_kernelPKh8NppiSizei8NppiRectPhiS2_ddddddi_param_10,
	.param .f64 _Z28nppiWarpAffine_8u_C1R_kernelPKh8NppiSizei8NppiRectPhiS2_ddddddi_param_11,
	.param .f64 _Z28nppiWarpAffine_8u_C1R_kernelPKh8NppiSizei8NppiRectPhiS2_ddddddi_param_12,
	.param .u32 _Z28nppiWarpAffine_8u_C1R_kernelPKh8NppiSizei8NppiRectPhiS2_ddddddi_param_13
)
{
	.reg .pred 	%p<33>;
	.reg .b16 	%rs<26>;
	.reg .b32 	%r<72>;
	.reg .b32 	%f<51>;
	.reg .b64 	%rd<46>;
	.reg .b64 	%fd<15>;

	ld.param.u32 	%r20, [_Z28nppiWarpAffine_8u_C1R_kernelPKh8NppiSizei8NppiRectPhiS2_ddddddi_param_6+4];
	ld.param.u32 	%r19, [_Z28nppiWarpAffine_8u_C1R_kernelPKh8NppiSizei8NppiRectPhiS2_ddddddi_param_6];
	ld.param.u32 	%r16, [_Z28nppiWarpAffine_8u_C1R_kernelPKh8NppiSizei8NppiRectPhiS2_ddddddi_param_1+4];
	ld.param.u32 	%r15, [_Z28nppiWarpAffine_8u_C1R_kernelPKh8NppiSizei8NppiRectPhiS2_ddddddi_param_1];
	ld.param.u32 	%r21, [_Z28nppiWarpAffine_8u_C1R_kernelPKh8NppiSizei8NppiRectPhiS2_ddddddi_param_6+8];
	ld.param.u64 	%rd3, [_Z28nppiWarpAffine_8u_C1R_kernelPKh8NppiSizei8NppiRectPhiS2_ddddddi_param_0];
	ld.param.u32 	%r17, [_Z28nppiWarpAffine_8u_C1R_kernelPKh8NppiSizei8NppiRectPhiS2_ddddddi_param_2];
	ld.param.u32 	%r18, [_Z28nppiWarpAffine_8u_C1R_kernelPKh8NppiSizei8NppiRectPhiS2_ddddddi_param_5];
	ld.param.u32 	%r24, [_Z28nppiWarpAffine_8u_C1R_kernelPKh8NppiSizei8NppiRectPhiS2_ddddddi_param_6+12];
	ld.param.f64 	%fd1, [_Z28nppiWarpAffine_8u_C1R_kernelPKh8NppiSizei8NppiRectPhiS2_ddddddi_param_7];
	ld.param.f64 	%fd2, [_Z28nppiWarpAffine_8u_C1R_kernelPKh8NppiSizei8NppiRectPhiS2_ddddddi_param_8];
	ld.param.f64 	%fd3, [_Z28nppiWarpAffine_8u_C1R_kernelPKh8NppiSizei8NppiRectPhiS2_ddddddi_param_9];
	ld.param.f64 	%fd4, [_Z28nppiWarpAffine_8u_C1R_kernelPKh8NppiSizei8NppiRectPhiS2_ddddddi_param_10];
	ld.param.f64 	%fd5, [_Z28nppiWarpAffine_8u_C1R_kernelPKh8NppiSizei8NppiRectPhiS2_ddddddi_param_11];
	ld.param.f64 	%fd6, [_Z28nppiWarpAffine_8u_C1R_kernelPKh8NppiSizei8NppiRectPhiS2_ddddddi_param_12];
	ld.param.u32 	%r23, [_Z28nppiWarpAffine_8u_C1R_kernelPKh8NppiSizei8NppiRectPhiS2_ddddddi_param_13];
	cvta.to.global.u64 	%rd1, %rd3;
	mov.u32 	%r25, %ctaid.x;
	mov.u32 	%r26, %ntid.x;
	mov.u32 	%r27, %tid.x;
	mad.lo.s32 	%r1, %r25, %r26, %r27;
	mov.u32 	%r28, %ctaid.y;
	mov.u32 	%r29, %ntid.y;
	mov.u32 	%r30, %tid.y;
	mad.lo.s32 	%r31, %r28, %r29, %r30;
	setp.ge.s32 	%p1, %r1, %r21;
	setp.ge.s32 	%p2, %r31, %r24;
	or.pred  	%p3, %p1, %p2;
	@%p3 bra 	$L__BB0_13;
	add.s32 	%r32, %r19, %r1;
	add.s32 	%r33, %r20, %r31;
	cvt.rn.f64.s32 	%fd7, %r32;
	cvt.rn.f64.s32 	%fd8, %r33;
	mul.f64 	%fd9, %fd2, %fd8;
	fma.rn.f64 	%fd10, %fd1, %fd7, %fd9;
	add.f64 	%fd11, %fd3, %fd10;
	mul.f64 	%fd12, %fd5, %fd8;
	fma.rn.f64 	%fd13, %fd4, %fd7, %fd12;
	add.f64 	%fd14, %fd6, %fd13;
	cvt.rn.f32.f64 	%f1, %fd11;
	cvt.rn.f32.f64 	%f2, %fd14;
	mov.b16 	%rs25, 0;
	setp.eq.s32 	%p4, %r23, 4;
	@%p4 bra 	$L__BB0_9;
	setp.eq.s32 	%p5, %r23, 2;
	@%p5 bra 	$L__BB0_6;
	setp.ne.s32 	%p6, %r23, 1;
	@%p6 bra 	$L__BB0_12;
	add.f32 	%f49, %f1, 0f3F000000;
	cvt.rzi.s32.f32 	%r3, %f49;
	add.f32 	%f50, %f2, 0f3F000000;
	cvt.rzi.s32.f32 	%r4, %f50;
	setp.lt.s32 	%p25, %r3, 0;
	setp.ge.s32 	%p26, %r3, %r15;
	or.pred  	%p27, %p25, %p26;
	setp.lt.s32 	%p28, %r4, 0;
	setp.ge.s32 	%p29, %r4, %r16;
	or.pred  	%p30, %p28, %p29;
	or.pred  	%p32, %p27, %p30;
	@%p32 bra 	$L__BB0_12;
	mul.lo.s32 	%r70, %r4, %r17;
	cvt.s64.s32 	%rd36, %r70;
	cvt.u64.u32 	%rd37, %r3;
	add.s64 	%rd38, %rd36, %rd37;
	add.s64 	%rd39, %rd1, %rd38;
	ld.global.u8 	%rs25, [%rd39];
	bra.uni 	$L__BB0_12;
$L__BB0_6:
	cvt.rmi.f32.f32 	%f26, %f1;
	cvt.rzi.s32.f32 	%r52, %f26;
	cvt.rmi.f32.f32 	%f27, %f2;
	cvt.rzi.s32.f32 	%r53, %f27;
	add.s32 	%r9, %r52, 1;
	add.s32 	%r54, %r53, 1;
	or.b32  	%r55, %r52, %r53;
	setp.lt.s32 	%p16, %r9, %r15;
	setp.gt.s32 	%p17, %r55, -1;
	setp.lt.s32 	%p18, %r54, %r16;
	and.pred  	%p19, %p16, %p18;
	and.pred  	%p20, %p19, %p17;
	@%p20 bra 	$L__BB0_8;
	add.f32 	%f47, %f1, 0f3F000000;
	cvt.rzi.s32.f32 	%r61, %f47;
	add.f32 	%f48, %f2, 0f3F000000;
	cvt.rzi.s32.f32 	%r62, %f48;
	setp.lt.s32 	%p21, %r61, 0;
	setp.lt.s32 	%p22, %r61, %r15;
	add.s32 	%r63, %r15, -1;
	selp.b32 	%r64, %r61, %r63, %p22;
	selp.b32 	%r65, 0, %r64, %p21;
	cvt.s64.s32 	%rd32, %r65;
	setp.lt.s32 	%p23, %r62, 0;
	setp.lt.s32 	%p24, %r62, %r16;
	add.s32 	%r66, %r16, -1;
	selp.b32 	%r67, %r62, %r66, %p24;
	selp.b32 	%r68, 0, %r67, %p23;
	mul.lo.s32 	%r69, %r68, %r17;
	cvt.s64.s32 	%rd33, %r69;
	add.s64 	%rd34, %rd33, %rd32;
	add.s64 	%rd35, %rd1, %rd34;
	ld.global.u8 	%rs25, [%rd35];
	bra.uni 	$L__BB0_12;
$L__BB0_8:
	cvt.rn.f32.s32 	%f28, %r52;
	sub.f32 	%f29, %f1, %f28;
	cvt.rn.f32.s32 	%f30, %r53;
	sub.f32 	%f31, %f2, %f30;
	mul.lo.s32 	%r56, %r53, %r17;
	cvt.s64.s32 	%rd20, %r56;
	cvt.u64.u32 	%rd21, %r52;
	add.s64 	%rd22, %rd20, %rd21;
	add.s64 	%rd23, %rd1, %rd22;
	cvt.u64.u32 	%rd24, %r9;
	add.s64 	%rd25, %rd20, %rd24;
	add.s64 	%rd26, %rd1, %rd25;
	add.s32 	%r57, %r56, %r17;
	cvt.s64.s32 	%rd27, %r57;
	add.s64 	%rd28, %rd27, %rd21;
	add.s64 	%rd29, %rd1, %rd28;
	add.s64 	%rd30, %rd27, %rd24;
	add.s64 	%rd31, %rd1, %rd30;
	ld.global.u8 	%rs16, [%rd23];
	cvt.rn.f32.u16 	%f32, %rs16;
	mov.f32 	%f33, 0f3F800000;
	sub.f32 	%f34, %f33, %f29;
	ld.global.u8 	%rs17, [%rd26];
	cvt.rn.f32.u16 	%f35, %rs17;
	mul.f32 	%f36, %f29, %f35;
	fma.rn.f32 	%f37, %f34, %f32, %f36;
	cvt.rzi.u32.f32 	%r58, %f37;
	cvt.u16.u32 	%rs18, %r58;
	and.b16  	%rs19, %rs18, 255;
	ld.global.u8 	%rs20, [%rd29];
	cvt.rn.f32.u16 	%f38, %rs20;
	ld.global.u8 	%rs21, [%rd31];
	cvt.rn.f32.u16 	%f39, %rs21;
	mul.f32 	%f40, %f29, %f39;
	fma.rn.f32 	%f41, %f34, %f38, %f40;
	cvt.rzi.u32.f32 	%r59, %f41;
	cvt.u16.u32 	%rs22, %r59;
	and.b16  	%rs23, %rs22, 255;
	cvt.rn.f32.u16 	%f42, %rs19;
	sub.f32 	%f43, %f33, %f31;
	cvt.rn.f32.u16 	%f44, %rs23;
	mul.f32 	%f45, %f31, %f44;
	fma.rn.f32 	%f46, %f43, %f42, %f45;
	cvt.rzi.u32.f32 	%r60, %f46;
	cvt.u16.u32 	%rs25, %r60;
	bra.uni 	$L__BB0_12;
$L__BB0_9:
	cvt.rmi.f32.f32 	%f3, %f1;
	cvt.rzi.s32.f32 	%r34, %f3;
	cvt.rmi.f32.f32 	%f4, %f2;
	cvt.rzi.s32.f32 	%r35, %f4;
	add.s32 	%r14, %r34, 1;
	add.s32 	%r36, %r35, 1;
	or.b32  	%r37, %r34, %r35;
	setp.lt.s32 	%p7, %r14, %r15;
	setp.gt.s32 	%p8, %r37, -1;
	setp.lt.s32 	%p9, %r36, %r16;
	and.pred  	%p10, %p7, %p9;
	and.pred  	%p11, %p10, %p8;
	@%p11 bra 	$L__BB0_11;
	add.f32 	%f24, %f1, 0f3F000000;
	cvt.rzi.s32.f32 	%r43, %f24;
	add.f32 	%f25, %f2, 0f3F000000;
	cvt.rzi.s32.f32 	%r44, %f25;
	setp.lt.s32 	%p12, %r43, 0;
	setp.lt.s32 	%p13, %r43, %r15;
	add.s32 	%r45, %r15, -1;
	selp.b32 	%r46, %r43, %r45, %p13;
	selp.b32 	%r47, 0, %r46, %p12;
	cvt.s64.s32 	%rd16, %r47;
	setp.lt.s32 	%p14, %r44, 0;
	setp.lt.s32 	%p15, %r44, %r16;
	add.s32 	%r48, %r16, -1;
	selp.b32 	%r49, %r44, %r48, %p15;
	selp.b32 	%r50, 0, %r49, %p14;
	mul.lo.s32 	%r51, %r50, %r17;
	cvt.s64.s32 	%rd17, %r51;
	add.s64 	%rd18, %rd17, %rd16;
	add.s64 	%rd19, %rd1, %rd18;
	ld.global.u8 	%rs25, [%rd19];
	bra.uni 	$L__BB0_12;
$L__BB0_11:
	cvt.rn.f32.s32 	%f5, %r34;
	sub.f32 	%f6, %f1, %f5;
	cvt.rn.f32.s32 	%f7, %r35;
	sub.f32 	%f8, %f2, %f7;
	mul.lo.s32 	%r38, %r35, %r17;
	cvt.s64.s32 	%rd4, %r38;
	cvt.u64.u32 	%rd5, %r34;
	add.s64 	%rd6, %rd4, %rd5;
	add.s64 	%rd7, %rd1, %rd6;
	cvt.u64.u32 	%rd8, %r14;
	add.s64 	%rd9, %rd4, %rd8;
	add.s64 	%rd10, %rd1, %rd9;
	add.s32 	%r39, %r38, %r17;
	cvt.s64.s32 	%rd11, %r39;
	add.s64 	%rd12, %rd11, %rd5;
	add.s64 	%rd13, %rd1, %rd12;
	add.s64 	%rd14, %rd11, %rd8;
	add.s64 	%rd15, %rd1, %rd14;
	ld.global.u8 	%rs8, [%rd7];
	cvt.rn.f32.u16 	%f9, %rs8;
	mov.f32 	%f10, 0f3F800000;
	sub.f32 	%f11, %f10, %f6;
	ld.global.u8 	%rs9, [%rd10];
	cvt.rn.f32.u16 	%f12, %rs9;
	mul.f32 	%f13, %f6, %f12;
	fma.rn.f32 	%f14, %f11, %f9, %f13;
	cvt.rzi.u32.f32 	%r40, %f14;
	cvt.u16.u32 	%rs10, %r40;
	and.b16  	%rs11, %rs10, 255;
	ld.global.u8 	%rs12, [%rd13];
	cvt.rn.f32.u16 	%f15, %rs12;
	ld.global.u8 	%rs13, [%rd15];
	cvt.rn.f32.u16 	%f16, %rs13;
	mul.f32 	%f17, %f6, %f16;
	fma.rn.f32 	%f18, %f11, %f15, %f17;
	cvt.rzi.u32.f32 	%r41, %f18;
	cvt.u16.u32 	%rs14, %r41;
	and.b16  	%rs15, %rs14, 255;
	cvt.rn.f32.u16 	%f19, %rs11;
	sub.f32 	%f20, %f10, %f8;
	cvt.rn.f32.u16 	%f21, %rs15;
	mul.f32 	%f22, %f8, %f21;
	fma.rn.f32 	%f23, %f20, %f19, %f22;
	cvt.rzi.u32.f32 	%r42, %f23;
	cvt.u16.u32 	%rs25, %r42;
$L__BB0_12:
	ld.param.u64 	%rd45, [_Z28nppiWarpAffine_8u_C1R_kernelPKh8NppiSizei8NppiRectPhiS2_ddddddi_param_4];
	mul.lo.s32 	%r71, %r18, %r31;
	cvt.s64.s32 	%rd40, %r71;
	cvt.s64.s32 	%rd41, %r1;
	add.s64 	%rd42, %rd40, %rd41;
	cvta.to.global.u64 	%rd43, %rd45;
	add.s64 	%rd44, %rd43, %rd42;
	st.global.u8 	[%rd44], %rs25;
$L__BB0_13:
	ret;

}
	// .globl	_Z28nppiWarpAffine_8u_C3R_kernelPKh8NppiSizei8NppiRectPhiS2_ddddddi
.visible .entry _Z28nppiWarpAffine_8u_C3R_kernelPKh8NppiSizei8NppiRectPhiS2_ddddddi(
	.param .u64 .ptr .align 1 _Z28nppiWarpAffine_8u_C3R_kernelPKh8NppiSizei8NppiRectPhiS2_ddddddi_param_0,
	.param .align 4 .b8 _Z28nppiWarpAffine_8u_C3R_kernelPKh8NppiSizei8NppiRectPhiS2_ddddddi_param_1[8],
	.param .u32 _Z28nppiWarpAffine_8u_C3R_kernelPKh8NppiSizei8NppiRectPhiS2_ddddddi_param_2,
	.param .align 4 .b8 _Z28nppiWarpAffine_8u_C3R_kernelPKh8NppiSizei8NppiRectPhiS2_ddddddi_param_3[16],
	.param .u64 .ptr .align 1 _Z28nppiWarpAffine_8u_C3R_kernelPKh8NppiSizei8NppiRectPhiS2_ddddddi_param_4,
	.param .u32 _Z28nppiWarpAffine_8u_C3R_kernelPKh8NppiSizei8NppiRectPhiS2_ddddddi_param_5,
	.param .align 4 .b8 _Z28nppiWarpAffine_8u_C3R_kernelPKh8NppiSizei8NppiRectPhiS2_ddddddi_param_6[16],
	.param .f64 _Z28nppiWarpAffine_8u_C3R_kernelPKh8NppiSizei8NppiRectPhiS2_ddddddi_param_7,
	.param .f64 _Z28nppiWarpAffine_8u_C3R_kernelPKh8NppiSizei8NppiRectPhiS2_ddddddi_param_8,
	.param .f64 _Z28nppiWarpAffine_8u_C3R_kernelPKh8NppiSizei8NppiRectPhiS2_ddddddi_param_9,
	.param .f64 _Z28nppiWarpAffine_8u_C3R_kernelPKh8NppiSizei8NppiRectPhiS2_ddddddi_param_10,
	.param .f64 _Z28nppiWarpAffine_8u_C3R_kernelPKh8NppiSizei8NppiRectPhiS2_ddddddi_param_11,
	.param .f64 _Z28nppiWarpAffine_8u_C3R_kernelPKh8NppiSizei8NppiRectPhiS2_ddddddi_param_12,
	.param .u32 _Z28nppiWarpAffine_8u_C3R_kernelPKh8NppiSizei8NppiRectPhiS2_ddddddi_param_13
)
{
	.reg .pred 	%p<25>;
	.reg .b16 	%rs<41>;
	.reg .b32 	%r<42>;
	.reg .b32 	%f<44>;
	.reg .b64 	%rd<28>;
	.reg .b64 	%fd<19>;

	ld.param.u32 	%r10, [_Z28nppiWarpAffine_8u_C3R_kernelPKh8NppiSizei8NppiRectPhiS2_ddddddi_param_6+4];
	ld.param.u32 	%r9, [_Z28nppiWarpAffine_8u_C3R_kernelPKh8NppiSizei8NppiRectPhiS2_ddddddi_param_6];
	ld.param.u32 	%r6, [_Z28nppiWarpAffine_8u_C3R_kernelPKh8NppiSizei8NppiRectPhiS2_ddddddi_param_1+4];
	ld.param.u32 	%r5, [_Z28nppiWarpAffine_8u_C3R_kernelPKh8NppiSizei8NppiRectPhiS2_ddddddi_param_1];
	ld.param.u32 	%r11, [_Z28nppiWarpAffine_8u_C3R_kernelPKh8NppiSizei8NppiRectPhiS2_ddddddi_param_6+8];
	ld.param.u64 	%rd16, [_Z28nppiWarpAffine_8u_C3R_kernelPKh8NppiSizei8NppiRectPhiS2_ddddddi_param_0];
	ld.param.u32 	%r7, [_Z28nppiWarpAffine_8u_C3R_kernelPKh8NppiSizei8NppiRectPhiS2_ddddddi_param_2];
	ld.param.u64 	%rd17, [_Z28nppiWarpAffine_8u_C3R_kernelPKh8NppiSizei8NppiRectPhiS2_ddddddi_param_4];
	ld.param.u32 	%r8, [_Z28nppiWarpAffine_8u_C3R_kernelPKh8NppiSizei8NppiRectPhiS2_ddddddi_param_5];
	ld.param.u32 	%r14, [_Z28nppiWarpAffine_8u_C3R_kernelPKh8NppiSizei8NppiRectPhiS2_ddddddi_param_6+12];
	ld.param.f64 	%fd3, [_Z28nppiWarpAffine_8u_C3R_kernelPKh8NppiSizei8NppiRectPhiS2_ddddddi_param_9];
	ld.param.f64 	%fd6, [_Z28nppiWarpAffine_8u_C3R_kernelPKh8NppiSizei8NppiRectPhiS2_ddddddi_param_12];
	ld.param.u32 	%r13, [_Z28nppiWarpAffine_8u_C3R_kernelPKh8NppiSizei8NppiRectPhiS2_ddddddi_param_13];
	cvta.to.global.u64 	%rd1, %rd17;
	cvta.to.global.u64 	%rd2, %rd16;
	mov.u32 	%r15, %ctaid.x;
	mov.u32 	%r16, %ntid.x;
	mov.u32 	%r17, %tid.x;
	mad.lo.s32 	%r1, %r15, %r16, %r17;
	mov.u32 	%r18, %ctaid.y;
	mov.u32 	%r19, %ntid.y;
	mov.u32 	%r20, %tid.y;
	mad.lo.s32 	%r21, %r18, %r19, %r20;
	setp.ge.s32 	%p3, %r1, %r11;
	setp.ge.s32 	%p4, %r21, %r14;
	or.pred  	%p5, %p3, %p4;
	@%p5 bra 	$L__BB1_19;
	ld.param.f64 	%fd18, [_Z28nppiWarpAffine_8u_C3R_kernelPKh8NppiSizei8NppiRectPhiS2_ddddddi_param_11];
	ld.param.f64 	%fd17, [_Z28nppiWarpAffine_8u_C3R_kernelPKh8NppiSizei8NppiRectPhiS2_ddddddi_param_10];
	ld.param.f64 	%fd16, [_Z28nppiWarpAffine_8u_C3R_kernelPKh8NppiSizei8NppiRectPhiS2_ddddddi_param_8];
	ld.param.f64 	%fd15, [_Z28nppiWarpAffine_8u_C3R_kernelPKh8NppiSizei8NppiRectPhiS2_ddddddi_param_7];
	add.s32 	%r22, %r9, %r1;
	add.s32 	%r23, %r10, %r21;
	cvt.rn.f64.s32 	%fd7, %r22;
	cvt.rn.f64.s32 	%fd8, %r23;
	mul.f64 	%fd9, %fd16, %fd8;
	fma.rn.f64 	%fd10, %fd15, %fd7, %fd9;
	add.f64 	%fd11, %fd3, %fd10;
	mul.f64 	%fd12, %fd18, %fd8;
	fma.rn.f64 	%fd13, %fd17, %fd7, %fd12;
	add.f64 	%fd14, %fd6, %fd13;
	cvt.rn.f32.f64 	%f5, %fd11;
	cvt.rn.f32.f64 	%f6, %fd14;
	cvt.rmi.f32.f32 	%f7, %f5;
	cvt.rzi.s32.f32 	%r24, %f7;
	cvt.rmi.f32.f32 	%f8, %f6;
	cvt.rzi.s32.f32 	%r26, %f8;
	add.s32 	%r28, %r24, 1;
	add.s32 	%r29, %r26, 1;
	cvt.rn.f32.s32 	%f9, %r24;
	sub.f32 	%f1, %f5, %f9;
	cvt.rn.f32.s32 	%f10, %r26;
	sub.f32 	%f2, %f6, %f10;
	or.b32  	%r30, %r24, %r26;
	setp.lt.s32 	%p6, %r28, %r5;
	setp.gt.s32 	%p7, %r30, -1;
	setp.lt.s32 	%p8, %r29, %r6;
	and.pred  	%p9, %p6, %p8;
	and.pred  	%p1, %p9, %p7;
	mul.lo.s32 	%r3, %r26, %r7;
	cvt.s64.s32 	%rd3, %r3;
	mul.lo.s32 	%r4, %r24, 3;
	cvt.u64.u32 	%rd4, %r4;
	mov.f32 	%f11, 0f3F800000;
	sub.f32 	%f3, %f11, %f1;
	sub.f32 	%f4, %f11, %f2;
	add.f32 	%f12, %f5, 0f3F000000;
	cvt.rzi.s32.f32 	%r31, %f12;
	add.f32 	%f13, %f6, 0f3F000000;
	cvt.rzi.s32.f32 	%r32, %f13;
	setp.gt.s32 	%p10, %r31, -1;
	setp.lt.s32 	%p11, %r31, %r5;
	and.pred  	%p12, %p10, %p11;
	setp.gt.s32 	%p13, %r32, -1;
	setp.lt.s32 	%p14, %r32, %r6;
	and.pred  	%p15, %p13, %p14;
	and.pred  	%p2, %p12, %p15;
	mul.lo.s32 	%r33, %r32, %r7;
	cvt.s64.s32 	%rd18, %r33;
	mul.lo.s32 	%r34, %r31, 3;
	cvt.u64.u32 	%rd19, %r34;
	add.s64 	%rd5, %rd18, %rd19;
	mul.lo.s32 	%r35, %r8, %r21;
	cvt.s64.s32 	%rd20, %r35;
	mul.lo.s32 	%r36, %r1, 3;
	cvt.s64.s32 	%rd21, %r36;
	add.s64 	%rd6, %rd20, %rd21;
	setp.eq.s32 	%p17, %r13, 2;
	@%p17 bra 	$L__BB1_8;
	setp.ne.s32 	%p18, %r13, 1;
	@%p18 bra 	$L__BB1_13;
	add.s64 	%rd7, %rd2, %rd5;
	mov.b16 	%rs37, 0;
	not.pred 	%p21, %p2;
	@%p21 bra 	$L__BB1_5;
	ld.global.u8 	%rs37, [%rd7];
$L__BB1_5:
	add.s64 	%rd8, %rd1, %rd6;
	st.global.u8 	[%rd8], %rs37;
	@%p21 bra 	$L__BB1_7;
	ld.global.u8 	%rs29, [%rd7+1];
	st.global.u8 	[%rd8+1], %rs29;
	ld.global.u8 	%rs3, [%rd7+2];
	st.global.u8 	[%rd8+2], %rs3;
	bra.uni 	$L__BB1_19;
$L__BB1_7:
	mov.b16 	%rs28, 0;
	st.global.u8 	[%rd8+1], %rs28;
	st.global.u8 	[%rd8+2], %rs28;
	bra.uni 	$L__BB1_19;
$L__BB1_8:
	add.s32 	%r37, %r4, 3;
	cvt.u64.u32 	%rd22, %r37;
	add.s32 	%r38, %r3, %r7;
	cvt.s64.s32 	%rd23, %r38;
	add.s64 	%rd24, %rd3, %rd4;
	add.s64 	%rd9, %rd2, %rd24;
	add.s64 	%rd25, %rd3, %rd22;
	add.s64 	%rd10, %rd2, %rd25;
	add.s64 	%rd26, %rd23, %rd4;
	add.s64 	%rd11, %rd2, %rd26;
	add.s64 	%rd27, %rd23, %rd22;
	add.s64 	%rd12, %rd2, %rd27;
	mov.b16 	%rs38, 0;
	not.pred 	%p19, %p1;
	@%p19 bra 	$L__BB1_10;
	ld.global.u8 	%rs14, [%rd9];
	cvt.rn.f32.u16 	%f14, %rs14;
	ld.global.u8 	%rs15, [%rd10];
	cvt.rn.f32.u16 	%f15, %rs15;
	mul.f32 	%f16, %f1, %f15;
	fma.rn.f32 	%f17, %f3, %f14, %f16;
	ld.global.u8 	%rs16, [%rd11];
	cvt.rn.f32.u16 	%f18, %rs16;
	ld.global.u8 	%rs17, [%rd12];
	cvt.rn.f32.u16 	%f19, %rs17;
	mul.f32 	%f20, %f1, %f19;
	fma.rn.f32 	%f21, %f3, %f18, %f20;
	mul.f32 	%f22, %f2, %f21;
	fma.rn.f32 	%f23, %f4, %f17, %f22;
	cvt.rzi.u32.f32 	%r39, %f23;
	cvt.u16.u32 	%rs38, %r39;
$L__BB1_10:
	add.s64 	%rd13, %rd1, %rd6;
	st.global.u8 	[%rd13], %rs38;
	@%p19 bra 	$L__BB1_12;
	ld.global.u8 	%rs19, [%rd9+1];
	cvt.rn.f32.u16 	%f24, %rs19;
	ld.global.u8 	%rs20, [%rd10+1];
	cvt.rn.f32.u16 	%f25, %rs20;
	mul.f32 	%f26, %f1, %f25;
	fma.rn.f32 	%f27, %f3, %f24, %f26;
	ld.global.u8 	%rs21, [%rd11+1];
	cvt.rn.f32.u16 	%f28, %rs21;
	ld.global.u8 	%rs22, [%rd12+1];
	cvt.rn.f32.u16 	%f29, %rs22;
	mul.f32 	%f30, %f1, %f29;
	fma.rn.f32 	%f31, %f3, %f28, %f30;
	mul.f32 	%f32, %f2, %f31;
	fma.rn.f32 	%f33, %f4, %f27, %f32;
	cvt.rzi.u32.f32 	%r40, %f33;
	st.global.u8 	[%rd13+1], %r40;
	ld.global.u8 	%rs23, [%rd9+2];
	cvt.rn.f32.u16 	%f34, %rs23;
	ld.global.u8 	%rs24, [%rd10+2];
	cvt.rn.f32.u16 	%f35, %rs24;
	mul.f32 	%f36, %f1, %f35;
	fma.rn.f32 	%f37, %f3, %f34, %f36;
	ld.global.u8 	%rs25, [%rd11+2];
	cvt.rn.f32.u16 	%f38, %rs25;
	ld.global.u8 	%rs26, [%rd12+2];
	cvt.rn.f32.u16 	%f39, %rs26;
	mul.f32 	%f40, %f1, %f39;
	fma.rn.f32 	%f41, %f3, %f38, %f40;
	mul.f32 	%f42, %f2, %f41;
	fma.rn.f32 	%f43, %f4, %f37, %f42;
	cvt.rzi.u32.f32 	%r41, %f43;
	cvt.u16.u32 	%rs7, %r41;
	st.global.u8 	[%rd13+2], %rs7;
	bra.uni 	$L__BB1_19;
$L__BB1_12:
	mov.b16 	%rs18, 0;
	st.global.u8 	[%rd13+1], %rs18;
	st.global.u8 	[%rd13+2], %rs18;
	bra.uni 	$L__BB1_19;
$L__BB1_13:
	add.s64 	%rd14, %rd2, %rd5;
	mov.b16 	%rs39, 0;
	not.pred 	%p23, %p2;
	@%p23 bra 	$L__BB1_15;
	ld.global.u8 	%rs39, [%rd14];
$L__BB1_15:
	add.s64 	%rd15, %rd1, %rd6;
	st.global.u8 	[%rd15], %rs39;
	@%p23 bra 	$L__BB1_17;
	ld.global.u8 	%rs32, [%rd14+1];
	st.global.u8 	[%rd15+1], %rs32;
	ld.global.u8 	%rs40, [%rd14+2];
	bra.uni 	$L__BB1_18;
$L__BB1_17:
	mov.b16 	%rs40, 0;
	st.global.u8 	[%rd15+1], %rs40;
$L__BB1_18:
	st.global.u8 	[%rd15+2], %rs40;
$L__BB1_19:
	ret;

}
	// .globl	_Z29nppiWarpAffine_32f_C1R_kernelPKf8NppiSizei8NppiRectPfiS2_ddddddi
.visible .entry _Z29nppiWarpAffine_32f_C1R_kernelPKf8NppiSizei8NppiRectPfiS2_ddddddi(
	.param .u64 .ptr .align 1 _Z29nppiWarpAffine_32f_C1R_kernelPKf8NppiSizei8NppiRectPfiS2_ddddddi_param_0,
	.param .align 4 .b8 _Z29nppiWarpAffine_32f_C1R_kernelPKf8NppiSizei8NppiRectPfiS2_ddddddi_param_1[8],
	.param .u32 _Z29nppiWarpAffine_32f_C1R_kernelPKf8NppiSizei8NppiRectPfiS2_ddddddi_param_2,
	.param .align 4 .b8 _Z29nppiWarpAffine_32f_C1R_kernelPKf8NppiSizei8NppiRectPfiS2_ddddddi_param_3[16],
	.param .u64 .ptr .align 1 _Z29nppiWarpAffine_32f_C1R_kernelPKf8NppiSizei8NppiRectPfiS2_ddddddi_param_4,
	.param .u32 _Z29nppiWarpAffine_32f_C1R_kernelPKf8NppiSizei8NppiRectPfiS2_ddddddi_param_5,
	.param .align 4 .b8 _Z29nppiWarpAffine_32f_C1R_kernelPKf8NppiSizei8NppiRectPfiS2_ddddddi_param_6[16],
	.param .f64 _Z29nppiWarpAffine_32f_C1R_kernelPKf8NppiSizei8NppiRectPfiS2_ddddddi_param_7,
	.param .f64 _Z29nppiWarpAffine_32f_C1R_kernelPKf8NppiSizei8NppiRectPfiS2_ddddddi_param_8,
	.param .f64 _Z29nppiWarpAffine_32f_C1R_kernelPKf8NppiSizei8NppiRectPfiS2_ddddddi_param_9,
	.param .f64 _Z29nppiWarpAffine_32f_C1R_kernelPKf8NppiSizei8NppiRectPfiS2_ddddddi_param_10,
	.param .f64 _Z29nppiWarpAffine_32f_C1R_kernelPKf8NppiSizei8NppiRectPfiS2_ddddddi_param_11,
	.param .f64 _Z29nppiWarpAffine_32f_C1R_kernelPKf8NppiSizei8NppiRectPfiS2_ddddddi_param_12,
	.param .u32 _Z29nppiWarpAffine_32f_C1R_kernelPKf8NppiSizei8NppiRectPfiS2_ddddddi_param_13
)
{
	.reg .pred 	%p<33>;
	.reg .b32 	%r<64>;
	.reg .b32 	%f<55>;
	.reg .b64 	%rd<42>;
	.reg .b64 	%fd<15>;

	ld.param.u32 	%r20, [_Z29nppiWarpAffine_32f_C1R_kernelPKf8NppiSizei8NppiRectPfiS2_ddddddi_param_6+4];
	ld.param.u32 	%r19, [_Z29nppiWarpAffine_32f_C1R_kernelPKf8NppiSizei8NppiRectPfiS2_ddddddi_param_6];
	ld.param.u32 	%r16, [_Z29nppiWarpAffine_32f_C1R_kernelPKf8NppiSizei8NppiRectPfiS2_ddddddi_param_1+4];
	ld.param.u32 	%r15, [_Z29nppiWarpAffine_32f_C1R_kernelPKf8NppiSizei8NppiRectPfiS2_ddddddi_param_1];
	ld.param.u32 	%r21, [_Z29nppiWarpAffine_32f_C1R_kernelPKf8NppiSizei8NppiRectPfiS2_ddddddi_param_6+8];
	ld.param.u64 	%rd3, [_Z29nppiWarpAffine_32f_C1R_kernelPKf8NppiSizei8NppiRectPfiS2_ddddddi_param_0];
	ld.param.u32 	%r17, [_Z29nppiWarpAffine_32f_C1R_kernelPKf8NppiSizei8NppiRectPfiS2_ddddddi_param_2];
	ld.param.u32 	%r18, [_Z29nppiWarpAffine_32f_C1R_kernelPKf8NppiSizei8NppiRectPfiS2_ddddddi_param_5];
	ld.param.u32 	%r24, [_Z29nppiWarpAffine_32f_C1R_kernelPKf8NppiSizei8NppiRectPfiS2_ddddddi_param_6+12];
	ld.param.f64 	%fd1, [_Z29nppiWarpAffine_32f_C1R_kernelPKf8NppiSizei8NppiRectPfiS2_ddddddi_param_7];
	ld.param.f64 	%fd2, [_Z29nppiWarpAffine_32f_C1R_kernelPKf8NppiSizei8NppiRectPfiS2_ddddddi_param_8];
	ld.param.f64 	%fd3, [_Z29nppiWarpAffine_32f_C1R_kernelPKf8NppiSizei8NppiRectPfiS2_ddddddi_param_9];
	ld.param.f64 	%fd4, [_Z29nppiWarpAffine_32f_C1R_kernelPKf8NppiSizei8NppiRectPfiS2_ddddddi_param_10];
	ld.param.f64 	%fd5, [_Z29nppiWarpAffine_32f_C1R_kernelPKf8NppiSizei8NppiRectPfiS2_ddddddi_param_11];
	ld.param.f64 	%fd6, [_Z29nppiWarpAffine_32f_C1R_kernelPKf8NppiSizei8NppiRectPfiS2_ddddddi_param_12];
	ld.param.u32 	%r23, [_Z29nppiWarpAffine_32f_C1R_kernelPKf8NppiSizei8NppiRectPfiS2_ddddddi_param_13];
	cvta.to.global.u64 	%rd1, %rd3;
	mov.u32 	%r25, %ctaid.x;
	mov.u32 	%r26, %ntid.x;
	mov.u32 	%r27, %tid.x;
	mad.lo.s32 	%r1, %r25, %r26, %r27;
	mov.u32 	%r28, %ctaid.y;
	mov.u32 	%r29, %ntid.y;
	mov.u32 	%r30, %tid.y;
	mad.lo.s32 	%r31, %r28, %r29, %r30;
	setp.ge.s32 	%p1, %r1, %r21;
	setp.ge.s32 	%p2, %r31, %r24;
	or.pred  	%p3, %p1, %p2;
	mov.f32 	%f54, 0f00000000;
	@%p3 bra 	$L__BB2_13;
	add.s32 	%r32, %r19, %r1;
	add.s32 	%r33, %r20, %r31;
	cvt.rn.f64.s32 	%fd7, %r32;
	cvt.rn.f64.s32 	%fd8, %r33;
	mul.f64 	%fd9, %fd2, %fd8;
	fma.rn.f64 	%fd10, %fd1, %fd7, %fd9;
	add.f64 	%fd11, %fd3, %fd10;
	mul.f64 	%fd12, %fd5, %fd8;
	fma.rn.f64 	%fd13, %fd4, %fd7, %fd12;
	add.f64 	%fd14, %fd6, %fd13;
	cvt.rn.f32.f64 	%f1, %fd11;
	cvt.rn.f32.f64 	%f2, %fd14;
	setp.eq.s32 	%p4, %r23, 4;
	@%p4 bra 	$L__BB2_9;
	setp.eq.s32 	%p5, %r23, 2;
	@%p5 bra 	$L__BB2_6;
	setp.ne.s32 	%p6, %r23, 1;
	@%p6 bra 	$L__BB2_12;
	add.f32 	%f51, %f1, 0f3F000000;
	cvt.rzi.s32.f32 	%r3, %f51;
	add.f32 	%f52, %f2, 0f3F000000;
	cvt.rzi.s32.f32 	%r4, %f52;
	setp.lt.s32 	%p25, %r3, 0;
	setp.ge.s32 	%p26, %r3, %r15;
	or.pred  	%p27, %p25, %p26;
	setp.lt.s32 	%p28, %r4, 0;
	setp.ge.s32 	%p29, %r4, %r16;
	or.pred  	%p30, %p28, %p29;
	or.pred  	%p32, %p27, %p30;
	@%p32 bra 	$L__BB2_12;
	mul.lo.s32 	%r62, %r4, %r17;
	cvt.s64.s32 	%rd32, %r62;
	add.s64 	%rd33, %rd1, %rd32;
	mul.wide.u32 	%rd34, %r3, 4;
	add.s64 	%rd35, %rd33, %rd34;
	ld.global.f32 	%f54, [%rd35];
	bra.uni 	$L__BB2_12;
$L__BB2_6:
	cvt.rmi.f32.f32 	%f30, %f1;
	cvt.rzi.s32.f32 	%r48, %f30;
	cvt.rmi.f32.f32 	%f31, %f2;
	cvt.rzi.s32.f32 	%r49, %f31;
	add.s32 	%r9, %r48, 1;
	add.s32 	%r50, %r49, 1;
	or.b32  	%r51, %r48, %r49;
	setp.lt.s32 	%p16, %r9, %r15;
	setp.gt.s32 	%p17, %r51, -1;
	setp.lt.s32 	%p18, %r50, %r16;
	and.pred  	%p19, %p16, %p18;
	and.pred  	%p20, %p19, %p17;
	@%p20 bra 	$L__BB2_8;
	add.f32 	%f48, %f1, 0f3F000000;
	cvt.rzi.s32.f32 	%r53, %f48;
	add.f32 	%f49, %f2, 0f3F000000;
	cvt.rzi.s32.f32 	%r54, %f49;
	setp.lt.s32 	%p21, %r53, 0;
	setp.lt.s32 	%p22, %r53, %r15;
	add.s32 	%r55, %r15, -1;
	selp.b32 	%r56, %r53, %r55, %p22;
	selp.b32 	%r57, 0, %r56, %p21;
	setp.lt.s32 	%p23, %r54, 0;
	setp.lt.s32 	%p24, %r54, %r16;
	add.s32 	%r58, %r16, -1;
	selp.b32 	%r59, %r54, %r58, %p24;
	selp.b32 	%r60, 0, %r59, %p23;
	mul.lo.s32 	%r61, %r60, %r17;
	cvt.s64.s32 	%rd28, %r61;
	add.s64 	%rd29, %rd1, %rd28;
	mul.wide.s32 	%rd30, %r57, 4;
	add.s64 	%rd31, %rd29, %rd30;
	ld.global.f32 	%f54, [%rd31];
	bra.uni 	$L__BB2_12;
$L__BB2_8:
	cvt.rn.f32.s32 	%f32, %r48;
	sub.f32 	%f33, %f1, %f32;
	cvt.rn.f32.s32 	%f34, %r49;
	sub.f32 	%f35, %f2, %f34;
	mul.lo.s32 	%r52, %r49, %r17;
	cvt.s64.s32 	%rd18, %r52;
	add.s64 	%rd19, %rd1, %rd18;
	mul.wide.u32 	%rd20, %r48, 4;
	add.s64 	%rd21, %rd19, %rd20;
	mul.wide.u32 	%rd22, %r9, 4;
	add.s64 	%rd23, %rd19, %rd22;
	cvt.s64.s32 	%rd24, %r17;
	add.s64 	%rd25, %rd19, %rd24;
	add.s64 	%rd26, %rd25, %rd20;
	add.s64 	%rd27, %rd25, %rd22;
	ld.global.f32 	%f36, [%rd21];
	mov.f32 	%f37, 0f3F800000;
	sub.f32 	%f38, %f37, %f33;
	ld.global.f32 	%f39, [%rd23];
	mul.f32 	%f40, %f33, %f39;
	fma.rn.f32 	%f41, %f38, %f36, %f40;
	ld.global.f32 	%f42, [%rd26];
	ld.global.f32 	%f43, [%rd27];
	mul.f32 	%f44, %f33, %f43;
	fma.rn.f32 	%f45, %f38, %f42, %f44;
	sub.f32 	%f46, %f37, %f35;
	mul.f32 	%f47, %f35, %f45;
	fma.rn.f32 	%f54, %f46, %f41, %f47;
	bra.uni 	$L__BB2_12;
$L__BB2_9:
	cvt.rmi.f32.f32 	%f10, %f1;
	cvt.rzi.s32.f32 	%r34, %f10;
	cvt.rmi.f32.f32 	%f11, %f2;
	cvt.rzi.s32.f32 	%r35, %f11;
	add.s32 	%r14, %r34, 1;
	add.s32 	%r36, %r35, 1;
	or.b32  	%r37, %r34, %r35;
	setp.lt.s32 	%p7, %r14, %r15;
	setp.gt.s32 	%p8, %r37, -1;
	setp.lt.s32 	%p9, %r36, %r16;
	and.pred  	%p10, %p7, %p9;
	and.pred  	%p11, %p10, %p8;
	@%p11 bra 	$L__BB2_11;
	add.f32 	%f28, %f1, 0f3F000000;
	cvt.rzi.s32.f32 	%r39, %f28;
	add.f32 	%f29, %f2, 0f3F000000;
	cvt.rzi.s32.f32 	%r40, %f29;
	setp.lt.s32 	%p12, %r39, 0;
	setp.lt.s32 	%p13, %r39, %r15;
	add.s32 	%r41, %r15, -1;
	selp.b32 	%r42, %r39, %r41, %p13;
	selp.b32 	%r43, 0, %r42, %p12;
	setp.lt.s32 	%p14, %r40, 0;
	setp.lt.s32 	%p15, %r40, %r16;
	add.s32 	%r44, %r16, -1;
	selp.b32 	%r45, %r40, %r44, %p15;
	selp.b32 	%r46, 0, %r45, %p14;
	mul.lo.s32 	%r47, %r46, %r17;
	cvt.s64.s32 	%rd14, %r47;
	add.s64 	%rd15, %rd1, %rd14;
	mul.wide.s32 	%rd16, %r43, 4;
	add.s64 	%rd17, %rd15, %rd16;
	ld.global.f32 	%f54, [%rd17];
	bra.uni 	$L__BB2_12;
$L__BB2_11:
	cvt.rn.f32.s32 	%f12, %r34;
	sub.f32 	%f13, %f1, %f12;
	cvt.rn.f32.s32 	%f14, %r35;
	sub.f32 	%f15, %f2, %f14;
	mul.lo.s32 	%r38, %r35, %r17;
	cvt.s64.s32 	%rd4, %r38;
	add.s64 	%rd5, %rd1, %rd4;
	mul.wide.u32 	%rd6, %r34, 4;
	add.s64 	%rd7, %rd5, %rd6;
	mul.wide.u32 	%rd8, %r14, 4;
	add.s64 	%rd9, %rd5, %rd8;
	cvt.s64.s32 	%rd10, %r17;
	add.s64 	%rd11, %rd5, %rd10;
	add.s64 	%rd12, %rd11, %rd6;
	add.s64 	%rd13, %rd11, %rd8;
	ld.global.f32 	%f16, [%rd7];
	mov.f32 	%f17, 0f3F800000;
	sub.f32 	%f18, %f17, %f13;
	ld.global.f32 	%f19, [%rd9];
	mul.f32 	%f20, %f13, %f19;
	fma.rn.f32 	%f21, %f18, %f16, %f20;
	ld.global.f32 	%f22, [%rd12];
	ld.global.f32 	%f23, [%rd13];
	mul.f32 	%f24, %f13, %f23;
	fma.rn.f32 	%f25, %f18, %f22, %f24;
	sub.f32 	%f26, %f17, %f15;
	mul.f32 	%f27, %f15, %f25;
	fma.rn.f32 	%f54, %f26, %f21, %f27;
$L__BB2_12:
	ld.param.u64 	%rd41, [_Z29nppiWarpAffine_32f_C1R_kernelPKf8NppiSizei8NppiRectPfiS2_ddddddi_param_4];
	mul.lo.s32 	%r63, %r18, %r31;
	cvt.s64.s32 	%rd36, %r63;
	cvta.to.global.u64 	%rd37, %rd41;
	add.s64 	%rd38, %rd37, %rd36;
	mul.wide.s32 	%rd39, %r1, 4;
	add.s64 	%rd40, %rd38, %rd39;
	st.global.f32 	[%rd40], %f54;
$L__BB2_13:
	ret;

}
	// .globl	_Z32nppiWarpAffineBack_8u_C1R_kernelPKh8NppiSizei8NppiRectPhiS2_ddddddi
.visible .entry _Z32nppiWarpAffineBack_8u_C1R_kernelPKh8NppiSizei8NppiRectPhiS2_ddddddi(
	.param .u64 .ptr .align 1 _Z32nppiWarpAffineBack_8u_C1R_kernelPKh8NppiSizei8NppiRectPhiS2_ddddddi_param_0,
	.param .align 4 .b8 _Z32nppiWarpAffineBack_8u_C1R_kernelPKh8NppiSizei8NppiRectPhiS2_ddddddi_param_1[8],
	.param .u32 _Z32nppiWarpAffineBack_8u_C1R_kernelPKh8NppiSizei8NppiRectPhiS2_ddddddi_param_2,
	.param .align 4 .b8 _Z32nppiWarpAffineBack_8u_C1R_kernelPKh8NppiSizei8NppiRectPhiS2_ddddddi_param_3[16],
	.param .u64 .ptr .align 1 _Z32nppiWarpAffineBack_8u_C1R_kernelPKh8NppiSizei8NppiRectPhiS2_ddddddi_param_4,
	.param .u32 _Z32nppiWarpAffineBack_8u_C1R_kernelPKh8NppiSizei8NppiRectPhiS2_ddddddi_param_5,
	.param .align 4 .b8 _Z32nppiWarpAffineBack_8u_C1R_kernelPKh8NppiSizei8NppiRectPhiS2_ddddddi_param_6[16],
	.param .f64 _Z32nppiWarpAffineBack_8u_C1R_kernelPKh8NppiSizei8NppiRectPhiS2_ddddddi_param_7,
	.param .f64 _Z32nppiWarpAffineBack_8u_C1R_kernelPKh8NppiSizei8NppiRectPhiS2_ddddddi_param_8,
	.param .f64 _Z32nppiWarpAffineBack_8u_C1R_kernelPKh8NppiSizei8NppiRectPhiS2_ddddddi_param_9,
	.param .f64 _Z32nppiWarpAffineBack_8u_C1R_kernelPKh8NppiSizei8NppiRectPhiS2_ddddddi_param_10,
	.param .f64 _Z32nppiWarpAffineBack_8u_C1R_kernelPKh8NppiSizei8NppiRectPhiS2_ddddddi_param_11,
	.param .f64 _Z32nppiWarpAffineBack_8u_C1R_kernelPKh8NppiSizei8NppiRectPhiS2_ddddddi_param_12,
	.param .u32 _Z32nppiWarpAffineBack_8u_C1R_kernelPKh8NppiSizei8NppiRectPhiS2_ddddddi_param_13
)
{
	.reg .pred 	%p<33>;
	.reg .b16 	%rs<26>;
	.reg .b32 	%r<72>;
	.reg .b32 	%f<51>;
	.reg .b64 	%rd<46>;
	.reg .b64 	%fd<15>;

	ld.param.u32 	%r20, [_Z32nppiWarpAffineBack_8u_C1R_kernelPKh8NppiSizei8NppiRectPhiS2_ddddddi_param_6+4];
	ld.param.u32 	%r19, [_Z32nppiWarpAffineBack_8u_C1R_kernelPKh8NppiSizei8NppiRectPhiS2_ddddddi_param_6];
	ld.param.u32 	%r16, [_Z32nppiWarpAffineBack_8u_C1R_kernelPKh8NppiSizei8NppiRectPhiS2_ddddddi_param_1+4];
	ld.param.u32 	%r15, [_Z32nppiWarpAffineBack_8u_C1R_kernelPKh8NppiSizei8NppiRectPhiS2_ddddddi_param_1];
	ld.param.u32 	%r21, [_Z32nppiWarpAffineBack_8u_C1R_kernelPKh8NppiSizei8NppiRectPhiS2_ddddddi_param_6+8];
	ld.param.u64 	%rd3, [_Z32nppiWarpAffineBack_8u_C1R_kernelPKh8NppiSizei8NppiRectPhiS2_ddddddi_param_0];
	ld.param.u32 	%r17, [_Z32nppiWarpAffineBack_8u_C1R_kernelPKh8NppiSizei8NppiRectPhiS2_ddddddi_param_2];
	ld.param.u32 	%r18, [_Z32nppiWarpAffineBack_8u_C1R_kernelPKh8NppiSizei8NppiRectPhiS2_ddddddi_param_5];
	ld.param.u32 	%r24, [_Z32nppiWarpAffineBack_8u_C1R_kernelPKh8NppiSizei8NppiRectPhiS2_ddddddi_param_6+12];
	ld.param.f64 	%fd1, [_Z32nppiWarpAffineBack_8u_C1R_kernelPKh8NppiSizei8NppiRectPhiS2_ddddddi_param_7];
	ld.param.f64 	%fd2, [_Z32nppiWarpAffineBack_8u_C1R_kernelPKh8NppiSizei8NppiRectPhiS2_ddddddi_param_8];
	ld.param.f64 	%fd3, [_Z32nppiWarpAffineBack_8u_C1R_kernelPKh8NppiSizei8NppiRectPhiS2_ddddddi_param_9];
	ld.param.f64 	%fd4, [_Z32nppiWarpAffineBack_8u_C1R_kernelPKh8NppiSizei8NppiRectPhiS2_ddddddi_param_10];
	ld.param.f64 	%fd5, [_Z32nppiWarpAffineBack_8u_C1R_kernelPKh8NppiSizei8NppiRectPhiS2_ddddddi_param_11];
	ld.param.f64 	%fd6, [_Z32nppiWarpAffineBack_8u_C1R_kernelPKh8NppiSizei8NppiRectPhiS2_ddddddi_param_12];
	ld.param.u32 	%r23, [_Z32nppiWarpAffineBack_8u_C1R_kernelPKh8NppiSizei8NppiRectPhiS2_ddddddi_param_13];
	cvta.to.global.u64 	%rd1, %rd3;
	mov.u32 	%r25, %ctaid.x;
	mov.u32 	%r26, %ntid.x;
	mov.u32 	%r27, %tid.x;
	mad.lo.s32 	%r1, %r25, %r26, %r27;
	mov.u32 	%r28, %ctaid.y;
	mov.u32 	%r29, %ntid.y;
	mov.u32 	%r30, %tid.y;
	mad.lo.s32 	%r31, %r28, %r29, %r30;
	setp.ge.s32 	%p1, %r1, %r21;
	setp.ge.s32 	%p2, %r31, %r24;
	or.pred  	%p3, %p1, %p2;
	@%p3 bra 	$L__BB3_13;
	add.s32 	%r32, %r19, %r1;
	add.s32 	%r33, %r20, %r31;
	cvt.rn.f64.s32 	%fd7, %r32;
	cvt.rn.f64.s32 	%fd8, %r33;
	mul.f64 	%fd9, %fd2, %fd8;
	fma.rn.f64 	%fd10, %fd1, %fd7, %fd9;
	add.f64 	%fd11, %fd3, %fd10;
	mul.f64 	%fd12, %fd5, %fd8;
	fma.rn.f64 	%fd13, %fd4, %fd7, %fd12;
	add.f64 	%fd14, %fd6, %fd13;
	cvt.rn.f32.f64 	%f1, %fd11;
	cvt.rn.f32.f64 	%f2, %fd14;
	mov.b16 	%rs25, 0;
	setp.eq.s32 	%p4, %r23, 4;
	@%p4 bra 	$L__BB3_9;
	setp.eq.s32 	%p5, %r23, 2;
	@%p5 bra 	$L__BB3_6;
	setp.ne.s32 	%p6, %r23, 1;
	@%p6 bra 	$L__BB3_12;
	add.f32 	%f49, %f1, 0f3F000000;
	cvt.rzi.s32.f32 	%r3, %f49;
	add.f32 	%f50, %f2, 0f3F000000;
	cvt.rzi.s32.f32 	%r4, %f50;
	setp.lt.s32 	%p25, %r3, 0;
	setp.ge.s32 	%p26, %r3, %r15;
	or.pred  	%p27, %p25, %p26;
	setp.lt.s32 	%p28, %r4, 0;
	setp.ge.s32 	%p29, %r4, %r16;
	or.pred  	%p30, %p28, %p29;
	or.pred  	%p32, %p27, %p30;
	@%p32 bra 	$L__BB3_12;
	mul.lo.s32 	%r70, %r4, %r17;
	cvt.s64.s32 	%rd36, %r70;
	cvt.u64.u32 	%rd37, %r3;
	add.s64 	%rd38, %rd36, %rd37;
	add.s64 	%rd39, %rd1, %rd38;
	ld.global.u8 	%rs25, [%rd39];
	bra.uni 	$L__BB3_12;
$L__BB3_6:
	cvt.rmi.f32.f32 	%f26, %f1;
	cvt.rzi.s32.f32 	%r52, %f26;
	cvt.rmi.f32.f32 	%f27, %f2;
	cvt.rzi.s32.f32 	%r53, %f27;
	add.s32 	%r9, %r52, 1;
	add.s32 	%r54, %r53, 1;
	or.b32  	%r55, %r52, %r53;
	setp.lt.s32 	%p16, %r9, %r15;
	setp.gt.s32 	%p17, %r55, -1;
	setp.lt.s32 	%p18, %r54, %r16;
	and.pred  	%p19, %p16, %p18;
	and.pred  	%p20, %p19, %p17;
	@%p20 bra 	$L__BB3_8;
	add.f32 	%f47, %f1, 0f3F000000;
	cvt.rzi.s32.f32 	%r61, %f47;
	add.f32 	%f48, %f2, 0f3F000000;
	cvt.rzi.s32.f32 	%r62, %f48;
	setp.lt.s32 	%p21, %r61, 0;
	setp.lt.s32 	%p22, %r61, %r15;
	add.s32 	%r63, %r15, -1;
	selp.b32 	%r64, %r61, %r63, %p22;
	selp.b32 	%r65, 0, %r64, %p21;
	cvt.s64.s32 	%rd32, %r65;
	setp.lt.s32 	%p23, %r62, 0;
	setp.lt.s32 	%p24, %r62, %r16;
	add.s32 	%r66, %r16, -1;
	selp.b32 	%r67, %r62, %r66, %p24;
	selp.b32 	%r68, 0, %r67, %p23;
	mul.lo.s32 	%r69, %r68, %r17;
	cvt.s64.s32 	%rd33, %r69;
	add.s64 	%rd34, %rd33, %rd32;
	add.s64 	%rd35, %rd1, %rd34;
	ld.global.u8 	%rs25, [%rd35];
	bra.uni 	$L__BB3_12;
$L__BB3_8:
	cvt.rn.f32.s32 	%f28, %r52;
	sub.f32 	%f29, %f1, %f28;
	cvt.rn.f32.s32 	%f30, %r53;
	sub.f32 	%f31, %f2, %f30;
	mul.lo.s32 	%r56, %r53, %r17;
	cvt.s64.s32 	%rd20, %r56;
	cvt.u64.u32 	%rd21, %r52;
	add.s64 	%rd22, %rd20, %rd21;
	add.s64 	%rd23, %rd1, %rd22;
	cvt.u64.u32 	%rd24, %r9;
	add.s64 	%rd25, %rd20, %rd24;
	add.s64 	%rd26, %rd1, %rd25;
	add.s32 	%r57, %r56, %r17;
	cvt.s64.s32 	%rd27, %r57;
	add.s64 	%rd28, %rd27, %rd21;
	add.s64 	%rd29, %rd1, %rd28;
	add.s64 	%rd30, %rd27, %rd24;
	add.s64 	%rd31, %rd1, %rd30;
	ld.global.u8 	%rs16, [%rd23];
	cvt.rn.f32.u16 	%f32, %rs16;
	mov.f32 	%f33, 0f3F800000;
	sub.f32 	%f34, %f33, %f29;
	ld.global.u8 	%rs17, [%rd26];
	cvt.rn.f32.u16 	%f35, %rs17;
	mul.f32 	%f36, %f29, %f35;
	fma.rn.f32 	%f37, %f34, %f32, %f36;
	cvt.rzi.u32.f32 	%r58, %f37;
	cvt.u16.u32 	%rs18, %r58;
	and.b16  	%rs19, %rs18, 255;
	ld.global.u8 	%rs20, [%rd29];
	cvt.rn.f32.u16 	%f38, %rs20;
	ld.global.u8 	%rs21, [%rd31];
	cvt.rn.f32.u16 	%f39, %rs21;
	mul.f32 	%f40, %f29, %f39;
	fma.rn.f32 	%f41, %f34, %f38, %f40;
	cvt.rzi.u32.f32 	%r59, %f41;
	cvt.u16.u32 	%rs22, %r59;
	and.b16  	%rs23, %rs22, 255;
	cvt.rn.f32.u16 	%f42, %rs19;
	sub.f32 	%f43, %f33, %f31;
	cvt.rn.f32.u16 	%f44, %rs23;
	mul.f32 	%f45, %f31, %f44;
	fma.rn.f32 	%f46, %f43, %f42, %f45;
	cvt.rzi.u32.f32 	%r60, %f46;
	cvt.u16.u32 	%rs25, %r60;
	bra.uni 	$L__BB3_12;
$L__BB3_9:
	cvt.rmi.f32.f32 	%f3, %f1;
	cvt.rzi.s32.f32 	%r34, %f3;
	cvt.rmi.f32.f32 	%f4, %f2;
	cvt.rzi.s32.f32 	%r35, %f4;
	add.s32 	%r14, %r34, 1;
	add.s32 	%r36, %r35, 1;
	or.b32  	%r37, %r34, %r35;
	setp.lt.s32 	%p7, %r14, %r15;
	setp.gt.s32 	%p8, %r37, -1;
	setp.lt.s32 	%p9, %r36, %r16;
	and.pred  	%p10, %p7, %p9;
	and.pred  	%p11, %p10, %p8;
	@%p11 bra 	$L__BB3_11;
	add.f32 	%f24, %f1, 0f3F000000;
	cvt.rzi.s32.f32 	%r43, %f24;
	add.f32 	%f25, %f2, 0f3F000000;
	cvt.rzi.s32.f32 	%r44, %f25;
	setp.lt.s32 	%p12, %r43, 0;
	setp.lt.s32 	%p13, %r43, %r15;
	add.s32 	%r45, %r15, -1;
	selp.b32 	%r46, %r43, %r45, %p13;
	selp.b32 	%r47, 0, %r46, %p12;
	cvt.s64.s32 	%rd16, %r47;
	setp.lt.s32 	%p14, %r44, 0;
	setp.lt.s32 	%p15, %r44, %r16;
	add.s32 	%r48, %r16, -1;
	selp.b32 	%r49, %r44, %r48, %p15;
	selp.b32 	%r50, 0, %r49, %p14;
	mul.lo.s32 	%r51, %r50, %r17;
	cvt.s64.s32 	%rd17, %r51;
	add.s64 	%rd18, %rd17, %rd16;
	add.s64 	%rd19, %rd1, %rd18;
	ld.global.u8 	%rs25, [%rd19];
	bra.uni 	$L__BB3_12;
$L__BB3_11:
	cvt.rn.f32.s32 	%f5, %r34;
	sub.f32 	%f6, %f1, %f5;
	cvt.rn.f32.s32 	%f7, %r35;
	sub.f32 	%f8, %f2, %f7;
	mul.lo.s32 	%r38, %r35, %r17;
	cvt.s64.s32 	%rd4, %r38;
	cvt.u64.u32 	%rd5, %r34;
	add.s64 	%rd6, %rd4, %rd5;
	add.s64 	%rd7, %rd1, %rd6;
	cvt.u64.u32 	%rd8, %r14;
	add.s64 	%rd9, %rd4, %rd8;
	add.s64 	%rd10, %rd1, %rd9;
	add.s32 	%r39, %r38, %r17;
	cvt.s64.s32 	%rd11, %r39;
	add.s64 	%rd12, %rd11, %rd5;
	add.s64 	%rd13, %rd1, %rd12;
	add.s64 	%rd14, %rd11, %rd8;
	add.s64 	%rd15, %rd1, %rd14;
	ld.global.u8 	%rs8, [%rd7];
	cvt.rn.f32.u16 	%f9, %rs8;
	mov.f32 	%f10, 0f3F800000;
	sub.f32 	%f11, %f10, %f6;
	ld.global.u8 	%rs9, [%rd10];
	cvt.rn.f32.u16 	%f12, %rs9;
	mul.f32 	%f13, %f6, %f12;
	fma.rn.f32 	%f14, %f11, %f9, %f13;
	cvt.rzi.u32.f32 	%r40, %f14;
	cvt.u16.u32 	%rs10, %r40;
	and.b16  	%rs11, %rs10, 255;
	ld.global.u8 	%rs12, [%rd13];
	cvt.rn.f32.u16 	%f15, %rs12;
	ld.global.u8 	%rs13, [%rd15];
	cvt.rn.f32.u16 	%f16, %rs13;
	mul.f32 	%f17, %f6, %f16;
	fma.rn.f32 	%f18, %f11, %f15, %f17;
	cvt.rzi.u32.f32 	%r41, %f18;
	cvt.u16.u32 	%rs14, %r41;
	and.b16  	%rs15, %rs14, 255;
	cvt.rn.f32.u16 	%f19, %rs11;
	sub.f32 	%f20, %f10, %f8;
	cvt.rn.f32.u16 	%f21, %rs15;
	mul.f32 	%f22, %f8, %f21;
	fma.rn.f32 	%f23, %f20, %f19, %f22;
	cvt.rzi.u32.f32 	%r42, %f23;
	cvt.u16.u32 	%rs25, %r42;
$L__BB3_12:
	ld.param.u64 	%rd45, [_Z32nppiWarpAffineBack_8u_C1R_kernelPKh8NppiSizei8NppiRectPhiS2_ddddddi_param_4];
	mul.lo.s32 	%r71, %r18, %r31;
	cvt.s64.s32 	%rd40, %r71;
	cvt.s64.s32 	%rd41, %r1;
	add.s64 	%rd42, %rd40, %rd41;
	cvta.to.global.u64 	%rd43, %rd45;
	add.s64 	%rd44, %rd43, %rd42;
	st.global.u8 	[%rd44], %rs25;
$L__BB3_13:
	ret;

}
	// .globl	_Z32nppiWarpAffineBack_8u_C3R_kernelPKh8NppiSizei8NppiRectPhiS2_ddddddi
.visible .entry _Z32nppiWarpAffineBack_8u_C3R_kernelPKh8NppiSizei8NppiRectPhiS2_ddddddi(
	.param .u64 .ptr .align 1 _Z32nppiWarpAffineBack_8u_C3R_kernelPKh8NppiSizei8NppiRectPhiS2_ddddddi_param_0,
	.param .align 4 .b8 _Z32nppiWarpAffineBack_8u_C3R_kernelPKh8NppiSizei8NppiRectPhiS2_ddddddi_param_1[8],
	.param .u32 _Z32nppiWarpAffineBack_8u_C3R_kernelPKh8NppiSizei8NppiRectPhiS2_ddddddi_param_2,
	.param .align 4 .b8 _Z32nppiWarpAffineBack_8u_C3R_kernelPKh8NppiSizei8NppiRectPhiS2_ddddddi_param_3[16],
	.param .u64 .ptr .align 1 _Z32nppiWarpAffineBack_8u_C3R_kernelPKh8NppiSizei8NppiRectPhiS2_ddddddi_param_4,
	.param .u32 _Z32nppiWarpAffineBack_8u_C3R_kernelPKh8NppiSizei8NppiRectPhiS2_ddddddi_param_5,
	.param .align 4 .b8 _Z32nppiWarpAffineBack_8u_C3R_kernelPKh8NppiSizei8NppiRectPhiS2_ddddddi_param_6[16],
	.param .f64 _Z32nppiWarpAffineBack_8u_C3R_kernelPKh8NppiSizei8NppiRectPhiS2_ddddddi_param_7,
	.param .f64 _Z32nppiWarpAffineBack_8u_C3R_kernelPKh8NppiSizei8NppiRectPhiS2_ddddddi_param_8,
	.param .f64 _Z32nppiWarpAffineBack_8u_C3R_kernelPKh8NppiSizei8NppiRectPhiS2_ddddddi_param_9,
	.param .f64 _Z32nppiWarpAffineBack_8u_C3R_kernelPKh8NppiSizei8NppiRectPhiS2_ddddddi_param_10,
	.param .f64 _Z32nppiWarpAffineBack_8u_C3R_kernelPKh8NppiSizei8NppiRectPhiS2_ddddddi_param_11,
	.param .f64 _Z32nppiWarpAffineBack_8u_C3R_kernelPKh8NppiSizei8NppiRectPhiS2_ddddddi_param_12,
	.param .u32 _Z32nppiWarpAffineBack_8u_C3R_kernelPKh8NppiSizei8NppiRectPhiS2_ddddddi_param_13
)
{
	.reg .pred 	%p<24>;
	.reg .b16 	%rs<37>;
	.reg .b32 	%r<77>;
	.reg .b32 	%f<101>;
	.reg .b64 	%rd<55>;
	.reg .b64 	%fd<16>;

	ld.param.u32 	%r10, [_Z32nppiWarpAffineBack_8u_C3R_kernelPKh8NppiSizei8NppiRectPhiS2_ddddddi_param_6+4];
	ld.param.u32 	%r9, [_Z32nppiWarpAffineBack_8u_C3R_kernelPKh8NppiSizei8NppiRectPhiS2_ddddddi_param_6];
	ld.param.u32 	%r1, [_Z32nppiWarpAffineBack_8u_C3R_kernelPKh8NppiSizei8NppiRectPhiS2_ddddddi_param_1];
	ld.param.u32 	%r2, [_Z32nppiWarpAffineBack_8u_C3R_kernelPKh8NppiSizei8NppiRectPhiS2_ddddddi_param_1+4];
	ld.param.u32 	%r11, [_Z32nppiWarpAffineBack_8u_C3R_kernelPKh8NppiSizei8NppiRectPhiS2_ddddddi_param_6+8];
	ld.param.u64 	%rd8, [_Z32nppiWarpAffineBack_8u_C3R_kernelPKh8NppiSizei8NppiRectPhiS2_ddddddi_param_0];
	ld.param.u32 	%r7, [_Z32nppiWarpAffineBack_8u_C3R_kernelPKh8NppiSizei8NppiRectPhiS2_ddddddi_param_2];
	ld.param.u64 	%rd9, [_Z32nppiWarpAffineBack_8u_C3R_kernelPKh8NppiSizei8NppiRectPhiS2_ddddddi_param_4];
	ld.param.u32 	%r8, [_Z32nppiWarpAffineBack_8u_C3R_kernelPKh8NppiSizei8NppiRectPhiS2_ddddddi_param_5];
	ld.param.u32 	%r14, [_Z32nppiWarpAffineBack_8u_C3R_kernelPKh8NppiSizei8NppiRectPhiS2_ddddddi_param_6+12];
	ld.param.f64 	%fd2, [_Z32nppiWarpAffineBack_8u_C3R_kernelPKh8NppiSizei8NppiRectPhiS2_ddddddi_param_8];
	ld.param.f64 	%fd3, [_Z32nppiWarpAffineBack_8u_C3R_kernelPKh8NppiSizei8NppiRectPhiS2_ddddddi_param_9];
	ld.param.f64 	%fd4, [_Z32nppiWarpAffineBack_8u_C3R_kernelPKh8NppiSizei8NppiRectPhiS2_ddddddi_param_10];
	ld.param.f64 	%fd5, [_Z32nppiWarpAffineBack_8u_C3R_kernelPKh8NppiSizei8NppiRectPhiS2_ddddddi_param_11];
	ld.param.f64 	%fd6, [_Z32nppiWarpAffineBack_8u_C3R_kernelPKh8NppiSizei8NppiRectPhiS2_ddddddi_param_12];
	ld.param.u32 	%r13, [_Z32nppiWarpAffineBack_8u_C3R_kernelPKh8NppiSizei8NppiRectPhiS2_ddddddi_param_13];
	cvta.to.global.u64 	%rd1, %rd9;
	cvta.to.global.u64 	%rd2, %rd8;
	mov.u32 	%r15, %ctaid.x;
	mov.u32 	%r16, %ntid.x;
	mov.u32 	%r17, %tid.x;
	mad.lo.s32 	%r3, %r15, %r16, %r17;
	mov.u32 	%r18, %ctaid.y;
	mov.u32 	%r19, %ntid.y;
	mov.u32 	%r20, %tid.y;
	mad.lo.s32 	%r21, %r18, %r19, %r20;
	setp.ge.s32 	%p3, %r3, %r11;
	setp.ge.s32 	%p4, %r21, %r14;
	or.pred  	%p5, %p3, %p4;
	@%p5 bra 	$L__BB4_18;
	ld.param.f64 	%fd15, [_Z32nppiWarpAffineBack_8u_C3R_kernelPKh8NppiSizei8NppiRectPhiS2_ddddddi_param_7];
	add.s32 	%r22, %r9, %r3;
	add.s32 	%r23, %r10, %r21;
	cvt.rn.f64.s32 	%fd7, %r22;
	cvt.rn.f64.s32 	%fd8, %r23;
	mul.f64 	%fd9, %fd2, %fd8;
	fma.rn.f64 	%fd10, %fd15, %fd7, %fd9;
	add.f64 	%fd11, %fd3, %fd10;
	mul.f64 	%fd12, %fd5, %fd8;
	fma.rn.f64 	%fd13, %fd4, %fd7, %fd12;
	add.f64 	%fd14, %fd6, %fd13;
	cvt.rn.f32.f64 	%f1, %fd14;
	cvt.rn.f32.f64 	%f2, %fd11;
	add.s32 	%r5, %r1, -1;
	add.s32 	%r6, %r2, -1;
	mul.lo.s32 	%r24, %r8, %r21;
	cvt.s64.s32 	%rd10, %r24;
	mul.lo.s32 	%r25, %r3, 3;
	cvt.s64.s32 	%rd11, %r25;
	add.s64 	%rd3, %rd10, %rd11;
	setp.eq.s32 	%p6, %r13, 2;
	@%p6 bra 	$L__BB4_10;
	setp.ne.s32 	%p7, %r13, 1;
	@%p7 bra 	$L__BB4_11;
	mov.f32 	%f87, 0f3F000000;
	copysign.f32 	%f88, %f2, %f87;
	add.rz.f32 	%f89, %f2, %f88;
	cvt.rzi.f32.f32 	%f90, %f89;
	cvt.rzi.s32.f32 	%r59, %f90;
	copysign.f32 	%f91, %f1, %f87;
	add.rz.f32 	%f92, %f1, %f91;
	cvt.rzi.f32.f32 	%f93, %f92;
	cvt.rzi.s32.f32 	%r60, %f93;
	min.s32 	%r62, %r59, %r5;
	max.s32 	%r63, %r62, 0;
	min.s32 	%r64, %r60, %r6;
	max.s32 	%r65, %r64, 0;
	setp.lt.s32 	%p14, %r63, %r1;
	setp.lt.s32 	%p15, %r65, %r2;
	and.pred  	%p1, %p14, %p15;
	mul.lo.s32 	%r66, %r65, %r7;
	mul.lo.s32 	%r67, %r63, 3;
	cvt.s64.s32 	%rd49, %r66;
	cvt.u64.u32 	%rd50, %r67;
	add.s64 	%rd51, %rd50, %rd49;
	add.s64 	%rd4, %rd2, %rd51;
	mov.b16 	%rs31, 0;
	not.pred 	%p16, %p1;
	@%p16 bra 	$L__BB4_5;
	ld.global.u8 	%rs31, [%rd4];
$L__BB4_5:
	add.s64 	%rd5, %rd1, %rd3;
	st.global.u8 	[%rd5], %rs31;
	mov.b16 	%rs32, 0;
	@%p16 bra 	$L__BB4_7;
	ld.global.u8 	%rs32, [%rd4+1];
$L__BB4_7:
	st.global.u8 	[%rd5+1], %rs32;
	mov.b16 	%rs33, 0;
	@%p16 bra 	$L__BB4_9;
	ld.global.u8 	%rs33, [%rd4+2];
$L__BB4_9:
	st.global.u8 	[%rd5+2], %rs33;
	bra.uni 	$L__BB4_18;
$L__BB4_10:
	cvt.rn.f32.s32 	%f3, %r6;
	cvt.rn.f32.s32 	%f4, %r5;
	min.f32 	%f5, %f2, %f4;
	max.f32 	%f6, %f5, 0f00000000;
	min.f32 	%f7, %f1, %f3;
	max.f32 	%f8, %f7, 0f00000000;
	cvt.rmi.f32.f32 	%f9, %f6;
	cvt.rzi.s32.f32 	%r26, %f9;
	cvt.rmi.f32.f32 	%f10, %f8;
	cvt.rzi.s32.f32 	%r27, %f10;
	add.s32 	%r28, %r26, 1;
	min.s32 	%r29, %r28, %r5;
	add.s32 	%r30, %r27, 1;
	min.s32 	%r31, %r30, %r6;
	cvt.rn.f32.s32 	%f11, %r26;
	sub.f32 	%f12, %f6, %f11;
	cvt.rn.f32.s32 	%f13, %r27;
	sub.f32 	%f14, %f8, %f13;
	setp.eq.s32 	%p8, %r5, %r26;
	selp.f32 	%f15, 0f00000000, %f12, %p8;
	setp.eq.s32 	%p9, %r6, %r27;
	selp.f32 	%f16, 0f00000000, %f14, %p9;
	mul.lo.s32 	%r32, %r27, %r7;
	cvt.s64.s32 	%rd12, %r32;
	mul.lo.s32 	%r33, %r26, 3;
	cvt.s64.s32 	%rd13, %r33;
	add.s64 	%rd14, %rd13, %rd12;
	add.s64 	%rd15, %rd2, %rd14;
	mul.lo.s32 	%r34, %r29, 3;
	cvt.s64.s32 	%rd16, %r34;
	add.s64 	%rd17, %rd12, %rd16;
	add.s64 	%rd18, %rd2, %rd17;
	mul.lo.s32 	%r35, %r31, %r7;
	cvt.s64.s32 	%rd19, %r35;
	add.s64 	%rd20, %rd13, %rd19;
	add.s64 	%rd21, %rd2, %rd20;
	add.s64 	%rd22, %rd16, %rd19;
	add.s64 	%rd23, %rd2, %rd22;
	ld.global.u8 	%rs13, [%rd15];
	cvt.rn.f32.u16 	%f17, %rs13;
	mov.f32 	%f18, 0f3F800000;
	sub.f32 	%f19, %f18, %f15;
	mul.f32 	%f20, %f19, %f17;
	sub.f32 	%f21, %f18, %f16;
	ld.global.u8 	%rs14, [%rd18];
	cvt.rn.f32.u16 	%f22, %rs14;
	mul.f32 	%f23, %f15, %f22;
	mul.f32 	%f24, %f21, %f23;
	fma.rn.f32 	%f25, %f21, %f20, %f24;
	ld.global.u8 	%rs15, [%rd21];
	cvt.rn.f32.u16 	%f26, %rs15;
	mul.f32 	%f27, %f19, %f26;
	fma.rn.f32 	%f28, %f16, %f27, %f25;
	ld.global.u8 	%rs16, [%rd23];
	cvt.rn.f32.u16 	%f29, %rs16;
	mul.f32 	%f30, %f15, %f29;
	fma.rn.f32 	%f31, %f16, %f30, %f28;
	add.f32 	%f32, %f31, 0f3F000000;
	cvt.rzi.u32.f32 	%r36, %f32;
	add.s64 	%rd24, %rd1, %rd3;
	st.global.u8 	[%rd24], %r36;
	min.f32 	%f33, %f6, %f4;
	max.f32 	%f34, %f33, 0f00000000;
	min.f32 	%f35, %f8, %f3;
	max.f32 	%f36, %f35, 0f00000000;
	cvt.rmi.f32.f32 	%f37, %f34;
	cvt.rzi.s32.f32 	%r37, %f37;
	cvt.rmi.f32.f32 	%f38, %f36;
	cvt.rzi.s32.f32 	%r38, %f38;
	add.s32 	%r39, %r37, 1;
	min.s32 	%r40, %r39, %r5;
	add.s32 	%r41, %r38, 1;
	min.s32 	%r42, %r41, %r6;
	cvt.rn.f32.s32 	%f39, %r37;
	sub.f32 	%f40, %f34, %f39;
	cvt.rn.f32.s32 	%f41, %r38;
	sub.f32 	%f42, %f36, %f41;
	setp.eq.s32 	%p10, %r5, %r37;
	selp.f32 	%f43, 0f00000000, %f40, %p10;
	setp.eq.s32 	%p11, %r6, %r38;
	selp.f32 	%f44, 0f00000000, %f42, %p11;
	mul.lo.s32 	%r43, %r38, %r7;
	cvt.s64.s32 	%rd25, %r43;
	mul.lo.s32 	%r44, %r37, 3;
	cvt.s64.s32 	%rd26, %r44;
	add.s64 	%rd27, %rd26, %rd25;
	add.s64 	%rd28, %rd2, %rd27;
	mul.lo.s32 	%r45, %r40, 3;
	cvt.s64.s32 	%rd29, %r45;
	add.s64 	%rd30, %rd25, %rd29;
	add.s64 	%rd31, %rd2, %rd30;
	mul.lo.s32 	%r46, %r42, %r7;
	cvt.s64.s32 	%rd32, %r46;
	add.s64 	%rd33, %rd26, %rd32;
	add.s64 	%rd34, %rd2, %rd33;
	add.s64 	%rd35, %rd29, %rd32;
	add.s64 	%rd36, %rd2, %rd35;
	ld.global.u8 	%rs17, [%rd28+1];
	cvt.rn.f32.u16 	%f45, %rs17;
	sub.f32 	%f46, %f18, %f43;
	mul.f32 	%f47, %f46, %f45;
	sub.f32 	%f48, %f18, %f44;
	ld.global.u8 	%rs18, [%rd31+1];
	cvt.rn.f32.u16 	%f49, %rs18;
	mul.f32 	%f50, %f43, %f49;
	mul.f32 	%f51, %f48, %f50;
	fma.rn.f32 	%f52, %f48, %f47, %f51;
	ld.global.u8 	%rs19, [%rd34+1];
	cvt.rn.f32.u16 	%f53, %rs19;
	mul.f32 	%f54, %f46, %f53;
	fma.rn.f32 	%f55, %f44, %f54, %f52;
	ld.global.u8 	%rs20, [%rd36+1];
	cvt.rn.f32.u16 	%f56, %rs20;
	mul.f32 	%f57, %f43, %f56;
	fma.rn.f32 	%f58, %f44, %f57, %f55;
	add.f32 	%f59, %f58, 0f3F000000;
	cvt.rzi.u32.f32 	%r47, %f59;
	st.global.u8 	[%rd24+1], %r47;
	min.f32 	%f60, %f34, %f4;
	max.f32 	%f61, %f60, 0f00000000;
	min.f32 	%f62, %f36, %f3;
	max.f32 	%f63, %f62, 0f00000000;
	cvt.rmi.f32.f32 	%f64, %f61;
	cvt.rzi.s32.f32 	%r48, %f64;
	cvt.rmi.f32.f32 	%f65, %f63;
	cvt.rzi.s32.f32 	%r49, %f65;
	add.s32 	%r50, %r48, 1;
	min.s32 	%r51, %r50, %r5;
	add.s32 	%r52, %r49, 1;
	min.s32 	%r53, %r52, %r6;
	cvt.rn.f32.s32 	%f66, %r48;
	sub.f32 	%f67, %f61, %f66;
	cvt.rn.f32.s32 	%f68, %r49;
	sub.f32 	%f69, %f63, %f68;
	setp.eq.s32 	%p12, %r5, %r48;
	selp.f32 	%f70, 0f00000000, %f67, %p12;
	setp.eq.s32 	%p13, %r6, %r49;
	selp.f32 	%f71, 0f00000000, %f69, %p13;
	mul.lo.s32 	%r54, %r49, %r7;
	cvt.s64.s32 	%rd37, %r54;
	mul.lo.s32 	%r55, %r48, 3;
	cvt.s64.s32 	%rd38, %r55;
	add.s64 	%rd39, %rd38, %rd37;
	add.s64 	%rd40, %rd2, %rd39;
	mul.lo.s32 	%r56, %r51, 3;
	cvt.s64.s32 	%rd41, %r56;
	add.s64 	%rd42, %rd37, %rd41;
	add.s64 	%rd43, %rd2, %rd42;
	mul.lo.s32 	%r57, %r53, %r7;
	cvt.s64.s32 	%rd44, %r57;
	add.s64 	%rd45, %rd38, %rd44;
	add.s64 	%rd46, %rd2, %rd45;
	add.s64 	%rd47, %rd41, %rd44;
	add.s64 	%rd48, %rd2, %rd47;
	ld.global.u8 	%rs21, [%rd40+2];
	cvt.rn.f32.u16 	%f72, %rs21;
	sub.f32 	%f73, %f18, %f70;
	mul.f32 	%f74, %f73, %f72;
	sub.f32 	%f75, %f18, %f71;
	ld.global.u8 	%rs22, [%rd43+2];
	cvt.rn.f32.u16 	%f76, %rs22;
	mul.f32 	%f77, %f70, %f76;
	mul.f32 	%f78, %f75, %f77;
	fma.rn.f32 	%f79, %f75, %f74, %f78;
	ld.global.u8 	%rs23, [%rd46+2];
	cvt.rn.f32.u16 	%f80, %rs23;
	mul.f32 	%f81, %f73, %f80;
	fma.rn.f32 	%f82, %f71, %f81, %f79;
	ld.global.u8 	%rs24, [%rd48+2];
	cvt.rn.f32.u16 	%f83, %rs24;
	mul.f32 	%f84, %f70, %f83;
	fma.rn.f32 	%f85, %f71, %f84, %f82;
	add.f32 	%f86, %f85, 0f3F000000;
	cvt.rzi.u32.f32 	%r58, %f86;
	st.global.u8 	[%rd24+2], %r58;
	bra.uni 	$L__BB4_18;
$L__BB4_11:
	mov.f32 	%f94, 0f3F000000;
	copysign.f32 	%f95, %f2, %f94;
	add.rz.f32 	%f96, %f2, %f95;
	cvt.rzi.f32.f32 	%f97, %f96;
	cvt.rzi.s32.f32 	%r68, %f97;
	copysign.f32 	%f98, %f1, %f94;
	add.rz.f32 	%f99, %f1, %f98;
	cvt.rzi.f32.f32 	%f100, %f99;
	cvt.rzi.s32.f32 	%r69, %f100;
	min.s32 	%r71, %r68, %r5;
	max.s32 	%r72, %r71, 0;
	min.s32 	%r73, %r69, %r6;
	max.s32 	%r74, %r73, 0;
	setp.lt.s32 	%p19, %r72, %r1;
	setp.lt.s32 	%p20, %r74, %r2;
	and.pred  	%p2, %p19, %p20;
	mul.lo.s32 	%r75, %r74, %r7;
	mul.lo.s32 	%r76, %r72, 3;
	cvt.s64.s32 	%rd52, %r75;
	cvt.u64.u32 	%rd53, %r76;
	add.s64 	%rd54, %rd53, %rd52;
	add.s64 	%rd6, %rd2, %rd54;
	mov.b16 	%rs34, 0;
	not.pred 	%p21, %p2;
	@%p21 bra 	$L__BB4_13;
	ld.global.u8 	%rs34, [%rd6];
$L__BB4_13:
	add.s64 	%rd7, %rd1, %rd3;
	st.global.u8 	[%rd7], %rs34;
	mov.b16 	%rs35, 0;
	@%p21 bra 	$L__BB4_15;
	ld.global.u8 	%rs35, [%rd6+1];
$L__BB4_15:
	st.global.u8 	[%rd7+1], %rs35;
	mov.b16 	%rs36, 0;
	@%p21 bra 	$L__BB4_17;
	ld.global.u8 	%rs36, [%rd6+2];
$L__BB4_17:
	st.global.u8 	[%rd7+2], %rs36;
$L__BB4_18:
	ret;

}
	// .globl	_Z32nppiWarpAffineBack_8u_C4R_kernelPKh8NppiSizei8NppiRectPhiS2_ddddddi
.visible .entry _Z32nppiWarpAffineBack_8u_C4R_kernelPKh8NppiSizei8NppiRectPhiS2_ddddddi(
	.param .u64 .ptr .align 1 _Z32nppiWarpAffineBack_8u_C4R_kernelPKh8NppiSizei8NppiRectPhiS2_ddddddi_param_0,
	.param .align 4 .b8 _Z32nppiWarpAffineBack_8u_C4R_kernelPKh8NppiSizei8NppiRectPhiS2_ddddddi_param_1[8],
	.param .u32 _Z32nppiWarpAffineBack_8u_C4R_kernelPKh8NppiSizei8NppiRectPhiS2_ddddddi_param_2,
	.param .align 4 .b8 _Z32nppiWarpAffineBack_8u_C4R_kernelPKh8NppiSizei8NppiRectPhiS2_ddddddi_param_3[16],
	.param .u64 .ptr .align 1 _Z32nppiWarpAffineBack_8u_C4R_kernelPKh8NppiSizei8NppiRectPhiS2_ddddddi_param_4,
	.param .u32 _Z32nppiWarpAffineBack_8u_C4R_kernelPKh8NppiSizei8NppiRectPhiS2_ddddddi_param_5,
	.param .align 4 .b8 _Z32nppiWarpAffineBack_8u_C4R_kernelPKh8NppiSizei8NppiRectPhiS2_ddddddi_param_6[16],
	.param .f64 _Z32nppiWarpAffineBack_8u_C4R_kernelPKh8NppiSizei8NppiRectPhiS2_ddddddi_param_7,
	.param .f64 _Z32nppiWarpAffineBack_8u_C4R_kernelPKh8NppiSizei8NppiRectPhiS2_ddddddi_param_8,
	.param .f64 _Z32nppiWarpAffineBack_8u_C4R_kernelPKh8NppiSizei8NppiRectPhiS2_ddddddi_param_9,
	.param .f64 _Z32nppiWarpAffineBack_8u_C4R_kernelPKh8NppiSizei8NppiRectPhiS2_ddddddi_param_10,
	.param .f64 _Z32nppiWarpAffineBack_8u_C4R_kernelPKh8NppiSizei8NppiRectPhiS2_ddddddi_param_11,
	.param .f64 _Z32nppiWarpAffineBack_8u_C4R_kernelPKh8NppiSizei8NppiRectPhiS2_ddddddi_param_12,
	.param .u32 _Z32nppiWarpAffineBack_8u_C4R_kernelPKh8NppiSizei8NppiRectPhiS2_ddddddi_param_13
)
{
	.reg .pred 	%p<28>;
	.reg .b16 	%rs<49>;
	.reg .b32 	%r<88>;
	.reg .b32 	%f<128>;
	.reg .b64 	%rd<67>;
	.reg .b64 	%fd<16>;

	ld.param.u32 	%r10, [_Z32nppiWarpAffineBack_8u_C4R_kernelPKh8NppiSizei8NppiRectPhiS2_ddddddi_param_6+4];
	ld.param.u32 	%r9, [_Z32nppiWarpAffineBack_8u_C4R_kernelPKh8NppiSizei8NppiRectPhiS2_ddddddi_param_6];
	ld.param.u32 	%r1, [_Z32nppiWarpAffineBack_8u_C4R_kernelPKh8NppiSizei8NppiRectPhiS2_ddddddi_param_1];
	ld.param.u32 	%r2, [_Z32nppiWarpAffineBack_8u_C4R_kernelPKh8NppiSizei8NppiRectPhiS2_ddddddi_param_1+4];
	ld.param.u32 	%r11, [_Z32nppiWarpAffineBack_8u_C4R_kernelPKh8NppiSizei8NppiRectPhiS2_ddddddi_param_6+8];
	ld.param.u64 	%rd8, [_Z32nppiWarpAffineBack_8u_C4R_kernelPKh8NppiSizei8NppiRectPhiS2_ddddddi_param_0];
	ld.param.u32 	%r7, [_Z32nppiWarpAffineBack_8u_C4R_kernelPKh8NppiSizei8NppiRectPhiS2_ddddddi_param_2];
	ld.param.u64 	%rd9, [_Z32nppiWarpAffineBack_8u_C4R_kernelPKh8NppiSizei8NppiRectPhiS2_ddddddi_param_4];
	ld.param.u32 	%r8, [_Z32nppiWarpAffineBack_8u_C4R_kernelPKh8NppiSizei8NppiRectPhiS2_ddddddi_param_5];
	ld.param.u32 	%r14, [_Z32nppiWarpAffineBack_8u_C4R_kernelPKh8NppiSizei8NppiRectPhiS2_ddddddi_param_6+12];
	ld.param.f64 	%fd2, [_Z32nppiWarpAffineBack_8u_C4R_kernelPKh8NppiSizei8NppiRectPhiS2_ddddddi_param_8];
	ld.param.f64 	%fd3, [_Z32nppiWarpAffineBack_8u_C4R_kernelPKh8NppiSizei8NppiRectPhiS2_ddddddi_param_9];
	ld.param.f64 	%fd4, [_Z32nppiWarpAffineBack_8u_C4R_kernelPKh8NppiSizei8NppiRectPhiS2_ddddddi_param_10];
	ld.param.f64 	%fd5, [_Z32nppiWarpAffineBack_8u_C4R_kernelPKh8NppiSizei8NppiRectPhiS2_ddddddi_param_11];
	ld.param.f64 	%fd6, [_Z32nppiWarpAffineBack_8u_C4R_kernelPKh8NppiSizei8NppiRectPhiS2_ddddddi_param_12];
	ld.param.u32 	%r13, [_Z32nppiWarpAffineBack_8u_C4R_kernelPKh8NppiSizei8NppiRectPhiS2_ddddddi_param_13];
	cvta.to.global.u64 	%rd1, %rd9;
	cvta.to.global.u64 	%rd2, %rd8;
	mov.u32 	%r15, %ctaid.x;
	mov.u32 	%r16, %ntid.x;
	mov.u32 	%r17, %tid.x;
	mad.lo.s32 	%r3, %r15, %r16, %r17;
	mov.u32 	%r18, %ctaid.y;
	mov.u32 	%r19, %ntid.y;
	mov.u32 	%r20, %tid.y;
	mad.lo.s32 	%r21, %r18, %r19, %r20;
	setp.ge.s32 	%p3, %r3, %r11;
	setp.ge.s32 	%p4, %r21, %r14;
	or.pred  	%p5, %p3, %p4;
	@%p5 bra 	$L__BB5_22;
	ld.param.f64 	%fd15, [_Z32nppiWarpAffineBack_8u_C4R_kernelPKh8NppiSizei8NppiRectPhiS2_ddddddi_param_7];
	add.s32 	%r22, %r9, %r3;
	add.s32 	%r23, %r10, %r21;
	cvt.rn.f64.s32 	%fd7, %r22;
	cvt.rn.f64.s32 	%fd8, %r23;
	mul.f64 	%fd9, %fd2, %fd8;
	fma.rn.f64 	%fd10, %fd15, %fd7, %fd9;
	add.f64 	%fd11, %fd3, %fd10;
	mul.f64 	%fd12, %fd5, %fd8;
	fma.rn.f64 	%fd13, %fd4, %fd7, %fd12;
	add.f64 	%fd14, %fd6, %fd13;
	cvt.rn.f32.f64 	%f1, %fd14;
	cvt.rn.f32.f64 	%f2, %fd11;
	add.s32 	%r5, %r1, -1;
	add.s32 	%r6, %r2, -1;
	mul.lo.s32 	%r24, %r8, %r21;
	cvt.s64.s32 	%rd10, %r24;
	shl.b32 	%r25, %r3, 2;
	cvt.s64.s32 	%rd11, %r25;
	add.s64 	%rd3, %rd10, %rd11;
	setp.eq.s32 	%p6, %r13, 2;
	@%p6 bra 	$L__BB5_12;
	setp.ne.s32 	%p7, %r13, 1;
	@%p7 bra 	$L__BB5_13;
	mov.f32 	%f114, 0f3F000000;
	copysign.f32 	%f115, %f2, %f114;
	add.rz.f32 	%f116, %f2, %f115;
	cvt.rzi.f32.f32 	%f117, %f116;
	cvt.rzi.s32.f32 	%r70, %f117;
	copysign.f32 	%f118, %f1, %f114;
	add.rz.f32 	%f119, %f1, %f118;
	cvt.rzi.f32.f32 	%f120, %f119;
	cvt.rzi.s32.f32 	%r71, %f120;
	min.s32 	%r73, %r70, %r5;
	max.s32 	%r74, %r73, 0;
	min.s32 	%r75, %r71, %r6;
	max.s32 	%r76, %r75, 0;
	setp.lt.s32 	%p16, %r74, %r1;
	setp.lt.s32 	%p17, %r76, %r2;
	and.pred  	%p1, %p16, %p17;
	mul.lo.s32 	%r77, %r76, %r7;
	shl.b32 	%r78, %r74, 2;
	cvt.s64.s32 	%rd61, %r77;
	cvt.u64.u32 	%rd62, %r78;
	add.s64 	%rd63, %rd62, %rd61;
	add.s64 	%rd4, %rd2, %rd63;
	mov.b16 	%rs41, 0;
	not.pred 	%p18, %p1;
	@%p18 bra 	$L__BB5_5;
	ld.global.u8 	%rs41, [%rd4];
$L__BB5_5:
	add.s64 	%rd5, %rd1, %rd3;
	st.global.u8 	[%rd5], %rs41;
	mov.b16 	%rs42, 0;
	@%p18 bra 	$L__BB5_7;
	ld.global.u8 	%rs42, [%rd4+1];
$L__BB5_7:
	st.global.u8 	[%rd5+1], %rs42;
	mov.b16 	%rs43, 0;
	@%p18 bra 	$L__BB5_9;
	ld.global.u8 	%rs43, [%rd4+2];
$L__BB5_9:
	st.global.u8 	[%rd5+2], %rs43;
	mov.b16 	%rs44, 0;
	@%p18 bra 	$L__BB5_11;
	ld.global.u8 	%rs44, [%rd4+3];
$L__BB5_11:
	st.global.u8 	[%rd5+3], %rs44;
	bra.uni 	$L__BB5_22;
$L__BB5_12:
	cvt.rn.f32.s32 	%f3, %r6;
	cvt.rn.f32.s32 	%f4, %r5;
	min.f32 	%f5, %f2, %f4;
	max.f32 	%f6, %f5, 0f00000000;
	min.f32 	%f7, %f1, %f3;
	max.f32 	%f8, %f7, 0f00000000;
	cvt.rmi.f32.f32 	%f9, %f6;
	cvt.rzi.s32.f32 	%r26, %f9;
	cvt.rmi.f32.f32 	%f10, %f8;
	cvt.rzi.s32.f32 	%r27, %f10;
	add.s32 	%r28, %r26, 1;
	min.s32 	%r29, %r28, %r5;
	add.s32 	%r30, %r27, 1;
	min.s32 	%r31, %r30, %r6;
	cvt.rn.f32.s32 	%f11, %r26;
	sub.f32 	%f12, %f6, %f11;
	cvt.rn.f32.s32 	%f13, %r27;
	sub.f32 	%f14, %f8, %f13;
	setp.eq.s32 	%p8, %r5, %r26;
	selp.f32 	%f15, 0f00000000, %f12, %p8;
	setp.eq.s32 	%p9, %r6, %r27;
	selp.f32 	%f16, 0f00000000, %f14, %p9;
	mul.lo.s32 	%r32, %r27, %r7;
	cvt.s64.s32 	%rd12, %r32;
	shl.b32 	%r33, %r26, 2;
	cvt.s64.s32 	%rd13, %r33;
	add.s64 	%rd14, %rd13, %rd12;
	add.s64 	%rd15, %rd2, %rd14;
	shl.b32 	%r34, %r29, 2;
	cvt.s64.s32 	%rd16, %r34;
	add.s64 	%rd17, %rd12, %rd16;
	add.s64 	%rd18, %rd2, %rd17;
	mul.lo.s32 	%r35, %r31, %r7;
	cvt.s64.s32 	%rd19, %r35;
	add.s64 	%rd20, %rd13, %rd19;
	add.s64 	%rd21, %rd2, %rd20;
	add.s64 	%rd22, %rd16, %rd19;
	add.s64 	%rd23, %rd2, %rd22;
	ld.global.u8 	%rs17, [%rd15];
	cvt.rn.f32.u16 	%f17, %rs17;
	mov.f32 	%f18, 0f3F800000;
	sub.f32 	%f19, %f18, %f15;
	mul.f32 	%f20, %f19, %f17;
	sub.f32 	%f21, %f18, %f16;
	ld.global.u8 	%rs18, [%rd18];
	cvt.rn.f32.u16 	%f22, %rs18;
	mul.f32 	%f23, %f15, %f22;
	mul.f32 	%f24, %f21, %f23;
	fma.rn.f32 	%f25, %f21, %f20, %f24;
	ld.global.u8 	%rs19, [%rd21];
	cvt.rn.f32.u16 	%f26, %rs19;
	mul.f32 	%f27, %f19, %f26;
	fma.rn.f32 	%f28, %f16, %f27, %f25;
	ld.global.u8 	%rs20, [%rd23];
	cvt.rn.f32.u16 	%f29, %rs20;
	mul.f32 	%f30, %f15, %f29;
	fma.rn.f32 	%f31, %f16, %f30, %f28;
	add.f32 	%f32, %f31, 0f3F000000;
	cvt.rzi.u32.f32 	%r36, %f32;
	add.s64 	%rd24, %rd1, %rd3;
	st.global.u8 	[%rd24], %r36;
	min.f32 	%f33, %f6, %f4;
	max.f32 	%f34, %f33, 0f00000000;
	min.f32 	%f35, %f8, %f3;
	max.f32 	%f36, %f35, 0f00000000;
	cvt.rmi.f32.f32 	%f37, %f34;
	cvt.rzi.s32.f32 	%r37, %f37;
	cvt.rmi.f32.f32 	%f38, %f36;
	cvt.rzi.s32.f32 	%r38, %f38;
	add.s32 	%r39, %r37, 1;
	min.s32 	%r40, %r39, %r5;
	add.s32 	%r41, %r38, 1;
	min.s32 	%r42, %r41, %r6;
	cvt.rn.f32.s32 	%f39, %r37;
	sub.f32 	%f40, %f34, %f39;
	cvt.rn.f32.s32 	%f41, %r38;
	sub.f32 	%f42, %f36, %f41;
	setp.eq.s32 	%p10, %r5, %r37;
	selp.f32 	%f43, 0f00000000, %f40, %p10;
	setp.eq.s32 	%p11, %r6, %r38;
	selp.f32 	%f44, 0f00000000, %f42, %p11;
	mul.lo.s32 	%r43, %r38, %r7;
	cvt.s64.s32 	%rd25, %r43;
	shl.b32 	%r44, %r37, 2;
	cvt.s64.s32 	%rd26, %r44;
	add.s64 	%rd27, %rd26, %rd25;
	add.s64 	%rd28, %rd2, %rd27;
	shl.b32 	%r45, %r40, 2;
	cvt.s64.s32 	%rd29, %r45;
	add.s64 	%rd30, %rd25, %rd29;
	add.s64 	%rd31, %rd2, %rd30;
	mul.lo.s32 	%r46, %r42, %r7;
	cvt.s64.s32 	%rd32, %r46;
	add.s64 	%rd33, %rd26, %rd32;
	add.s64 	%rd34, %rd2, %rd33;
	add.s64 	%rd35, %rd29, %rd32;
	add.s64 	%rd36, %rd2, %rd35;
	ld.global.u8 	%rs21, [%rd28+1];
	cvt.rn.f32.u16 	%f45, %rs21;
	sub.f32 	%f46, %f18, %f43;
	mul.f32 	%f47, %f46, %f45;
	sub.f32 	%f48, %f18, %f44;
	ld.global.u8 	%rs22, [%rd31+1];
	cvt.rn.f32.u16 	%f49, %rs22;
	mul.f32 	%f50, %f43, %f49;
	mul.f32 	%f51, %f48, %f50;
	fma.rn.f32 	%f52, %f48, %f47, %f51;
	ld.global.u8 	%rs23, [%rd34+1];
	cvt.rn.f32.u16 	%f53, %rs23;
	mul.f32 	%f54, %f46, %f53;
	fma.rn.f32 	%f55, %f44, %f54, %f52;
	ld.global.u8 	%rs24, [%rd36+1];
	cvt.rn.f32.u16 	%f56, %rs24;
	mul.f32 	%f57, %f43, %f56;
	fma.rn.f32 	%f58, %f44, %f57, %f55;
	add.f32 	%f59, %f58, 0f3F000000;
	cvt.rzi.u32.f32 	%r47, %f59;
	st.global.u8 	[%rd24+1], %r47;
	min.f32 	%f60, %f34, %f4;
	max.f32 	%f61, %f60, 0f00000000;
	min.f32 	%f62, %f36, %f3;
	max.f32 	%f63, %f62, 0f00000000;
	cvt.rmi.f32.f32 	%f64, %f61;
	cvt.rzi.s32.f32 	%r48, %f64;
	cvt.rmi.f32.f32 	%f65, %f63;
	cvt.rzi.s32.f32 	%r49, %f65;
	add.s32 	%r50, %r48, 1;
	min.s32 	%r51, %r50, %r5;
	add.s32 	%r52, %r49, 1;
	min.s32 	%r53, %r52, %r6;
	cvt.rn.f32.s32 	%f66, %r48;
	sub.f32 	%f67, %f61, %f66;
	cvt.rn.f32.s32 	%f68, %r49;
	sub.f32 	%f69, %f63, %f68;
	setp.eq.s32 	%p12, %r5, %r48;
	selp.f32 	%f70, 0f00000000, %f67, %p12;
	setp.eq.s32 	%p13, %r6, %r49;
	selp.f32 	%f71, 0f00000000, %f69, %p13;
	mul.lo.s32 	%r54, %r49, %r7;
	cvt.s64.s32 	%rd37, %r54;
	shl.b32 	%r55, %r48, 2;
	cvt.s64.s32 	%rd38, %r55;
	add.s64 	%rd39, %rd38, %rd37;
	add.s64 	%rd40, %rd2, %rd39;
	shl.b32 	%r56, %r51, 2;
	cvt.s64.s32 	%rd41, %r56;
	add.s64 	%rd42, %rd37, %rd41;
	add.s64 	%rd43, %rd2, %rd42;
	mul.lo.s32 	%r57, %r53, %r7;
	cvt.s64.s32 	%rd44, %r57;
	add.s64 	%rd45, %rd38, %rd44;
	add.s64 	%rd46, %rd2, %rd45;
	add.s64 	%rd47, %rd41, %rd44;
	add.s64 	%rd48, %rd2, %rd47;
	ld.global.u8 	%rs25, [%rd40+2];
	cvt.rn.f32.u16 	%f72, %rs25;
	sub.f32 	%f73, %f18, %f70;
	mul.f32 	%f74, %f73, %f72;
	sub.f32 	%f75, %f18, %f71;
	ld.global.u8 	%rs26, [%rd43+2];
	cvt.rn.f32.u16 	%f76, %rs26;
	mul.f32 	%f77, %f70, %f76;
	mul.f32 	%f78, %f75, %f77;
	fma.rn.f32 	%f79, %f75, %f74, %f78;
	ld.global.u8 	%rs27, [%rd46+2];
	cvt.rn.f32.u16 	%f80, %rs27;
	mul.f32 	%f81, %f73, %f80;
	fma.rn.f32 	%f82, %f71, %f81, %f79;
	ld.global.u8 	%rs28, [%rd48+2];
	cvt.rn.f32.u16 	%f83, %rs28;
	mul.f32 	%f84, %f70, %f83;
	fma.rn.f32 	%f85, %f71, %f84, %f82;
	add.f32 	%f86, %f85, 0f3F000000;
	cvt.rzi.u32.f32 	%r58, %f86;
	st.global.u8 	[%rd24+2], %r58;
	min.f32 	%f87, %f61, %f4;
	max.f32 	%f88, %f87, 0f00000000;
	min.f32 	%f89, %f63, %f3;
	max.f32 	%f90, %f89, 0f00000000;
	cvt.rmi.f32.f32 	%f91, %f88;
	cvt.rzi.s32.f32 	%r59, %f91;
	cvt.rmi.f32.f32 	%f92, %f90;
	cvt.rzi.s32.f32 	%r60, %f92;
	add.s32 	%r61, %r59, 1;
	min.s32 	%r62, %r61, %r5;
	add.s32 	%r63, %r60, 1;
	min.s32 	%r64, %r63, %r6;
	cvt.rn.f32.s32 	%f93, %r59;
	sub.f32 	%f94, %f88, %f93;
	cvt.rn.f32.s32 	%f95, %r60;
	sub.f32 	%f96, %f90, %f95;
	setp.eq.s32 	%p14, %r5, %r59;
	selp.f32 	%f97, 0f00000000, %f94, %p14;
	setp.eq.s32 	%p15, %r6, %r60;
	selp.f32 	%f98, 0f00000000, %f96, %p15;
	mul.lo.s32 	%r65, %r60, %r7;
	cvt.s64.s32 	%rd49, %r65;
	shl.b32 	%r66, %r59, 2;
	cvt.s64.s32 	%rd50, %r66;
	add.s64 	%rd51, %rd50, %rd49;
	add.s64 	%rd52, %rd2, %rd51;
	shl.b32 	%r67, %r62, 2;
	cvt.s64.s32 	%rd53, %r67;
	add.s64 	%rd54, %rd49, %rd53;
	add.s64 	%rd55, %rd2, %rd54;
	mul.lo.s32 	%r68, %r64, %r7;
	cvt.s64.s32 	%rd56, %r68;
	add.s64 	%rd57, %rd50, %rd56;
	add.s64 	%rd58, %rd2, %rd57;
	add.s64 	%rd59, %rd53, %rd56;
	add.s64 	%rd60, %rd2, %rd59;
	ld.global.u8 	%rs29, [%rd52+3];
	cvt.rn.f32.u16 	%f99, %rs29;
	sub.f32 	%f100, %f18, %f97;
	mul.f32 	%f101, %f100, %f99;
	sub.f32 	%f102, %f18, %f98;
	ld.global.u8 	%rs30, [%rd55+3];
	cvt.rn.f32.u16 	%f103, %rs30;
	mul.f32 	%f104, %f97, %f103;
	mul.f32 	%f105, %f102, %f104;
	fma.rn.f32 	%f106, %f102, %f101, %f105;
	ld.global.u8 	%rs31, [%rd58+3];
	cvt.rn.f32.u16 	%f107, %rs31;
	mul.f32 	%f108, %f100, %f107;
	fma.rn.f32 	%f109, %f98, %f108, %f106;
	ld.global.u8 	%rs32, [%rd60+3];
	cvt.rn.f32.u16 	%f110, %rs32;
	mul.f32 	%f111, %f97, %f110;
	fma.rn.f32 	%f112, %f98, %f111, %f109;
	add.f32 	%f113, %f112, 0f3F000000;
	cvt.rzi.u32.f32 	%r69, %f113;
	st.global.u8 	[%rd24+3], %r69;
	bra.uni 	$L__BB5_22;
$L__BB5_13:
	mov.f32 	%f121, 0f3F000000;
	copysign.f32 	%f122, %f2, %f121;
	add.rz.f32 	%f123, %f2, %f122;
	cvt.rzi.f32.f32 	%f124, %f123;
	cvt.rzi.s32.f32 	%r79, %f124;
	copysign.f32 	%f125, %f1, %f121;
	add.rz.f32 	%f126, %f1, %f125;
	cvt.rzi.f32.f32 	%f127, %f126;
	cvt.rzi.s32.f32 	%r80, %f127;
	min.s32 	%r82, %r79, %r5;
	max.s32 	%r83, %r82, 0;
	min.s32 	%r84, %r80, %r6;
	max.s32 	%r85, %r84, 0;
	setp.lt.s32 	%p22, %r83, %r1;
	setp.lt.s32 	%p23, %r85, %r2;
	and.pred  	%p2, %p22, %p23;
	mul.lo.s32 	%r86, %r85, %r7;
	shl.b32 	%r87, %r83, 2;
	cvt.s64.s32 	%rd64, %r86;
	cvt.u64.u32 	%rd65, %r87;
	add.s64 	%rd66, %rd65, %rd64;
	add.s64 	%rd6, %rd2, %rd66;
	mov.b16 	%rs45, 0;
	not.pred 	%p24, %p2;
	@%p24 bra 	$L__BB5_15;
	ld.global.u8 	%rs45, [%rd6];
$L__BB5_15:
	add.s64 	%rd7, %rd1, %rd3;
	st.global.u8 	[%rd7], %rs45;
	mov.b16 	%rs46, 0;
	@%p24 bra 	$L__BB5_17;
	ld.global.u8 	%rs46, [%rd6+1];
$L__BB5_17:
	st.global.u8 	[%rd7+1], %rs46;
	mov.b16 	%rs47, 0;
	@%p24 bra 	$L__BB5_19;
	ld.global.u8 	%rs47, [%rd6+2];
$L__BB5_19:
	st.global.u8 	[%rd7+2], %rs47;
	mov.b16 	%rs48, 0;
	@%p24 bra 	$L__BB5_21;
	ld.global.u8 	%rs48, [%rd6+3];
$L__BB5_21:
	st.global.u8 	[%rd7+3], %rs48;
$L__BB5_22:
	ret;

}
	// .globl	_Z33nppiWarpAffineBack_16u_C1R_kernelPKt8NppiSizei8NppiRectPtiS2_ddddddi
.visible .entry _Z33nppiWarpAffineBack_16u_C1R_kernelPKt8NppiSizei8NppiRectPtiS2_ddddddi(
	.param .u64 .ptr .align 1 _Z33nppiWarpAffineBack_16u_C1R_kernelPKt8NppiSizei8NppiRectPtiS2_ddddddi_param_0,
	.param .align 4 .b8 _Z33nppiWarpAffineBack_16u_C1R_kernelPKt8NppiSizei8NppiRectPtiS2_ddddddi_param_1[8],
	.param .u32 _Z33nppiWarpAffineBack_16u_C1R_kernelPKt8NppiSizei8NppiRectPtiS2_ddddddi_param_2,
	.param .align 4 .b8 _Z33nppiWarpAffineBack_16u_C1R_kernelPKt8NppiSizei8NppiRectPtiS2_ddddddi_param_3[16],
	.param .u64 .ptr .align 1 _Z33nppiWarpAffineBack_16u_C1R_kernelPKt8NppiSizei8NppiRectPtiS2_ddddddi_param_4,
	.param .u32 _Z33nppiWarpAffineBack_16u_C1R_kernelPKt8NppiSizei8NppiRectPtiS2_ddddddi_param_5,
	.param .align 4 .b8 _Z33nppiWarpAffineBack_16u_C1R_kernelPKt8NppiSizei8NppiRectPtiS2_ddddddi_param_6[16],
	.param .f64 _Z33nppiWarpAffineBack_16u_C1R_kernelPKt8NppiSizei8NppiRectPtiS2_ddddddi_param_7,
	.param .f64 _Z33nppiWarpAffineBack_16u_C1R_kernelPKt8NppiSizei8NppiRectPtiS2_ddddddi_param_8,
	.param .f64 _Z33nppiWarpAffineBack_16u_C1R_kernelPKt8NppiSizei8NppiRectPtiS2_ddddddi_param_9,
	.param .f64 _Z33nppiWarpAffineBack_16u_C1R_kernelPKt8NppiSizei8NppiRectPtiS2_ddddddi_param_10,
	.param .f64 _Z33nppiWarpAffineBack_16u_C1R_kernelPKt8NppiSizei8NppiRectPtiS2_ddddddi_param_11,
	.param .f64 _Z33nppiWarpAffineBack_16u_C1R_kernelPKt8NppiSizei8NppiRectPtiS2_ddddddi_param_12,
	.param .u32 _Z33nppiWarpAffineBack_16u_C1R_kernelPKt8NppiSizei8NppiRectPtiS2_ddddddi_param_13
)
{
	.reg .pred 	%p<33>;
	.reg .b16 	%rs<22>;
	.reg .b32 	%r<70>;
	.reg .b32 	%f<51>;
	.reg .b64 	%rd<42>;
	.reg .b64 	%fd<15>;

	ld.param.u32 	%r20, [_Z33nppiWarpAffineBack_16u_C1R_kernelPKt8NppiSizei8NppiRectPtiS2_ddddddi_param_6+4];
	ld.param.u32 	%r19, [_Z33nppiWarpAffineBack_16u_C1R_kernelPKt8NppiSizei8NppiRectPtiS2_ddddddi_param_6];
	ld.param.u32 	%r16, [_Z33nppiWarpAffineBack_16u_C1R_kernelPKt8NppiSizei8NppiRectPtiS2_ddddddi_param_1+4];
	ld.param.u32 	%r15, [_Z33nppiWarpAffineBack_16u_C1R_kernelPKt8NppiSizei8NppiRectPtiS2_ddddddi_param_1];
	ld.param.u32 	%r21, [_Z33nppiWarpAffineBack_16u_C1R_kernelPKt8NppiSizei8NppiRectPtiS2_ddddddi_param_6+8];
	ld.param.u64 	%rd3, [_Z33nppiWarpAffineBack_16u_C1R_kernelPKt8NppiSizei8NppiRectPtiS2_ddddddi_param_0];
	ld.param.u32 	%r17, [_Z33nppiWarpAffineBack_16u_C1R_kernelPKt8NppiSizei8NppiRectPtiS2_ddddddi_param_2];
	ld.param.u32 	%r18, [_Z33nppiWarpAffineBack_16u_C1R_kernelPKt8NppiSizei8NppiRectPtiS2_ddddddi_param_5];
	ld.param.u32 	%r24, [_Z33nppiWarpAffineBack_16u_C1R_kernelPKt8NppiSizei8NppiRectPtiS2_ddddddi_param_6+12];
	ld.param.f64 	%fd1, [_Z33nppiWarpAffineBack_16u_C1R_kernelPKt8NppiSizei8NppiRectPtiS2_ddddddi_param_7];
	ld.param.f64 	%fd2, [_Z33nppiWarpAffineBack_16u_C1R_kernelPKt8NppiSizei8NppiRectPtiS2_ddddddi_param_8];
	ld.param.f64 	%fd3, [_Z33nppiWarpAffineBack_16u_C1R_kernelPKt8NppiSizei8NppiRectPtiS2_ddddddi_param_9];
	ld.param.f64 	%fd4, [_Z33nppiWarpAffineBack_16u_C1R_kernelPKt8NppiSizei8NppiRectPtiS2_ddddddi_param_10];
	ld.param.f64 	%fd5, [_Z33nppiWarpAffineBack_16u_C1R_kernelPKt8NppiSizei8NppiRectPtiS2_ddddddi_param_11];
	ld.param.f64 	%fd6, [_Z33nppiWarpAffineBack_16u_C1R_kernelPKt8NppiSizei8NppiRectPtiS2_ddddddi_param_12];
	ld.param.u32 	%r23, [_Z33nppiWarpAffineBack_16u_C1R_kernelPKt8NppiSizei8NppiRectPtiS2_ddddddi_param_13];
	cvta.to.global.u64 	%rd1, %rd3;
	mov.u32 	%r25, %ctaid.x;
	mov.u32 	%r26, %ntid.x;
	mov.u32 	%r27, %tid.x;
	mad.lo.s32 	%r1, %r25, %r26, %r27;
	mov.u32 	%r28, %ctaid.y;
	mov.u32 	%r29, %ntid.y;
	mov.u32 	%r30, %tid.y;
	mad.lo.s32 	%r31, %r28, %r29, %r30;
	setp.ge.s32 	%p1, %r1, %r21;
	setp.ge.s32 	%p2, %r31, %r24;
	or.pred  	%p3, %p1, %p2;
	@%p3 bra 	$L__BB6_13;
	add.s32 	%r32, %r19, %r1;
	add.s32 	%r33, %r20, %r31;
	cvt.rn.f64.s32 	%fd7, %r32;
	cvt.rn.f64.s32 	%fd8, %r33;
	mul.f64 	%fd9, %fd2, %fd8;
	fma.rn.f64 	%fd10, %fd1, %fd7, %fd9;
	add.f64 	%fd11, %fd3, %fd10;
	mul.f64 	%fd12, %fd5, %fd8;
	fma.rn.f64 	%fd13, %fd4, %fd7, %fd12;
	add.f64 	%fd14, %fd6, %fd13;
	cvt.rn.f32.f64 	%f1, %fd11;
	cvt.rn.f32.f64 	%f2, %fd14;
	mov.b16 	%rs21, 0;
	setp.eq.s32 	%p4, %r23, 4;
	@%p4 bra 	$L__BB6_9;
	setp.eq.s32 	%p5, %r23, 2;
	@%p5 bra 	$L__BB6_6;
	setp.ne.s32 	%p6, %r23, 1;
	@%p6 bra 	$L__BB6_12;
	add.f32 	%f49, %f1, 0f3F000000;
	cvt.rzi.s32.f32 	%r3, %f49;
	add.f32 	%f50, %f2, 0f3F000000;
	cvt.rzi.s32.f32 	%r4, %f50;
	setp.lt.s32 	%p25, %r3, 0;
	setp.ge.s32 	%p26, %r3, %r15;
	or.pred  	%p27, %p25, %p26;
	setp.lt.s32 	%p28, %r4, 0;
	setp.ge.s32 	%p29, %r4, %r16;
	or.pred  	%p30, %p28, %p29;
	or.pred  	%p32, %p27, %p30;
	@%p32 bra 	$L__BB6_12;
	mul.lo.s32 	%r68, %r4, %r17;
	cvt.s64.s32 	%rd32, %r68;
	add.s64 	%rd33, %rd1, %rd32;
	mul.wide.u32 	%rd34, %r3, 2;
	add.s64 	%rd35, %rd33, %rd34;
	ld.global.u16 	%rs21, [%rd35];
	bra.uni 	$L__BB6_12;
$L__BB6_6:
	cvt.rmi.f32.f32 	%f26, %f1;
	cvt.rzi.s32.f32 	%r51, %f26;
	cvt.rmi.f32.f32 	%f27, %f2;
	cvt.rzi.s32.f32 	%r52, %f27;
	add.s32 	%r9, %r51, 1;
	add.s32 	%r53, %r52, 1;
	or.b32  	%r54, %r51, %r52;
	setp.lt.s32 	%p16, %r9, %r15;
	setp.gt.s32 	%p17, %r54, -1;
	setp.lt.s32 	%p18, %r53, %r16;
	and.pred  	%p19, %p16, %p18;
	and.pred  	%p20, %p19, %p17;
	@%p20 bra 	$L__BB6_8;
	add.f32 	%f47, %f1, 0f3F000000;
	cvt.rzi.s32.f32 	%r59, %f47;
	add.f32 	%f48, %f2, 0f3F000000;
	cvt.rzi.s32.f32 	%r60, %f48;
	setp.lt.s32 	%p21, %r59, 0;
	setp.lt.s32 	%p22, %r59, %r15;
	add.s32 	%r61, %r15, -1;
	selp.b32 	%r62, %r59, %r61, %p22;
	selp.b32 	%r63, 0, %r62, %p21;
	setp.lt.s32 	%p23, %r60, 0;
	setp.lt.s32 	%p24, %r60, %r16;
	add.s32 	%r64, %r16, -1;
	selp.b32 	%r65, %r60, %r64, %p24;
	selp.b32 	%r66, 0, %r65, %p23;
	mul.lo.s32 	%r67, %r66, %r17;
	cvt.s64.s32 	%rd28, %r67;
	add.s64 	%rd29, %rd1, %rd28;
	mul.wide.s32 	%rd30, %r63, 2;
	add.s64 	%rd31, %rd29, %rd30;
	ld.global.u16 	%rs21, [%rd31];
	bra.uni 	$L__BB6_12;
$L__BB6_8:
	cvt.rn.f32.s32 	%f28, %r51;
	sub.f32 	%f29, %f1, %f28;
	cvt.rn.f32.s32 	%f30, %r52;
	sub.f32 	%f31, %f2, %f30;
	mul.lo.s32 	%r55, %r52, %r17;
	cvt.s64.s32 	%rd18, %r55;
	add.s64 	%rd19, %rd1, %rd18;
	mul.wide.u32 	%rd20, %r51, 2;
	add.s64 	%rd21, %rd19, %rd20;
	mul.wide.u32 	%rd22, %r9, 2;
	add.s64 	%rd23, %rd19, %rd22;
	cvt.s64.s32 	%rd24, %r17;
	add.s64 	%rd25, %rd19, %rd24;
	add.s64 	%rd26, %rd25, %rd20;
	add.s64 	%rd27, %rd25, %rd22;
	ld.global.u16 	%rs14, [%rd21];
	cvt.rn.f32.u16 	%f32, %rs14;
	mov.f32 	%f33, 0f3F800000;
	sub.f32 	%f34, %f33, %f29;
	ld.global.u16 	%rs15, [%rd23];
	cvt.rn.f32.u16 	%f35, %rs15;
	mul.f32 	%f36, %f29, %f35;
	fma.rn.f32 	%f37, %f34, %f32, %f36;
	cvt.rzi.u32.f32 	%r56, %f37;
	cvt.u16.u32 	%rs16, %r56;
	ld.global.u16 	%rs17, [%rd26];
	cvt.rn.f32.u16 	%f38, %rs17;
	ld.global.u16 	%rs18, [%rd27];
	cvt.rn.f32.u16 	%f39, %rs18;
	mul.f32 	%f40, %f29, %f39;
	fma.rn.f32 	%f41, %f34, %f38, %f40;
	cvt.rzi.u32.f32 	%r57, %f41;
	cvt.u16.u32 	%rs19, %r57;
	cvt.rn.f32.u16 	%f42, %rs16;
	sub.f32 	%f43, %f33, %f31;
	cvt.rn.f32.u16 	%f44, %rs19;
	mul.f32 	%f45, %f31, %f44;
	fma.rn.f32 	%f46, %f43, %f42, %f45;
	cvt.rzi.u32.f32 	%r58, %f46;
	cvt.u16.u32 	%rs21, %r58;
	bra.uni 	$L__BB6_12;
$L__BB6_9:
	cvt.rmi.f32.f32 	%f3, %f1;
	cvt.rzi.s32.f32 	%r34, %f3;
	cvt.rmi.f32.f32 	%f4, %f2;
	cvt.rzi.s32.f32 	%r35, %f4;
	add.s32 	%r14, %r34, 1;
	add.s32 	%r36, %r35, 1;
	or.b32  	%r37, %r34, %r35;
	setp.lt.s32 	%p7, %r14, %r15;
	setp.gt.s32 	%p8, %r37, -1;
	setp.lt.s32 	%p9, %r36, %r16;
	and.pred  	%p10, %p7, %p9;
	and.pred  	%p11, %p10, %p8;
	@%p11 bra 	$L__BB6_11;
	add.f32 	%f24, %f1, 0f3F000000;
	cvt.rzi.s32.f32 	%r42, %f24;
	add.f32 	%f25, %f2, 0f3F000000;
	cvt.rzi.s32.f32 	%r43, %f25;
	setp.lt.s32 	%p12, %r42, 0;
	setp.lt.s32 	%p13, %r42, %r15;
	add.s32 	%r44, %r15, -1;
	selp.b32 	%r45, %r42, %r44, %p13;
	selp.b32 	%r46, 0, %r45, %p12;
	setp.lt.s32 	%p14, %r43, 0;
	setp.lt.s32 	%p15, %r43, %r16;
	add.s32 	%r47, %r16, -1;
	selp.b32 	%r48, %r43, %r47, %p15;
	selp.b32 	%r49, 0, %r48, %p14;
	mul.lo.s32 	%r50, %r49, %r17;
	cvt.s64.s32 	%rd14, %r50;
	add.s64 	%rd15, %rd1, %rd14;
	mul.wide.s32 	%rd16, %r46, 2;
	add.s64 	%rd17, %rd15, %rd16;
	ld.global.u16 	%rs21, [%rd17];
	bra.uni 	$L__BB6_12;
$L__BB6_11:
	cvt.rn.f32.s32 	%f5, %r34;
	sub.f32 	%f6, %f1, %f5;
	cvt.rn.f32.s32 	%f7, %r35;
	sub.f32 	%f8, %f2, %f7;
	mul.lo.s32 	%r38, %r35, %r17;
	cvt.s64.s32 	%rd4, %r38;
	add.s64 	%rd5, %rd1, %rd4;
	mul.wide.u32 	%rd6, %r34, 2;
	add.s64 	%rd7, %rd5, %rd6;
	mul.wide.u32 	%rd8, %r14, 2;
	add.s64 	%rd9, %rd5, %rd8;
	cvt.s64.s32 	%rd10, %r17;
	add.s64 	%rd11, %rd5, %rd10;
	add.s64 	%rd12, %rd11, %rd6;
	add.s64 	%rd13, %rd11, %rd8;
	ld.global.u16 	%rs8, [%rd7];
	cvt.rn.f32.u16 	%f9, %rs8;
	mov.f32 	%f10, 0f3F800000;
	sub.f32 	%f11, %f10, %f6;
	ld.global.u16 	%rs9, [%rd9];
	cvt.rn.f32.u16 	%f12, %rs9;
	mul.f32 	%f13, %f6, %f12;
	fma.rn.f32 	%f14, %f11, %f9, %f13;
	cvt.rzi.u32.f32 	%r39, %f14;
	cvt.u16.u32 	%rs10, %r39;
	ld.global.u16 	%rs11, [%rd12];
	cvt.rn.f32.u16 	%f15, %rs11;
	ld.global.u16 	%rs12, [%rd13];
	cvt.rn.f32.u16 	%f16, %rs12;
	mul.f32 	%f17, %f6, %f16;
	fma.rn.f32 	%f18, %f11, %f15, %f17;
	cvt.rzi.u32.f32 	%r40, %f18;
	cvt.u16.u32 	%rs13, %r40;
	cvt.rn.f32.u16 	%f19, %rs10;
	sub.f32 	%f20, %f10, %f8;
	cvt.rn.f32.u16 	%f21, %rs13;
	mul.f32 	%f22, %f8, %f21;
	fma.rn.f32 	%f23, %f20, %f19, %f22;
	cvt.rzi.u32.f32 	%r41, %f23;
	cvt.u16.u32 	%rs21, %r41;
$L__BB6_12:
	ld.param.u64 	%rd41, [_Z33nppiWarpAffineBack_16u_C1R_kernelPKt8NppiSizei8NppiRectPtiS2_ddddddi_param_4];
	mul.lo.s32 	%r69, %r18, %r31;
	cvt.s64.s32 	%rd36, %r69;
	cvta.to.global.u64 	%rd37, %rd41;
	add.s64 	%rd38, %rd37, %rd36;
	mul.wide.s32 	%rd39, %r1, 2;
	add.s64 	%rd40, %rd38, %rd39;
	st.global.u16 	[%rd40], %rs21;
$L__BB6_13:
	ret;

}
	// .globl	_Z33nppiWarpAffineBack_16u_C3R_kernelPKt8NppiSizei8NppiRectPtiS2_ddddddi
.visible .entry _Z33nppiWarpAffineBack_16u_C3R_kernelPKt8NppiSizei8NppiRectPtiS2_ddddddi(
	.param .u64 .ptr .align 1 _Z33nppiWarpAffineBack_16u_C3R_kernelPKt8NppiSizei8NppiRectPtiS2_ddddddi_param_0,
	.param .align 4 .b8 _Z33nppiWarpAffineBack_16u_C3R_kernelPKt8NppiSizei8NppiRectPtiS2_ddddddi_param_1[8],
	.param .u32 _Z33nppiWarpAffineBack_16u_C3R_kernelPKt8NppiSizei8NppiRectPtiS2_ddddddi_param_2,
	.param .align 4 .b8 _Z33nppiWarpAffineBack_16u_C3R_kernelPKt8NppiSizei8NppiRectPtiS2_ddddddi_param_3[16],
	.param .u64 .ptr .align 1 _Z33nppiWarpAffineBack_16u_C3R_kernelPKt8NppiSizei8NppiRectPtiS2_ddddddi_param_4,
	.param .u32 _Z33nppiWarpAffineBack_16u_C3R_kernelPKt8NppiSizei8NppiRectPtiS2_ddddddi_param_5,
	.param .align 4 .b8 _Z33nppiWarpAffineBack_16u_C3R_kernelPKt8NppiSizei8NppiRectPtiS2_ddddddi_param_6[16],
	.param .f64 _Z33nppiWarpAffineBack_16u_C3R_kernelPKt8NppiSizei8NppiRectPtiS2_ddddddi_param_7,
	.param .f64 _Z33nppiWarpAffineBack_16u_C3R_kernelPKt8NppiSizei8NppiRectPtiS2_ddddddi_param_8,
	.param .f64 _Z33nppiWarpAffineBack_16u_C3R_kernelPKt8NppiSizei8NppiRectPtiS2_ddddddi_param_9,
	.param .f64 _Z33nppiWarpAffineBack_16u_C3R_kernelPKt8NppiSizei8NppiRectPtiS2_ddddddi_param_10,
	.param .f64 _Z33nppiWarpAffineBack_16u_C3R_kernelPKt8NppiSizei8NppiRectPtiS2_ddddddi_param_11,
	.param .f64 _Z33nppiWarpAffineBack_16u_C3R_kernelPKt8NppiSizei8NppiRectPtiS2_ddddddi_param_12,
	.param .u32 _Z33nppiWarpAffineBack_16u_C3R_kernelPKt8NppiSizei8NppiRectPtiS2_ddddddi_param_13
)
{
	.reg .pred 	%p<24>;
	.reg .b16 	%rs<37>;
	.reg .b32 	%r<77>;
	.reg .b32 	%f<101>;
	.reg .b64 	%rd<52>;
	.reg .b64 	%fd<16>;

	ld.param.u32 	%r11, [_Z33nppiWarpAffineBack_16u_C3R_kernelPKt8NppiSizei8NppiRectPtiS2_ddddddi_param_6+4];
	ld.param.u32 	%r10, [_Z33nppiWarpAffineBack_16u_C3R_kernelPKt8NppiSizei8NppiRectPtiS2_ddddddi_param_6];
	ld.param.u32 	%r1, [_Z33nppiWarpAffineBack_16u_C3R_kernelPKt8NppiSizei8NppiRectPtiS2_ddddddi_param_1];
	ld.param.u32 	%r2, [_Z33nppiWarpAffineBack_16u_C3R_kernelPKt8NppiSizei8NppiRectPtiS2_ddddddi_param_1+4];
	ld.param.u32 	%r12, [_Z33nppiWarpAffineBack_16u_C3R_kernelPKt8NppiSizei8NppiRectPtiS2_ddddddi_param_6+8];
	ld.param.u64 	%rd8, [_Z33nppiWarpAffineBack_16u_C3R_kernelPKt8NppiSizei8NppiRectPtiS2_ddddddi_param_0];
	ld.param.u32 	%r8, [_Z33nppiWarpAffineBack_16u_C3R_kernelPKt8NppiSizei8NppiRectPtiS2_ddddddi_param_2];
	ld.param.u32 	%r9, [_Z33nppiWarpAffineBack_16u_C3R_kernelPKt8NppiSizei8NppiRectPtiS2_ddddddi_param_5];
	ld.param.u32 	%r15, [_Z33nppiWarpAffineBack_16u_C3R_kernelPKt8NppiSizei8NppiRectPtiS2_ddddddi_param_6+12];
	ld.param.f64 	%fd1, [_Z33nppiWarpAffineBack_16u_C3R_kernelPKt8NppiSizei8NppiRectPtiS2_ddddddi_param_7];
	ld.param.f64 	%fd2, [_Z33nppiWarpAffineBack_16u_C3R_kernelPKt8NppiSizei8NppiRectPtiS2_ddddddi_param_8];
	ld.param.f64 	%fd4, [_Z33nppiWarpAffineBack_16u_C3R_kernelPKt8NppiSizei8NppiRectPtiS2_ddddddi_param_10];
	ld.param.f64 	%fd5, [_Z33nppiWarpAffineBack_16u_C3R_kernelPKt8NppiSizei8NppiRectPtiS2_ddddddi_param_11];
	ld.param.f64 	%fd6, [_Z33nppiWarpAffineBack_16u_C3R_kernelPKt8NppiSizei8NppiRectPtiS2_ddddddi_param_12];
	ld.param.u32 	%r14, [_Z33nppiWarpAffineBack_16u_C3R_kernelPKt8NppiSizei8NppiRectPtiS2_ddddddi_param_13];
	cvta.to.global.u64 	%rd1, %rd8;
	mov.u32 	%r16, %ctaid.x;
	mov.u32 	%r17, %ntid.x;
	mov.u32 	%r18, %tid.x;
	mad.lo.s32 	%r3, %r16, %r17, %r18;
	mov.u32 	%r19, %ctaid.y;
	mov.u32 	%r20, %ntid.y;
	mov.u32 	%r21, %tid.y;
	mad.lo.s32 	%r22, %r19, %r20, %r21;
	setp.ge.s32 	%p3, %r3, %r12;
	setp.ge.s32 	%p4, %r22, %r15;
	or.pred  	%p5, %p3, %p4;
	@%p5 bra 	$L__BB7_18;
	ld.param.f64 	%fd15, [_Z33nppiWarpAffineBack_16u_C3R_kernelPKt8NppiSizei8NppiRectPtiS2_ddddddi_param_9];
	ld.param.u64 	%rd51, [_Z33nppiWarpAffineBack_16u_C3R_kernelPKt8NppiSizei8NppiRectPtiS2_ddddddi_param_4];
	cvta.to.global.u64 	%rd9, %rd51;
	add.s32 	%r23, %r10, %r3;
	add.s32 	%r24, %r11, %r22;
	cvt.rn.f64.s32 	%fd7, %r23;
	cvt.rn.f64.s32 	%fd8, %r24;
	mul.f64 	%fd9, %fd2, %fd8;
	fma.rn.f64 	%fd10, %fd1, %fd7, %fd9;
	add.f64 	%fd11, %fd15, %fd10;
	mul.f64 	%fd12, %fd5, %fd8;
	fma.rn.f64 	%fd13, %fd4, %fd7, %fd12;
	add.f64 	%fd14, %fd6, %fd13;
	cvt.rn.f32.f64 	%f1, %fd14;
	cvt.rn.f32.f64 	%f2, %fd11;
	add.s32 	%r5, %r1, -1;
	add.s32 	%r6, %r2, -1;
	mul.lo.s32 	%r25, %r9, %r22;
	cvt.s64.s32 	%rd10, %r25;
	add.s64 	%rd2, %rd9, %rd10;
	mul.lo.s32 	%r7, %r3, 3;
	setp.eq.s32 	%p6, %r14, 2;
	@%p6 bra 	$L__BB7_10;
	setp.ne.s32 	%p7, %r14, 1;
	@%p7 bra 	$L__BB7_11;
	mov.f32 	%f87, 0f3F000000;
	copysign.f32 	%f88, %f2, %f87;
	add.rz.f32 	%f89, %f2, %f88;
	cvt.rzi.f32.f32 	%f90, %f89;
	cvt.rzi.s32.f32 	%r59, %f90;
	copysign.f32 	%f91, %f1, %f87;
	add.rz.f32 	%f92, %f1, %f91;
	cvt.rzi.f32.f32 	%f93, %f92;
	cvt.rzi.s32.f32 	%r60, %f93;
	min.s32 	%r62, %r59, %r5;
	max.s32 	%r63, %r62, 0;
	min.s32 	%r64, %r60, %r6;
	max.s32 	%r65, %r64, 0;
	setp.lt.s32 	%p14, %r63, %r1;
	setp.lt.s32 	%p15, %r65, %r2;
	and.pred  	%p1, %p14, %p15;
	mul.lo.s32 	%r66, %r65, %r8;
	cvt.s64.s32 	%rd43, %r66;
	add.s64 	%rd44, %rd1, %rd43;
	mul.lo.s32 	%r67, %r63, 3;
	mul.wide.u32 	%rd45, %r67, 2;
	add.s64 	%rd3, %rd44, %rd45;
	mov.b16 	%rs31, 0;
	not.pred 	%p16, %p1;
	@%p16 bra 	$L__BB7_5;
	ld.global.u16 	%rs31, [%rd3];
$L__BB7_5:
	mul.wide.s32 	%rd46, %r7, 2;
	add.s64 	%rd4, %rd2, %rd46;
	st.global.u16 	[%rd4], %rs31;
	mov.b16 	%rs32, 0;
	@%p16 bra 	$L__BB7_7;
	ld.global.u16 	%rs32, [%rd3+2];
$L__BB7_7:
	st.global.u16 	[%rd4+2], %rs32;
	mov.b16 	%rs33, 0;
	@%p16 bra 	$L__BB7_9;
	ld.global.u16 	%rs33, [%rd3+4];
$L__BB7_9:
	st.global.u16 	[%rd4+4], %rs33;
	bra.uni 	$L__BB7_18;
$L__BB7_10:
	cvt.rn.f32.s32 	%f3, %r6;
	cvt.rn.f32.s32 	%f4, %r5;
	min.f32 	%f5, %f2, %f4;
	max.f32 	%f6, %f5, 0f00000000;
	min.f32 	%f7, %f1, %f3;
	max.f32 	%f8, %f7, 0f00000000;
	cvt.rmi.f32.f32 	%f9, %f6;
	cvt.rzi.s32.f32 	%r26, %f9;
	cvt.rmi.f32.f32 	%f10, %f8;
	cvt.rzi.s32.f32 	%r27, %f10;
	add.s32 	%r28, %r26, 1;
	min.s32 	%r29, %r28, %r5;
	add.s32 	%r30, %r27, 1;
	min.s32 	%r31, %r30, %r6;
	cvt.rn.f32.s32 	%f11, %r26;
	sub.f32 	%f12, %f6, %f11;
	cvt.rn.f32.s32 	%f13, %r27;
	sub.f32 	%f14, %f8, %f13;
	setp.eq.s32 	%p8, %r5, %r26;
	selp.f32 	%f15, 0f00000000, %f12, %p8;
	setp.eq.s32 	%p9, %r6, %r27;
	selp.f32 	%f16, 0f00000000, %f14, %p9;
	mul.lo.s32 	%r32, %r27, %r8;
	cvt.s64.s32 	%rd11, %r32;
	add.s64 	%rd12, %rd1, %rd11;
	mul.lo.s32 	%r33, %r26, 3;
	mul.wide.s32 	%rd13, %r33, 2;
	add.s64 	%rd14, %rd12, %rd13;
	mul.lo.s32 	%r34, %r29, 3;
	mul.wide.s32 	%rd15, %r34, 2;
	add.s64 	%rd16, %rd12, %rd15;
	mul.lo.s32 	%r35, %r31, %r8;
	cvt.s64.s32 	%rd17, %r35;
	add.s64 	%rd18, %rd1, %rd17;
	add.s64 	%rd19, %rd18, %rd13;
	add.s64 	%rd20, %rd18, %rd15;
	ld.global.u16 	%rs13, [%rd14];
	cvt.rn.f32.u16 	%f17, %rs13;
	mov.f32 	%f18, 0f3F800000;
	sub.f32 	%f19, %f18, %f15;
	mul.f32 	%f20, %f19, %f17;
	sub.f32 	%f21, %f18, %f16;
	ld.global.u16 	%rs14, [%rd16];
	cvt.rn.f32.u16 	%f22, %rs14;
	mul.f32 	%f23, %f15, %f22;
	mul.f32 	%f24, %f21, %f23;
	fma.rn.f32 	%f25, %f21, %f20, %f24;
	ld.global.u16 	%rs15, [%rd19];
	cvt.rn.f32.u16 	%f26, %rs15;
	mul.f32 	%f27, %f19, %f26;
	fma.rn.f32 	%f28, %f16, %f27, %f25;
	ld.global.u16 	%rs16, [%rd20];
	cvt.rn.f32.u16 	%f29, %rs16;
	mul.f32 	%f30, %f15, %f29;
	fma.rn.f32 	%f31, %f16, %f30, %f28;
	add.f32 	%f32, %f31, 0f3F000000;
	cvt.rzi.u32.f32 	%r36, %f32;
	mul.wide.s32 	%rd21, %r7, 2;
	add.s64 	%rd22, %rd2, %rd21;
	st.global.u16 	[%rd22], %r36;
	min.f32 	%f33, %f6, %f4;
	max.f32 	%f34, %f33, 0f00000000;
	min.f32 	%f35, %f8, %f3;
	max.f32 	%f36, %f35, 0f00000000;
	cvt.rmi.f32.f32 	%f37, %f34;
	cvt.rzi.s32.f32 	%r37, %f37;
	cvt.rmi.f32.f32 	%f38, %f36;
	cvt.rzi.s32.f32 	%r38, %f38;
	add.s32 	%r39, %r37, 1;
	min.s32 	%r40, %r39, %r5;
	add.s32 	%r41, %r38, 1;
	min.s32 	%r42, %r41, %r6;
	cvt.rn.f32.s32 	%f39, %r37;
	sub.f32 	%f40, %f34, %f39;
	cvt.rn.f32.s32 	%f41, %r38;
	sub.f32 	%f42, %f36, %f41;
	setp.eq.s32 	%p10, %r5, %r37;
	selp.f32 	%f43, 0f00000000, %f40, %p10;
	setp.eq.s32 	%p11, %r6, %r38;
	selp.f32 	%f44, 0f00000000, %f42, %p11;
	mul.lo.s32 	%r43, %r38, %r8;
	cvt.s64.s32 	%rd23, %r43;
	add.s64 	%rd24, %rd1, %rd23;
	mul.lo.s32 	%r44, %r37, 3;
	mul.wide.s32 	%rd25, %r44, 2;
	add.s64 	%rd26, %rd24, %rd25;
	mul.lo.s32 	%r45, %r40, 3;
	mul.wide.s32 	%rd27, %r45, 2;
	add.s64 	%rd28, %rd24, %rd27;
	mul.lo.s32 	%r46, %r42, %r8;
	cvt.s64.s32 	%rd29, %r46;
	add.s64 	%rd30, %rd1, %rd29;
	add.s64 	%rd31, %rd30, %rd25;
	add.s64 	%rd32, %rd30, %rd27;
	ld.global.u16 	%rs17, [%rd26+2];
	cvt.rn.f32.u16 	%f45, %rs17;
	sub.f32 	%f46, %f18, %f43;
	mul.f32 	%f47, %f46, %f45;
	sub.f32 	%f48, %f18, %f44;
	ld.global.u16 	%rs18, [%rd28+2];
	cvt.rn.f32.u16 	%f49, %rs18;
	mul.f32 	%f50, %f43, %f49;
	mul.f32 	%f51, %f48, %f50;
	fma.rn.f32 	%f52, %f48, %f47, %f51;
	ld.global.u16 	%rs19, [%rd31+2];
	cvt.rn.f32.u16 	%f53, %rs19;
	mul.f32 	%f54, %f46, %f53;
	fma.rn.f32 	%f55, %f44, %f54, %f52;
	ld.global.u16 	%rs20, [%rd32+2];
	cvt.rn.f32.u16 	%f56, %rs20;
	mul.f32 	%f57, %f43, %f56;
	fma.rn.f32 	%f58, %f44, %f57, %f55;
	add.f32 	%f59, %f58, 0f3F000000;
	cvt.rzi.u32.f32 	%r47, %f59;
	st.global.u16 	[%rd22+2], %r47;
	min.f32 	%f60, %f34, %f4;
	max.f32 	%f61, %f60, 0f00000000;
	min.f32 	%f62, %f36, %f3;
	max.f32 	%f63, %f62, 0f00000000;
	cvt.rmi.f32.f32 	%f64, %f61;
	cvt.rzi.s32.f32 	%r48, %f64;
	cvt.rmi.f32.f32 	%f65, %f63;
	cvt.rzi.s32.f32 	%r49, %f65;
	add.s32 	%r50, %r48, 1;
	min.s32 	%r51, %r50, %r5;
	add.s32 	%r52, %r49, 1;
	min.s32 	%r53, %r52, %r6;
	cvt.rn.f32.s32 	%f66, %r48;
	sub.f32 	%f67, %f61, %f66;
	cvt.rn.f32.s32 	%f68, %r49;
	sub.f32 	%f69, %f63, %f68;
	setp.eq.s32 	%p12, %r5, %r48;
	selp.f32 	%f70, 0f00000000, %f67, %p12;
	setp.eq.s32 	%p13, %r6, %r49;
	selp.f32 	%f71, 0f00000000, %f69, %p13;
	mul.lo.s32 	%r54, %r49, %r8;
	cvt.s64.s32 	%rd33, %r54;
	add.s64 	%rd34, %rd1, %rd33;
	mul.lo.s32 	%r55, %r48, 3;
	mul.wide.s32 	%rd35, %r55, 2;
	add.s64 	%rd36, %rd34, %rd35;
	mul.lo.s32 	%r56, %r51, 3;
	mul.wide.s32 	%rd37, %r56, 2;
	add.s64 	%rd38, %rd34, %rd37;
	mul.lo.s32 	%r57, %r53, %r8;
	cvt.s64.s32 	%rd39, %r57;
	add.s64 	%rd40, %rd1, %rd39;
	add.s64 	%rd41, %rd40, %rd35;
	add.s64 	%rd42, %rd40, %rd37;
	ld.global.u16 	%rs21, [%rd36+4];
	cvt.rn.f32.u16 	%f72, %rs21;
	sub.f32 	%f73, %f18, %f70;
	mul.f32 	%f74, %f73, %f72;
	sub.f32 	%f75, %f18, %f71;
	ld.global.u16 	%rs22, [%rd38+4];
	cvt.rn.f32.u16 	%f76, %rs22;
	mul.f32 	%f77, %f70, %f76;
	mul.f32 	%f78, %f75, %f77;
	fma.rn.f32 	%f79, %f75, %f74, %f78;
	ld.global.u16 	%rs23, [%rd41+4];
	cvt.rn.f32.u16 	%f80, %rs23;
	mul.f32 	%f81, %f73, %f80;
	fma.rn.f32 	%f82, %f71, %f81, %f79;
	ld.global.u16 	%rs24, [%rd42+4];
	cvt.rn.f32.u16 	%f83, %rs24;
	mul.f32 	%f84, %f70, %f83;
	fma.rn.f32 	%f85, %f71, %f84, %f82;
	add.f32 	%f86, %f85, 0f3F000000;
	cvt.rzi.u32.f32 	%r58, %f86;
	st.global.u16 	[%rd22+4], %r58;
	bra.uni 	$L__BB7_18;
$L__BB7_11:
	mov.f32 	%f94, 0f3F000000;
	copysign.f32 	%f95, %f2, %f94;
	add.rz.f32 	%f96, %f2, %f95;
	cvt.rzi.f32.f32 	%f97, %f96;
	cvt.rzi.s32.f32 	%r68, %f97;
	copysign.f32 	%f98, %f1, %f94;
	add.rz.f32 	%f99, %f1, %f98;
	cvt.rzi.f32.f32 	%f100, %f99;
	cvt.rzi.s32.f32 	%r69, %f100;
	min.s32 	%r71, %r68, %r5;
	max.s32 	%r72, %r71, 0;
	min.s32 	%r73, %r69, %r6;
	max.s32 	%r74, %r73, 0;
	setp.lt.s32 	%p19, %r72, %r1;
	setp.lt.s32 	%p20, %r74, %r2;
	and.pred  	%p2, %p19, %p20;
	mul.lo.s32 	%r75, %r74, %r8;
	cvt.s64.s32 	%rd47, %r75;
	add.s64 	%rd48, %rd1, %rd47;
	mul.lo.s32 	%r76, %r72, 3;
	mul.wide.u32 	%rd49, %r76, 2;
	add.s64 	%rd5, %rd48, %rd49;
	mov.b16 	%rs34, 0;
	not.pred 	%p21, %p2;
	@%p21 bra 	$L__BB7_13;
	ld.global.u16 	%rs34, [%rd5];
$L__BB7_13:
	mul.wide.s32 	%rd50, %r7, 2;
	add.s64 	%rd6, %rd2, %rd50;
	st.global.u16 	[%rd6], %rs34;
	mov.b16 	%rs35, 0;
	@%p21 bra 	$L__BB7_15;
	ld.global.u16 	%rs35, [%rd5+2];
$L__BB7_15:
	st.global.u16 	[%rd6+2], %rs35;
	mov.b16 	%rs36, 0;
	@%p21 bra 	$L__BB7_17;
	ld.global.u16 	%rs36, [%rd5+4];
$L__BB7_17:
	st.global.u16 	[%rd6+4], %rs36;
$L__BB7_18:
	ret;

}
	// .globl	_Z33nppiWarpAffineBack_16u_C4R_kernelPKt8NppiSizei8NppiRectPtiS2_ddddddi
.visible .entry _Z33nppiWarpAffineBack_16u_C4R_kernelPKt8NppiSizei8NppiRectPtiS2_ddddddi(
	.param .u64 .ptr .align 1 _Z33nppiWarpAffineBack_16u_C4R_kernelPKt8NppiSizei8NppiRectPtiS2_ddddddi_param_0,
	.param .align 4 .b8 _Z33nppiWarpAffineBack_16u_C4R_kernelPKt8NppiSizei8NppiRectPtiS2_ddddddi_param_1[8],
	.param .u32 _Z33nppiWarpAffineBack_16u_C4R_kernelPKt8NppiSizei8NppiRectPtiS2_ddddddi_param_2,
	.param .align 4 .b8 _Z33nppiWarpAffineBack_16u_C4R_kernelPKt8NppiSizei8NppiRectPtiS2_ddddddi_param_3[16],
	.param .u64 .ptr .align 1 _Z33nppiWarpAffineBack_16u_C4R_kernelPKt8NppiSizei8NppiRectPtiS2_ddddddi_param_4,
	.param .u32 _Z33nppiWarpAffineBack_16u_C4R_kernelPKt8NppiSizei8NppiRectPtiS2_ddddddi_param_5,
	.param .align 4 .b8 _Z33nppiWarpAffineBack_16u_C4R_kernelPKt8NppiSizei8NppiRectPtiS2_ddddddi_param_6[16],
	.param .f64 _Z33nppiWarpAffineBack_16u_C4R_kernelPKt8NppiSizei8NppiRectPtiS2_ddddddi_param_7,
	.param .f64 _Z33nppiWarpAffineBack_16u_C4R_kernelPKt8NppiSizei8NppiRectPtiS2_ddddddi_param_8,
	.param .f64 _Z33nppiWarpAffineBack_16u_C4R_kernelPKt8NppiSizei8NppiRectPtiS2_ddddddi_param_9,
	.param .f64 _Z33nppiWarpAffineBack_16u_C4R_kernelPKt8NppiSizei8NppiRectPtiS2_ddddddi_param_10,
	.param .f64 _Z33nppiWarpAffineBack_16u_C4R_kernelPKt8NppiSizei8NppiRectPtiS2_ddddddi_param_11,
	.param .f64 _Z33nppiWarpAffineBack_16u_C4R_kernelPKt8NppiSizei8NppiRectPtiS2_ddddddi_param_12,
	.param .u32 _Z33nppiWarpAffineBack_16u_C4R_kernelPKt8NppiSizei8NppiRectPtiS2_ddddddi_param_13
)
{
	.reg .pred 	%p<28>;
	.reg .b16 	%rs<49>;
	.reg .b32 	%r<88>;
	.reg .b32 	%f<128>;
	.reg .b64 	%rd<62>;
	.reg .b64 	%fd<16>;

	ld.param.u32 	%r11, [_Z33nppiWarpAffineBack_16u_C4R_kernelPKt8NppiSizei8NppiRectPtiS2_ddddddi_param_6+4];
	ld.param.u32 	%r10, [_Z33nppiWarpAffineBack_16u_C4R_kernelPKt8NppiSizei8NppiRectPtiS2_ddddddi_param_6];
	ld.param.u32 	%r1, [_Z33nppiWarpAffineBack_16u_C4R_kernelPKt8NppiSizei8NppiRectPtiS2_ddddddi_param_1];
	ld.param.u32 	%r2, [_Z33nppiWarpAffineBack_16u_C4R_kernelPKt8NppiSizei8NppiRectPtiS2_ddddddi_param_1+4];
	ld.param.u32 	%r12, [_Z33nppiWarpAffineBack_16u_C4R_kernelPKt8NppiSizei8NppiRectPtiS2_ddddddi_param_6+8];
	ld.param.u64 	%rd8, [_Z33nppiWarpAffineBack_16u_C4R_kernelPKt8NppiSizei8NppiRectPtiS2_ddddddi_param_0];
	ld.param.u32 	%r8, [_Z33nppiWarpAffineBack_16u_C4R_kernelPKt8NppiSizei8NppiRectPtiS2_ddddddi_param_2];
	ld.param.u32 	%r9, [_Z33nppiWarpAffineBack_16u_C4R_kernelPKt8NppiSizei8NppiRectPtiS2_ddddddi_param_5];
	ld.param.u32 	%r15, [_Z33nppiWarpAffineBack_16u_C4R_kernelPKt8NppiSizei8NppiRectPtiS2_ddddddi_param_6+12];
	ld.param.f64 	%fd1, [_Z33nppiWarpAffineBack_16u_C4R_kernelPKt8NppiSizei8NppiRectPtiS2_ddddddi_param_7];
	ld.param.f64 	%fd2, [_Z33nppiWarpAffineBack_16u_C4R_kernelPKt8NppiSizei8NppiRectPtiS2_ddddddi_param_8];
	ld.param.f64 	%fd4, [_Z33nppiWarpAffineBack_16u_C4R_kernelPKt8NppiSizei8NppiRectPtiS2_ddddddi_param_10];
	ld.param.f64 	%fd5, [_Z33nppiWarpAffineBack_16u_C4R_kernelPKt8NppiSizei8NppiRectPtiS2_ddddddi_param_11];
	ld.param.f64 	%fd6, [_Z33nppiWarpAffineBack_16u_C4R_kernelPKt8NppiSizei8NppiRectPtiS2_ddddddi_param_12];
	ld.param.u32 	%r14, [_Z33nppiWarpAffineBack_16u_C4R_kernelPKt8NppiSizei8NppiRectPtiS2_ddddddi_param_13];
	cvta.to.global.u64 	%rd1, %rd8;
	mov.u32 	%r16, %ctaid.x;
	mov.u32 	%r17, %ntid.x;
	mov.u32 	%r18, %tid.x;
	mad.lo.s32 	%r3, %r16, %r17, %r18;
	mov.u32 	%r19, %ctaid.y;
	mov.u32 	%r20, %ntid.y;
	mov.u32 	%r21, %tid.y;
	mad.lo.s32 	%r22, %r19, %r20, %r21;
	setp.ge.s32 	%p3, %r3, %r12;
	setp.ge.s32 	%p4, %r22, %r15;
	or.pred  	%p5, %p3, %p4;
	@%p5 bra 	$L__BB8_22;
	ld.param.f64 	%fd15, [_Z33nppiWarpAffineBack_16u_C4R_kernelPKt8NppiSizei8NppiRectPtiS2_ddddddi_param_9];
	ld.param.u64 	%rd61, [_Z33nppiWarpAffineBack_16u_C4R_kernelPKt8NppiSizei8NppiRectPtiS2_ddddddi_param_4];
	cvta.to.global.u64 	%rd9, %rd61;
	add.s32 	%r23, %r10, %r3;
	add.s32 	%r24, %r11, %r22;
	cvt.rn.f64.s32 	%fd7, %r23;
	cvt.rn.f64.s32 	%fd8, %r24;
	mul.f64 	%fd9, %fd2, %fd8;
	fma.rn.f64 	%fd10, %fd1, %fd7, %fd9;
	add.f64 	%fd11, %fd15, %fd10;
	mul.f64 	%fd12, %fd5, %fd8;
	fma.rn.f64 	%fd13, %fd4, %fd7, %fd12;
	add.f64 	%fd14, %fd6, %fd13;
	cvt.rn.f32.f64 	%f1, %fd14;
	cvt.rn.f32.f64 	%f2, %fd11;
	add.s32 	%r5, %r1, -1;
	add.s32 	%r6, %r2, -1;
	mul.lo.s32 	%r25, %r9, %r22;
	cvt.s64.s32 	%rd10, %r25;
	add.s64 	%rd2, %rd9, %rd10;
	shl.b32 	%r7, %r3, 2;
	setp.eq.s32 	%p6, %r14, 2;
	@%p6 bra 	$L__BB8_12;
	setp.ne.s32 	%p7, %r14, 1;
	@%p7 bra 	$L__BB8_13;
	mov.f32 	%f114, 0f3F000000;
	copysign.f32 	%f115, %f2, %f114;
	add.rz.f32 	%f116, %f2, %f115;
	cvt.rzi.f32.f32 	%f117, %f116;
	cvt.rzi.s32.f32 	%r70, %f117;
	copysign.f32 	%f118, %f1, %f114;
	add.rz.f32 	%f119, %f1, %f118;
	cvt.rzi.f32.f32 	%f120, %f119;
	cvt.rzi.s32.f32 	%r71, %f120;
	min.s32 	%r73, %r70, %r5;
	max.s32 	%r74, %r73, 0;
	min.s32 	%r75, %r71, %r6;
	max.s32 	%r76, %r75, 0;
	setp.lt.s32 	%p16, %r74, %r1;
	setp.lt.s32 	%p17, %r76, %r2;
	and.pred  	%p1, %p16, %p17;
	mul.lo.s32 	%r77, %r76, %r8;
	cvt.s64.s32 	%rd53, %r77;
	add.s64 	%rd54, %rd1, %rd53;
	shl.b32 	%r78, %r74, 2;
	mul.wide.u32 	%rd55, %r78, 2;
	add.s64 	%rd3, %rd54, %rd55;
	mov.b16 	%rs41, 0;
	not.pred 	%p18, %p1;
	@%p18 bra 	$L__BB8_5;
	ld.global.u16 	%rs41, [%rd3];
$L__BB8_5:
	mul.wide.s32 	%rd56, %r7, 2;
	add.s64 	%rd4, %rd2, %rd56;
	st.global.u16 	[%rd4], %rs41;
	mov.b16 	%rs42, 0;
	@%p18 bra 	$L__BB8_7;
	ld.global.u16 	%rs42, [%rd3+2];
$L__BB8_7:
	st.global.u16 	[%rd4+2], %rs42;
	mov.b16 	%rs43, 0;
	@%p18 bra 	$L__BB8_9;
	ld.global.u16 	%rs43, [%rd3+4];
$L__BB8_9:
	st.global.u16 	[%rd4+4], %rs43;
	mov.b16 	%rs44, 0;
	@%p18 bra 	$L__BB8_11;
	ld.global.u16 	%rs44, [%rd3+6];
$L__BB8_11:
	st.global.u16 	[%rd4+6], %rs44;
	bra.uni 	$L__BB8_22;
$L__BB8_12:
	cvt.rn.f32.s32 	%f3, %r6;
	cvt.rn.f32.s32 	%f4, %r5;
	min.f32 	%f5, %f2, %f4;
	max.f32 	%f6, %f5, 0f00000000;
	min.f32 	%f7, %f1, %f3;
	max.f32 	%f8, %f7, 0f00000000;
	cvt.rmi.f32.f32 	%f9, %f6;
	cvt.rzi.s32.f32 	%r26, %f9;
	cvt.rmi.f32.f32 	%f10, %f8;
	cvt.rzi.s32.f32 	%r27, %f10;
	add.s32 	%r28, %r26, 1;
	min.s32 	%r29, %r28, %r5;
	add.s32 	%r30, %r27, 1;
	min.s32 	%r31, %r30, %r6;
	cvt.rn.f32.s32 	%f11, %r26;
	sub.f32 	%f12, %f6, %f11;
	cvt.rn.f32.s32 	%f13, %r27;
	sub.f32 	%f14, %f8, %f13;
	setp.eq.s32 	%p8, %r5, %r26;
	selp.f32 	%f15, 0f00000000, %f12, %p8;
	setp.eq.s32 	%p9, %r6, %r27;
	selp.f32 	%f16, 0f00000000, %f14, %p9;
	mul.lo.s32 	%r32, %r27, %r8;
	cvt.s64.s32 	%rd11, %r32;
	add.s64 	%rd12, %rd1, %rd11;
	shl.b32 	%r33, %r26, 2;
	mul.wide.s32 	%rd13, %r33, 2;
	add.s64 	%rd14, %rd12, %rd13;
	shl.b32 	%r34, %r29, 2;
	mul.wide.s32 	%rd15, %r34, 2;
	add.s64 	%rd16, %rd12, %rd15;
	mul.lo.s32 	%r35, %r31, %r8;
	cvt.s64.s32 	%rd17, %r35;
	add.s64 	%rd18, %rd1, %rd17;
	add.s64 	%rd19, %rd18, %rd13;
	add.s64 	%rd20, %rd18, %rd15;
	ld.global.u16 	%rs17, [%rd14];
	cvt.rn.f32.u16 	%f17, %rs17;
	mov.f32 	%f18, 0f3F800000;
	sub.f32 	%f19, %f18, %f15;
	mul.f32 	%f20, %f19, %f17;
	sub.f32 	%f21, %f18, %f16;
	ld.global.u16 	%rs18, [%rd16];
	cvt.rn.f32.u16 	%f22, %rs18;
	mul.f32 	%f23, %f15, %f22;
	mul.f32 	%f24, %f21, %f23;
	fma.rn.f32 	%f25, %f21, %f20, %f24;
	ld.global.u16 	%rs19, [%rd19];
	cvt.rn.f32.u16 	%f26, %rs19;
	mul.f32 	%f27, %f19, %f26;
	fma.rn.f32 	%f28, %f16, %f27, %f25;
	ld.global.u16 	%rs20, [%rd20];
	cvt.rn.f32.u16 	%f29, %rs20;
	mul.f32 	%f30, %f15, %f29;
	fma.rn.f32 	%f31, %f16, %f30, %f28;
	add.f32 	%f32, %f31, 0f3F000000;
	cvt.rzi.u32.f32 	%r36, %f32;
	mul.wide.s32 	%rd21, %r7, 2;
	add.s64 	%rd22, %rd2, %rd21;
	st.global.u16 	[%rd22], %r36;
	min.f32 	%f33, %f6, %f4;
	max.f32 	%f34, %f33, 0f00000000;
	min.f32 	%f35, %f8, %f3;
	max.f32 	%f36, %f35, 0f00000000;
	cvt.rmi.f32.f32 	%f37, %f34;
	cvt.rzi.s32.f32 	%r37, %f37;
	cvt.rmi.f32.f32 	%f38, %f36;
	cvt.rzi.s32.f32 	%r38, %f38;
	add.s32 	%r39, %r37, 1;
	min.s32 	%r40, %r39, %r5;
	add.s32 	%r41, %r38, 1;
	min.s32 	%r42, %r41, %r6;
	cvt.rn.f32.s32 	%f39, %r37;
	sub.f32 	%f40, %f34, %f39;
	cvt.rn.f32.s32 	%f41, %r38;
	sub.f32 	%f42, %f36, %f41;
	setp.eq.s32 	%p10, %r5, %r37;
	selp.f32 	%f43, 0f00000000, %f40, %p10;
	setp.eq.s32 	%p11, %r6, %r38;
	selp.f32 	%f44, 0f00000000, %f42, %p11;
	mul.lo.s32 	%r43, %r38, %r8;
	cvt.s64.s32 	%rd23, %r43;
	add.s64 	%rd24, %rd1, %rd23;
	shl.b32 	%r44, %r37, 2;
	mul.wide.s32 	%rd25, %r44, 2;
	add.s64 	%rd26, %rd24, %rd25;
	shl.b32 	%r45, %r40, 2;
	mul.wide.s32 	%rd27, %r45, 2;
	add.s64 	%rd28, %rd24, %rd27;
	mul.lo.s32 	%r46, %r42, %r8;
	cvt.s64.s32 	%rd29, %r46;
	add.s64 	%rd30, %rd1, %rd29;
	add.s64 	%rd31, %rd30, %rd25;
	add.s64 	%rd32, %rd30, %rd27;
	ld.global.u16 	%rs21, [%rd26+2];
	cvt.rn.f32.u16 	%f45, %rs21;
	sub.f32 	%f46, %f18, %f43;
	mul.f32 	%f47, %f46, %f45;
	sub.f32 	%f48, %f18, %f44;
	ld.global.u16 	%rs22, [%rd28+2];
	cvt.rn.f32.u16 	%f49, %rs22;
	mul.f32 	%f50, %f43, %f49;
	mul.f32 	%f51, %f48, %f50;
	fma.rn.f32 	%f52, %f48, %f47, %f51;
	ld.global.u16 	%rs23, [%rd31+2];
	cvt.rn.f32.u16 	%f53, %rs23;
	mul.f32 	%f54, %f46, %f53;
	fma.rn.f32 	%f55, %f44, %f54, %f52;
	ld.global.u16 	%rs24, [%rd32+2];
	cvt.rn.f32.u16 	%f56, %rs24;
	mul.f32 	%f57, %f43, %f56;
	fma.rn.f32 	%f58, %f44, %f57, %f55;
	add.f32 	%f59, %f58, 0f3F000000;
	cvt.rzi.u32.f32 	%r47, %f59;
	st.global.u16 	[%rd22+2], %r47;
	min.f32 	%f60, %f34, %f4;
	max.f32 	%f61, %f60, 0f00000000;
	min.f32 	%f62, %f36, %f3;
	max.f32 	%f63, %f62, 0f00000000;
	cvt.rmi.f32.f32 	%f64, %f61;
	cvt.rzi.s32.f32 	%r48, %f64;
	cvt.rmi.f32.f32 	%f65, %f63;
	cvt.rzi.s32.f32 	%r49, %f65;
	add.s32 	%r50, %r48, 1;
	min.s32 	%r51, %r50, %r5;
	add.s32 	%r52, %r49, 1;
	min.s32 	%r53, %r52, %r6;
	cvt.rn.f32.s32 	%f66, %r48;
	sub.f32 	%f67, %f61, %f66;
	cvt.rn.f32.s32 	%f68, %r49;
	sub.f32 	%f69, %f63, %f68;
	setp.eq.s32 	%p12, %r5, %r48;
	selp.f32 	%f70, 0f00000000, %f67, %p12;
	setp.eq.s32 	%p13, %r6, %r49;
	selp.f32 	%f71, 0f00000000, %f69, %p13;
	mul.lo.s32 	%r54, %r49, %r8;
	cvt.s64.s32 	%rd33, %r54;
	add.s64 	%rd34, %rd1, %rd33;
	shl.b32 	%r55, %r48, 2;
	mul.wide.s32 	%rd35, %r55, 2;
	add.s64 	%rd36, %rd34, %rd35;
	shl.b32 	%r56, %r51, 2;
	mul.wide.s32 	%rd37, %r56, 2;
	add.s64 	%rd38, %rd34, %rd37;
	mul.lo.s32 	%r57, %r53, %r8;
	cvt.s64.s32 	%rd39, %r57;
	add.s64 	%rd40, %rd1, %rd39;
	add.s64 	%rd41, %rd40, %rd35;
	add.s64 	%rd42, %rd40, %rd37;
	ld.global.u16 	%rs25, [%rd36+4];
	cvt.rn.f32.u16 	%f72, %rs25;
	sub.f32 	%f73, %f18, %f70;
	mul.f32 	%f74, %f73, %f72;
	sub.f32 	%f75, %f18, %f71;
	ld.global.u16 	%rs26, [%rd38+4];
	cvt.rn.f32.u16 	%f76, %rs26;
	mul.f32 	%f77, %f70, %f76;
	mul.f32 	%f78, %f75, %f77;
	fma.rn.f32 	%f79, %f75, %f74, %f78;
	ld.global.u16 	%rs27, [%rd41+4];
	cvt.rn.f32.u16 	%f80, %rs27;
	mul.f32 	%f81, %f73, %f80;
	fma.rn.f32 	%f82, %f71, %f81, %f79;
	ld.global.u16 	%rs28, [%rd42+4];
	cvt.rn.f32.u16 	%f83, %rs28;
	mul.f32 	%f84, %f70, %f83;
	fma.rn.f32 	%f85, %f71, %f84, %f82;
	add.f32 	%f86, %f85, 0f3F000000;
	cvt.rzi.u32.f32 	%r58, %f86;
	st.global.u16 	[%rd22+4], %r58;
	min.f32 	%f87, %f61, %f4;
	max.f32 	%f88, %f87, 0f00000000;
	min.f32 	%f89, %f63, %f3;
	max.f32 	%f90, %f89, 0f00000000;
	cvt.rmi.f32.f32 	%f91, %f88;
	cvt.rzi.s32.f32 	%r59, %f91;
	cvt.rmi.f32.f32 	%f92, %f90;
	cvt.rzi.s32.f32 	%r60, %f92;
	add.s32 	%r61, %r59, 1;
	min.s32 	%r62, %r61, %r5;
	add.s32 	%r63, %r60, 1;
	min.s32 	%r64, %r63, %r6;
	cvt.rn.f32.s32 	%f93, %r59;
	sub.f32 	%f94, %f88, %f93;
	cvt.rn.f32.s32 	%f95, %r60;
	sub.f32 	%f96, %f90, %f95;
	setp.eq.s32 	%p14, %r5, %r59;
	selp.f32 	%f97, 0f00000000, %f94, %p14;
	setp.eq.s32 	%p15, %r6, %r60;
	selp.f32 	%f98, 0f00000000, %f96, %p15;
	mul.lo.s32 	%r65, %r60, %r8;
	cvt.s64.s32 	%rd43, %r65;
	add.s64 	%rd44, %rd1, %rd43;
	shl.b32 	%r66, %r59, 2;
	mul.wide.s32 	%rd45, %r66, 2;
	add.s64 	%rd46, %rd44, %rd45;
	shl.b32 	%r67, %r62, 2;
	mul.wide.s32 	%rd47, %r67, 2;
	add.s64 	%rd48, %rd44, %rd47;
	mul.lo.s32 	%r68, %r64, %r8;
	cvt.s64.s32 	%rd49, %r68;
	add.s64 	%rd50, %rd1, %rd49;
	add.s64 	%rd51, %rd50, %rd45;
	add.s64 	%rd52, %rd50, %rd47;
	ld.global.u16 	%rs29, [%rd46+6];
	cvt.rn.f32.u16 	%f99, %rs29;
	sub.f32 	%f100, %f18, %f97;
	mul.f32 	%f101, %f100, %f99;
	sub.f32 	%f102, %f18, %f98;
	ld.global.u16 	%rs30, [%rd48+6];
	cvt.rn.f32.u16 	%f103, %rs30;
	mul.f32 	%f104, %f97, %f103;
	mul.f32 	%f105, %f102, %f104;
	fma.rn.f32 	%f106, %f102, %f101, %f105;
	ld.global.u16 	%rs31, [%rd51+6];
	cvt.rn.f32.u16 	%f107, %rs31;
	mul.f32 	%f108, %f100, %f107;
	fma.rn.f32 	%f109, %f98, %f108, %f106;
	ld.global.u16 	%rs32, [%rd52+6];
	cvt.rn.f32.u16 	%f110, %rs32;
	mul.f32 	%f111, %f97, %f110;
	fma.rn.f32 	%f112, %f98, %f111, %f109;
	add.f32 	%f113, %f112, 0f3F000000;
	cvt.rzi.u32.f32 	%r69, %f113;
	st.global.u16 	[%rd22+6], %r69;
	bra.uni 	$L__BB8_22;
$L__BB8_13:
	mov.f32 	%f121, 0f3F000000;
	copysign.f32 	%f122, %f2, %f121;
	add.rz.f32 	%f123, %f2, %f122;
	cvt.rzi.f32.f32 	%f124, %f123;
	cvt.rzi.s32.f32 	%r79, %f124;
	copysign.f32 	%f125, %f1, %f121;
	add.rz.f32 	%f126, %f1, %f125;
	cvt.rzi.f32.f32 	%f127, %f126;
	cvt.rzi.s32.f32 	%r80, %f127;
	min.s32 	%r82, %r79, %r5;
	max.s32 	%r83, %r82, 0;
	min.s32 	%r84, %r80, %r6;
	max.s32 	%r85, %r84, 0;
	setp.lt.s32 	%p22, %r83, %r1;
	setp.lt.s32 	%p23, %r85, %r2;
	and.pred  	%p2, %p22, %p23;
	mul.lo.s32 	%r86, %r85, %r8;
	cvt.s64.s32 	%rd57, %r86;
	add.s64 	%rd58, %rd1, %rd57;
	shl.b32 	%r87, %r83, 2;
	mul.wide.u32 	%rd59, %r87, 2;
	add.s64 	%rd5, %rd58, %rd59;
	mov.b16 	%rs45, 0;
	not.pred 	%p24, %p2;
	@%p24 bra 	$L__BB8_15;
	ld.global.u16 	%rs45, [%rd5];
$L__BB8_15:
	mul.wide.s32 	%rd60, %r7, 2;
	add.s64 	%rd6, %rd2, %rd60;
	st.global.u16 	[%rd6], %rs45;
	mov.b16 	%rs46, 0;
	@%p24 bra 	$L__BB8_17;
	ld.global.u16 	%rs46, [%rd5+2];
$L__BB8_17:
	st.global.u16 	[%rd6+2], %rs46;
	mov.b16 	%rs47, 0;
	@%p24 bra 	$L__BB8_19;
	ld.global.u16 	%rs47, [%rd5+4];
$L__BB8_19:
	st.global.u16 	[%rd6+4], %rs47;
	mov.b16 	%rs48, 0;
	@%p24 bra 	$L__BB8_21;
	ld.global.u16 	%rs48, [%rd5+6];
$L__BB8_21:
	st.global.u16 	[%rd6+6], %rs48;
$L__BB8_22:
	ret;

}
	// .globl	_Z33nppiWarpAffineBack_32f_C1R_kernelPKf8NppiSizei8NppiRectPfiS2_ddddddi
.visible .entry _Z33nppiWarpAffineBack_32f_C1R_kernelPKf8NppiSizei8NppiRectPfiS2_ddddddi(
	.param .u64 .ptr .align 1 _Z33nppiWarpAffineBack_32f_C1R_kernelPKf8NppiSizei8NppiRectPfiS2_ddddddi_param_0,
	.param .align 4 .b8 _Z33nppiWarpAffineBack_32f_C1R_kernelPKf8NppiSizei8NppiRectPfiS2_ddddddi_param_1[8],
	.param .u32 _Z33nppiWarpAffineBack_32f_C1R_kernelPKf8NppiSizei8NppiRectPfiS2_ddddddi_param_2,
	.param .align 4 .b8 _Z33nppiWarpAffineBack_32f_C1R_kernelPKf8NppiSizei8NppiRectPfiS2_ddddddi_param_3[16],
	.param .u64 .ptr .align 1 _Z33nppiWarpAffineBack_32f_C1R_kernelPKf8NppiSizei8NppiRectPfiS2_ddddddi_param_4,
	.param .u32 _Z33nppiWarpAffineBack_32f_C1R_kernelPKf8NppiSizei8NppiRectPfiS2_ddddddi_param_5,
	.param .align 4 .b8 _Z33nppiWarpAffineBack_32f_C1R_kernelPKf8NppiSizei8NppiRectPfiS2_ddddddi_param_6[16],
	.param .f64 _Z33nppiWarpAffineBack_32f_C1R_kernelPKf8NppiSizei8NppiRectPfiS2_ddddddi_param_7,
	.param .f64 _Z33nppiWarpAffineBack_32f_C1R_kernelPKf8NppiSizei8NppiRectPfiS2_ddddddi_param_8,
	.param .f64 _Z33nppiWarpAffineBack_32f_C1R_kernelPKf8NppiSizei8NppiRectPfiS2_ddddddi_param_9,
	.param .f64 _Z33nppiWarpAffineBack_32f_C1R_kernelPKf8NppiSizei8NppiRectPfiS2_ddddddi_param_10,
	.param .f64 _Z33nppiWarpAffineBack_32f_C1R_kernelPKf8NppiSizei8NppiRectPfiS2_ddddddi_param_11,
	.param .f64 _Z33nppiWarpAffineBack_32f_C1R_kernelPKf8NppiSizei8NppiRectPfiS2_ddddddi_param_12,
	.param .u32 _Z33nppiWarpAffineBack_32f_C1R_kernelPKf8NppiSizei8NppiRectPfiS2_ddddddi_param_13
)
{
	.reg .pred 	%p<33>;
	.reg .b32 	%r<64>;
	.reg .b32 	%f<55>;
	.reg .b64 	%rd<42>;
	.reg .b64 	%fd<15>;

	ld.param.u32 	%r20, [_Z33nppiWarpAffineBack_32f_C1R_kernelPKf8NppiSizei8NppiRectPfiS2_ddddddi_param_6+4];
	ld.param.u32 	%r19, [_Z33nppiWarpAffineBack_32f_C1R_kernelPKf8NppiSizei8NppiRectPfiS2_ddddddi_param_6];
	ld.param.u32 	%r16, [_Z33nppiWarpAffineBack_32f_C1R_kernelPKf8NppiSizei8NppiRectPfiS2_ddddddi_param_1+4];
	ld.param.u32 	%r15, [_Z33nppiWarpAffineBack_32f_C1R_kernelPKf8NppiSizei8NppiRectPfiS2_ddddddi_param_1];
	ld.param.u32 	%r21, [_Z33nppiWarpAffineBack_32f_C1R_kernelPKf8NppiSizei8NppiRectPfiS2_ddddddi_param_6+8];
	ld.param.u64 	%rd3, [_Z33nppiWarpAffineBack_32f_C1R_kernelPKf8NppiSizei8NppiRectPfiS2_ddddddi_param_0];
	ld.param.u32 	%r17, [_Z33nppiWarpAffineBack_32f_C1R_kernelPKf8NppiSizei8NppiRectPfiS2_ddddddi_param_2];
	ld.param.u32 	%r18, [_Z33nppiWarpAffineBack_32f_C1R_kernelPKf8NppiSizei8NppiRectPfiS2_ddddddi_param_5];
	ld.param.u32 	%r24, [_Z33nppiWarpAffineBack_32f_C1R_kernelPKf8NppiSizei8NppiRectPfiS2_ddddddi_param_6+12];
	ld.param.f64 	%fd1, [_Z33nppiWarpAffineBack_32f_C1R_kernelPKf8NppiSizei8NppiRectPfiS2_ddddddi_param_7];
	ld.param.f64 	%fd2, [_Z33nppiWarpAffineBack_32f_C1R_kernelPKf8NppiSizei8NppiRectPfiS2_ddddddi_param_8];
	ld.param.f64 	%fd3, [_Z33nppiWarpAffineBack_32f_C1R_kernelPKf8NppiSizei8NppiRectPfiS2_ddddddi_param_9];
	ld.param.f64 	%fd4, [_Z33nppiWarpAffineBack_32f_C1R_kernelPKf8NppiSizei8NppiRectPfiS2_ddddddi_param_10];
	ld.param.f64 	%fd5, [_Z33nppiWarpAffineBack_32f_C1R_kernelPKf8NppiSizei8NppiRectPfiS2_ddddddi_param_11];
	ld.param.f64 	%fd6, [_Z33nppiWarpAffineBack_32f_C1R_kernelPKf8NppiSizei8NppiRectPfiS2_ddddddi_param_12];
	ld.param.u32 	%r23, [_Z33nppiWarpAffineBack_32f_C1R_kernelPKf8NppiSizei8NppiRectPfiS2_ddddddi_param_13];
	cvta.to.global.u64 	%rd1, %rd3;
	mov.u32 	%r25, %ctaid.x;
	mov.u32 	%r26, %ntid.x;
	mov.u32 	%r27, %tid.x;
	mad.lo.s32 	%r1, %r25, %r26, %r27;
	mov.u32 	%r28, %ctaid.y;
	mov.u32 	%r29, %ntid.y;
	mov.u32 	%r30, %tid.y;
	mad.lo.s32 	%r31, %r28, %r29, %r30;
	setp.ge.s32 	%p1, %r1, %r21;
	setp.ge.s32 	%p2, %r31, %r24;
	or.pred  	%p3, %p1, %p2;
	mov.f32 	%f54, 0f00000000;
	@%p3 bra 	$L__BB9_13;
	add.s32 	%r32, %r19, %r1;
	add.s32 	%r33, %r20, %r31;
	cvt.rn.f64.s32 	%fd7, %r32;
	cvt.rn.f64.s32 	%fd8, %r33;
	mul.f64 	%fd9, %fd2, %fd8;
	fma.rn.f64 	%fd10, %fd1, %fd7, %fd9;
	add.f64 	%fd11, %fd3, %fd10;
	mul.f64 	%fd12, %fd5, %fd8;
	fma.rn.f64 	%fd13, %fd4, %fd7, %fd12;
	add.f64 	%fd14, %fd6, %fd13;
	cvt.rn.f32.f64 	%f1, %fd11;
	cvt.rn.f32.f64 	%f2, %fd14;
	setp.eq.s32 	%p4, %r23, 4;
	@%p4 bra 	$L__BB9_9;
	setp.eq.s32 	%p5, %r23, 2;
	@%p5 bra 	$L__BB9_6;
	setp.ne.s32 	%p6, %r23, 1;
	@%p6 bra 	$L__BB9_12;
	add.f32 	%f51, %f1, 0f3F000000;
	cvt.rzi.s32.f32 	%r3, %f51;
	add.f32 	%f52, %f2, 0f3F000000;
	cvt.rzi.s32.f32 	%r4, %f52;
	setp.lt.s32 	%p25, %r3, 0;
	setp.ge.s32 	%p26, %r3, %r15;
	or.pred  	%p27, %p25, %p26;
	setp.lt.s32 	%p28, %r4, 0;
	setp.ge.s32 	%p29, %r4, %r16;
	or.pred  	%p30, %p28, %p29;
	or.pred  	%p32, %p27, %p30;
	@%p32 bra 	$L__BB9_12;
	mul.lo.s32 	%r62, %r4, %r17;
	cvt.s64.s32 	%rd32, %r62;
	add.s64 	%rd33, %rd1, %rd32;
	mul.wide.u32 	%rd34, %r3, 4;
	add.s64 	%rd35, %rd33, %rd34;
	ld.global.f32 	%f54, [%rd35];
	bra.uni 	$L__BB9_12;
$L__BB9_6:
	cvt.rmi.f32.f32 	%f30, %f1;
	cvt.rzi.s32.f32 	%r48, %f30;
	cvt.rmi.f32.f32 	%f31, %f2;
	cvt.rzi.s32.f32 	%r49, %f31;
	add.s32 	%r9, %r48, 1;
	add.s32 	%r50, %r49, 1;
	or.b32  	%r51, %r48, %r49;
	setp.lt.s32 	%p16, %r9, %r15;
	setp.gt.s32 	%p17, %r51, -1;
	setp.lt.s32 	%p18, %r50, %r16;
	and.pred  	%p19, %p16, %p18;
	and.pred  	%p20, %p19, %p17;
	@%p20 bra 	$L__BB9_8;
	add.f32 	%f48, %f1, 0f3F000000;
	cvt.rzi.s32.f32 	%r53, %f48;
	add.f32 	%f49, %f2, 0f3F000000;
	cvt.rzi.s32.f32 	%r54, %f49;
	setp.lt.s32 	%p21, %r53, 0;
	setp.lt.s32 	%p22, %r53, %r15;
	add.s32 	%r55, %r15, -1;
	selp.b32 	%r56, %r53, %r55, %p22;
	selp.b32 	%r57, 0, %r56, %p21;
	setp.lt.s32 	%p23, %r54, 0;
	setp.lt.s32 	%p24, %r54, %r16;
	add.s32 	%r58, %r16, -1;
	selp.b32 	%r59, %r54, %r58, %p24;
	selp.b32 	%r60, 0, %r59, %p23;
	mul.lo.s32 	%r61, %r60, %r17;
	cvt.s64.s32 	%rd28, %r61;
	add.s64 	%rd29, %rd1, %rd28;
	mul.wide.s32 	%rd30, %r57, 4;
	add.s64 	%rd31, %rd29, %rd30;
	ld.global.f32 	%f54, [%rd31];
	bra.uni 	$L__BB9_12;
$L__BB9_8:
	cvt.rn.f32.s32 	%f32, %r48;
	sub.f32 	%f33, %f1, %f32;
	cvt.rn.f32.s32 	%f34, %r49;
	sub.f32 	%f35, %f2, %f34;
	mul.lo.s32 	%r52, %r49, %r17;
	cvt.s64.s32 	%rd18, %r52;
	add.s64 	%rd19, %rd1, %rd18;
	mul.wide.u32 	%rd20, %r48, 4;
	add.s64 	%rd21, %rd19, %rd20;
	mul.wide.u32 	%rd22, %r9, 4;
	add.s64 	%rd23, %rd19, %rd22;
	cvt.s64.s32 	%rd24, %r17;
	add.s64 	%rd25, %rd19, %rd24;
	add.s64 	%rd26, %rd25, %rd20;
	add.s64 	%rd27, %rd25, %rd22;
	ld.global.f32 	%f36, [%rd21];
	mov.f32 	%f37, 0f3F800000;
	sub.f32 	%f38, %f37, %f33;
	ld.global.f32 	%f39, [%rd23];
	mul.f32 	%f40, %f33, %f39;
	fma.rn.f32 	%f41, %f38, %f36, %f40;
	ld.global.f32 	%f42, [%rd26];
	ld.global.f32 	%f43, [%rd27];
	mul.f32 	%f44, %f33, %f43;
	fma.rn.f32 	%f45, %f38, %f42, %f44;
	sub.f32 	%f46, %f37, %f35;
	mul.f32 	%f47, %f35, %f45;
	fma.rn.f32 	%f54, %f46, %f41, %f47;
	bra.uni 	$L__BB9_12;
$L__BB9_9:
	cvt.rmi.f32.f32 	%f10, %f1;
	cvt.rzi.s32.f32 	%r34, %f10;
	cvt.rmi.f32.f32 	%f11, %f2;
	cvt.rzi.s32.f32 	%r35, %f11;
	add.s32 	%r14, %r34, 1;
	add.s32 	%r36, %r35, 1;
	or.b32  	%r37, %r34, %r35;
	setp.lt.s32 	%p7, %r14, %r15;
	setp.gt.s32 	%p8, %r37, -1;
	setp.lt.s32 	%p9, %r36, %r16;
	and.pred  	%p10, %p7, %p9;
	and.pred  	%p11, %p10, %p8;
	@%p11 bra 	$L__BB9_11;
	add.f32 	%f28, %f1, 0f3F000000;
	cvt.rzi.s32.f32 	%r39, %f28;
	add.f32 	%f29, %f2, 0f3F000000;
	cvt.rzi.s32.f32 	%r40, %f29;
	setp.lt.s32 	%p12, %r39, 0;
	setp.lt.s32 	%p13, %r39, %r15;
	add.s32 	%r41, %r15, -1;
	selp.b32 	%r42, %r39, %r41, %p13;
	selp.b32 	%r43, 0, %r42, %p12;
	setp.lt.s32 	%p14, %r40, 0;
	setp.lt.s32 	%p15, %r40, %r16;
	add.s32 	%r44, %r16, -1;
	selp.b32 	%r45, %r40, %r44, %p15;
	selp.b32 	%r46, 0, %r45, %p14;
	mul.lo.s32 	%r47, %r46, %r17;
	cvt.s64.s32 	%rd14, %r47;
	add.s64 	%rd15, %rd1, %rd14;
	mul.wide.s32 	%rd16, %r43, 4;
	add.s64 	%rd17, %rd15, %rd16;
	ld.global.f32 	%f54, [%rd17];
	bra.uni 	$L__BB9_12;
$L__BB9_11:
	cvt.rn.f32.s32 	%f12, %r34;
	sub.f32 	%f13, %f1, %f12;
	cvt.rn.f32.s32 	%f14, %r35;
	sub.f32 	%f15, %f2, %f14;
	mul.lo.s32 	%r38, %r35, %r17;
	cvt.s64.s32 	%rd4, %r38;
	add.s64 	%rd5, %rd1, %rd4;
	mul.wide.u32 	%rd6, %r34, 4;
	add.s64 	%rd7, %rd5, %rd6;
	mul.wide.u32 	%rd8, %r14, 4;
	add.s64 	%rd9, %rd5, %rd8;
	cvt.s64.s32 	%rd10, %r17;
	add.s64 	%rd11, %rd5, %rd10;
	add.s64 	%rd12, %rd11, %rd6;
	add.s64 	%rd13, %rd11, %rd8;
	ld.global.f32 	%f16, [%rd7];
	mov.f32 	%f17, 0f3F800000;
	sub.f32 	%f18, %f17, %f13;
	ld.global.f32 	%f19, [%rd9];
	mul.f32 	%f20, %f13, %f19;
	fma.rn.f32 	%f21, %f18, %f16, %f20;
	ld.global.f32 	%f22, [%rd12];
	ld.global.f32 	%f23, [%rd13];
	mul.f32 	%f24, %f13, %f23;
	fma.rn.f32 	%f25, %f18, %f22, %f24;
	sub.f32 	%f26, %f17, %f15;
	mul.f32 	%f27, %f15, %f25;
	fma.rn.f32 	%f54, %f26, %f21, %f27;
$L__BB9_12:
	ld.param.u64 	%rd41, [_Z33nppiWarpAffineBack_32f_C1R_kernelPKf8NppiSizei8NppiRectPfiS2_ddddddi_param_4];
	mul.lo.s32 	%r63, %r18, %r31;
	cvt.s64.s32 	%rd36, %r63;
	cvta.to.global.u64 	%rd37, %rd41;
	add.s64 	%rd38, %rd37, %rd36;
	mul.wide.s32 	%rd39, %r1, 4;
	add.s64 	%rd40, %rd38, %rd39;
	st.global.f32 	[%rd40], %f54;
$L__BB9_13:
	ret;

}
	// .globl	_Z33nppiWarpAffineBack_32f_C3R_kernelPKf8NppiSizei8NppiRectPfiS2_ddddddi
.visible .entry _Z33nppiWarpAffineBack_32f_C3R_kernelPKf8NppiSizei8NppiRectPfiS2_ddddddi(
	.param .u64 .ptr .align 1 _Z33nppiWarpAffineBack_32f_C3R_kernelPKf8NppiSizei8NppiRectPfiS2_ddddddi_param_0,
	.param .align 4 .b8 _Z33nppiWarpAffineBack_32f_C3R_kernelPKf8NppiSizei8NppiRectPfiS2_ddddddi_param_1[8],
	.param .u32 _Z33nppiWarpAffineBack_32f_C3R_kernelPKf8NppiSizei8NppiRectPfiS2_ddddddi_param_2,
	.param .align 4 .b8 _Z33nppiWarpAffineBack_32f_C3R_kernelPKf8NppiSizei8NppiRectPfiS2_ddddddi_param_3[16],
	.param .u64 .ptr .align 1 _Z33nppiWarpAffineBack_32f_C3R_kernelPKf8NppiSizei8NppiRectPfiS2_ddddddi_param_4,
	.param .u32 _Z33nppiWarpAffineBack_32f_C3R_kernelPKf8NppiSizei8NppiRectPfiS2_ddddddi_param_5,
	.param .align 4 .b8 _Z33nppiWarpAffineBack_32f_C3R_kernelPKf8NppiSizei8NppiRectPfiS2_ddddddi_param_6[16],
	.param .f64 _Z33nppiWarpAffineBack_32f_C3R_kernelPKf8NppiSizei8NppiRectPfiS2_ddddddi_param_7,
	.param .f64 _Z33nppiWarpAffineBack_32f_C3R_kernelPKf8NppiSizei8NppiRectPfiS2_ddddddi_param_8,
	.param .f64 _Z33nppiWarpAffineBack_32f_C3R_kernelPKf8NppiSizei8NppiRectPfiS2_ddddddi_param_9,
	.param .f64 _Z33nppiWarpAffineBack_32f_C3R_kernelPKf8NppiSizei8NppiRectPfiS2_ddddddi_param_10,
	.param .f64 _Z33nppiWarpAffineBack_32f_C3R_kernelPKf8NppiSizei8NppiRectPfiS2_ddddddi_param_11,
	.param .f64 _Z33nppiWarpAffineBack_32f_C3R_kernelPKf8NppiSizei8NppiRectPfiS2_ddddddi_param_12,
	.param .u32 _Z33nppiWarpAffineBack_32f_C3R_kernelPKf8NppiSizei8NppiRectPfiS2_ddddddi_param_13
)
{
	.reg .pred 	%p<24>;
	.reg .b32 	%r<74>;
	.reg .b32 	%f<122>;
	.reg .b64 	%rd<52>;
	.reg .b64 	%fd<16>;

	ld.param.u32 	%r11, [_Z33nppiWarpAffineBack_32f_C3R_kernelPKf8NppiSizei8NppiRectPfiS2_ddddddi_param_6+4];
	ld.param.u32 	%r10, [_Z33nppiWarpAffineBack_32f_C3R_kernelPKf8NppiSizei8NppiRectPfiS2_ddddddi_param_6];
	ld.param.u32 	%r1, [_Z33nppiWarpAffineBack_32f_C3R_kernelPKf8NppiSizei8NppiRectPfiS2_ddddddi_param_1];
	ld.param.u32 	%r2, [_Z33nppiWarpAffineBack_32f_C3R_kernelPKf8NppiSizei8NppiRectPfiS2_ddddddi_param_1+4];
	ld.param.u32 	%r12, [_Z33nppiWarpAffineBack_32f_C3R_kernelPKf8NppiSizei8NppiRectPfiS2_ddddddi_param_6+8];
	ld.param.u64 	%rd8, [_Z33nppiWarpAffineBack_32f_C3R_kernelPKf8NppiSizei8NppiRectPfiS2_ddddddi_param_0];
	ld.param.u32 	%r8, [_Z33nppiWarpAffineBack_32f_C3R_kernelPKf8NppiSizei8NppiRectPfiS2_ddddddi_param_2];
	ld.param.u32 	%r9, [_Z33nppiWarpAffineBack_32f_C3R_kernelPKf8NppiSizei8NppiRectPfiS2_ddddddi_param_5];
	ld.param.u32 	%r15, [_Z33nppiWarpAffineBack_32f_C3R_kernelPKf8NppiSizei8NppiRectPfiS2_ddddddi_param_6+12];
	ld.param.f64 	%fd1, [_Z33nppiWarpAffineBack_32f_C3R_kernelPKf8NppiSizei8NppiRectPfiS2_ddddddi_param_7];
	ld.param.f64 	%fd2, [_Z33nppiWarpAffineBack_32f_C3R_kernelPKf8NppiSizei8NppiRectPfiS2_ddddddi_param_8];
	ld.param.f64 	%fd4, [_Z33nppiWarpAffineBack_32f_C3R_kernelPKf8NppiSizei8NppiRectPfiS2_ddddddi_param_10];
	ld.param.f64 	%fd5, [_Z33nppiWarpAffineBack_32f_C3R_kernelPKf8NppiSizei8NppiRectPfiS2_ddddddi_param_11];
	ld.param.f64 	%fd6, [_Z33nppiWarpAffineBack_32f_C3R_kernelPKf8NppiSizei8NppiRectPfiS2_ddddddi_param_12];
	ld.param.u32 	%r14, [_Z33nppiWarpAffineBack_32f_C3R_kernelPKf8NppiSizei8NppiRectPfiS2_ddddddi_param_13];
	cvta.to.global.u64 	%rd1, %rd8;
	mov.u32 	%r16, %ctaid.x;
	mov.u32 	%r17, %ntid.x;
	mov.u32 	%r18, %tid.x;
	mad.lo.s32 	%r3, %r16, %r17, %r18;
	mov.u32 	%r19, %ctaid.y;
	mov.u32 	%r20, %ntid.y;
	mov.u32 	%r21, %tid.y;
	mad.lo.s32 	%r22, %r19, %r20, %r21;
	setp.ge.s32 	%p3, %r3, %r12;
	setp.ge.s32 	%p4, %r22, %r15;
	or.pred  	%p5, %p3, %p4;
	@%p5 bra 	$L__BB10_18;
	ld.param.f64 	%fd15, [_Z33nppiWarpAffineBack_32f_C3R_kernelPKf8NppiSizei8NppiRectPfiS2_ddddddi_param_9];
	ld.param.u64 	%rd51, [_Z33nppiWarpAffineBack_32f_C3R_kernelPKf8NppiSizei8NppiRectPfiS2_ddddddi_param_4];
	cvta.to.global.u64 	%rd9, %rd51;
	add.s32 	%r23, %r10, %r3;
	add.s32 	%r24, %r11, %r22;
	cvt.rn.f64.s32 	%fd7, %r23;
	cvt.rn.f64.s32 	%fd8, %r24;
	mul.f64 	%fd9, %fd2, %fd8;
	fma.rn.f64 	%fd10, %fd1, %fd7, %fd9;
	add.f64 	%fd11, %fd15, %fd10;
	mul.f64 	%fd12, %fd5, %fd8;
	fma.rn.f64 	%fd13, %fd4, %fd7, %fd12;
	add.f64 	%fd14, %fd6, %fd13;
	cvt.rn.f32.f64 	%f1, %fd14;
	cvt.rn.f32.f64 	%f2, %fd11;
	add.s32 	%r5, %r1, -1;
	add.s32 	%r6, %r2, -1;
	mul.lo.s32 	%r25, %r9, %r22;
	cvt.s64.s32 	%rd10, %r25;
	add.s64 	%rd2, %rd9, %rd10;
	mul.lo.s32 	%r7, %r3, 3;
	setp.eq.s32 	%p6, %r14, 2;
	@%p6 bra 	$L__BB10_10;
	setp.ne.s32 	%p7, %r14, 1;
	@%p7 bra 	$L__BB10_11;
	mov.f32 	%f97, 0f3F000000;
	copysign.f32 	%f98, %f2, %f97;
	add.rz.f32 	%f99, %f2, %f98;
	cvt.rzi.f32.f32 	%f100, %f99;
	cvt.rzi.s32.f32 	%r56, %f100;
	copysign.f32 	%f101, %f1, %f97;
	add.rz.f32 	%f102, %f1, %f101;
	cvt.rzi.f32.f32 	%f103, %f102;
	cvt.rzi.s32.f32 	%r57, %f103;
	min.s32 	%r59, %r56, %r5;
	max.s32 	%r60, %r59, 0;
	min.s32 	%r61, %r57, %r6;
	max.s32 	%r62, %r61, 0;
	setp.lt.s32 	%p14, %r60, %r1;
	setp.lt.s32 	%p15, %r62, %r2;
	and.pred  	%p1, %p14, %p15;
	mul.lo.s32 	%r63, %r62, %r8;
	cvt.s64.s32 	%rd43, %r63;
	add.s64 	%rd44, %rd1, %rd43;
	mul.lo.s32 	%r64, %r60, 3;
	mul.wide.u32 	%rd45, %r64, 4;
	add.s64 	%rd3, %rd44, %rd45;
	mov.f32 	%f116, 0f00000000;
	not.pred 	%p16, %p1;
	@%p16 bra 	$L__BB10_5;
	ld.global.f32 	%f116, [%rd3];
$L__BB10_5:
	mul.wide.s32 	%rd46, %r7, 4;
	add.s64 	%rd4, %rd2, %rd46;
	st.global.f32 	[%rd4], %f116;
	mov.f32 	%f117, 0f00000000;
	@%p16 bra 	$L__BB10_7;
	ld.global.f32 	%f117, [%rd3+4];
$L__BB10_7:
	st.global.f32 	[%rd4+4], %f117;
	mov.f32 	%f118, 0f00000000;
	@%p16 bra 	$L__BB10_9;
	ld.global.f32 	%f118, [%rd3+8];
$L__BB10_9:
	st.global.f32 	[%rd4+8], %f118;
	bra.uni 	$L__BB10_18;
$L__BB10_10:
	cvt.rn.f32.s32 	%f15, %r6;
	cvt.rn.f32.s32 	%f16, %r5;
	min.f32 	%f17, %f2, %f16;
	max.f32 	%f18, %f17, 0f00000000;
	min.f32 	%f19, %f1, %f15;
	max.f32 	%f20, %f19, 0f00000000;
	cvt.rmi.f32.f32 	%f21, %f18;
	cvt.rzi.s32.f32 	%r26, %f21;
	cvt.rmi.f32.f32 	%f22, %f20;
	cvt.rzi.s32.f32 	%r27, %f22;
	add.s32 	%r28, %r26, 1;
	min.s32 	%r29, %r28, %r5;
	add.s32 	%r30, %r27, 1;
	min.s32 	%r31, %r30, %r6;
	cvt.rn.f32.s32 	%f23, %r26;
	sub.f32 	%f24, %f18, %f23;
	cvt.rn.f32.s32 	%f25, %r27;
	sub.f32 	%f26, %f20, %f25;
	setp.eq.s32 	%p8, %r5, %r26;
	selp.f32 	%f27, 0f00000000, %f24, %p8;
	setp.eq.s32 	%p9, %r6, %r27;
	selp.f32 	%f28, 0f00000000, %f26, %p9;
	mul.lo.s32 	%r32, %r27, %r8;
	cvt.s64.s32 	%rd11, %r32;
	add.s64 	%rd12, %rd1, %rd11;
	mul.lo.s32 	%r33, %r26, 3;
	mul.wide.s32 	%rd13, %r33, 4;
	add.s64 	%rd14, %rd12, %rd13;
	mul.lo.s32 	%r34, %r29, 3;
	mul.wide.s32 	%rd15, %r34, 4;
	add.s64 	%rd16, %rd12, %rd15;
	mul.lo.s32 	%r35, %r31, %r8;
	cvt.s64.s32 	%rd17, %r35;
	add.s64 	%rd18, %rd1, %rd17;
	add.s64 	%rd19, %rd18, %rd13;
	add.s64 	%rd20, %rd18, %rd15;
	ld.global.f32 	%f29, [%rd14];
	mov.f32 	%f30, 0f3F800000;
	sub.f32 	%f31, %f30, %f27;
	mul.f32 	%f32, %f31, %f29;
	sub.f32 	%f33, %f30, %f28;
	ld.global.f32 	%f34, [%rd16];
	mul.f32 	%f35, %f27, %f34;
	mul.f32 	%f36, %f33, %f35;
	fma.rn.f32 	%f37, %f33, %f32, %f36;
	ld.global.f32 	%f38, [%rd19];
	mul.f32 	%f39, %f31, %f38;
	fma.rn.f32 	%f40, %f28, %f39, %f37;
	ld.global.f32 	%f41, [%rd20];
	mul.f32 	%f42, %f27, %f41;
	fma.rn.f32 	%f43, %f28, %f42, %f40;
	mul.wide.s32 	%rd21, %r7, 4;
	add.s64 	%rd22, %rd2, %rd21;
	st.global.f32 	[%rd22], %f43;
	min.f32 	%f44, %f18, %f16;
	max.f32 	%f45, %f44, 0f00000000;
	min.f32 	%f46, %f20, %f15;
	max.f32 	%f47, %f46, 0f00000000;
	cvt.rmi.f32.f32 	%f48, %f45;
	cvt.rzi.s32.f32 	%r36, %f48;
	cvt.rmi.f32.f32 	%f49, %f47;
	cvt.rzi.s32.f32 	%r37, %f49;
	add.s32 	%r38, %r36, 1;
	min.s32 	%r39, %r38, %r5;
	add.s32 	%r40, %r37, 1;
	min.s32 	%r41, %r40, %r6;
	cvt.rn.f32.s32 	%f50, %r36;
	sub.f32 	%f51, %f45, %f50;
	cvt.rn.f32.s32 	%f52, %r37;
	sub.f32 	%f53, %f47, %f52;
	setp.eq.s32 	%p10, %r5, %r36;
	selp.f32 	%f54, 0f00000000, %f51, %p10;
	setp.eq.s32 	%p11, %r6, %r37;
	selp.f32 	%f55, 0f00000000, %f53, %p11;
	mul.lo.s32 	%r42, %r37, %r8;
	cvt.s64.s32 	%rd23, %r42;
	add.s64 	%rd24, %rd1, %rd23;
	mul.lo.s32 	%r43, %r36, 3;
	mul.wide.s32 	%rd25, %r43, 4;
	add.s64 	%rd26, %rd24, %rd25;
	mul.lo.s32 	%r44, %r39, 3;
	mul.wide.s32 	%rd27, %r44, 4;
	add.s64 	%rd28, %rd24, %rd27;
	mul.lo.s32 	%r45, %r41, %r8;
	cvt.s64.s32 	%rd29, %r45;
	add.s64 	%rd30, %rd1, %rd29;
	add.s64 	%rd31, %rd30, %rd25;
	add.s64 	%rd32, %rd30, %rd27;
	ld.global.f32 	%f56, [%rd26+4];
	sub.f32 	%f57, %f30, %f54;
	mul.f32 	%f58, %f57, %f56;
	sub.f32 	%f59, %f30, %f55;
	ld.global.f32 	%f60, [%rd28+4];
	mul.f32 	%f61, %f54, %f60;
	mul.f32 	%f62, %f59, %f61;
	fma.rn.f32 	%f63, %f59, %f58, %f62;
	ld.global.f32 	%f64, [%rd31+4];
	mul.f32 	%f65, %f57, %f64;
	fma.rn.f32 	%f66, %f55, %f65, %f63;
	ld.global.f32 	%f67, [%rd32+4];
	mul.f32 	%f68, %f54, %f67;
	fma.rn.f32 	%f69, %f55, %f68, %f66;
	st.global.f32 	[%rd22+4], %f69;
	min.f32 	%f70, %f45, %f16;
	max.f32 	%f71, %f70, 0f00000000;
	min.f32 	%f72, %f47, %f15;
	max.f32 	%f73, %f72, 0f00000000;
	cvt.rmi.f32.f32 	%f74, %f71;
	cvt.rzi.s32.f32 	%r46, %f74;
	cvt.rmi.f32.f32 	%f75, %f73;
	cvt.rzi.s32.f32 	%r47, %f75;
	add.s32 	%r48, %r46, 1;
	min.s32 	%r49, %r48, %r5;
	add.s32 	%r50, %r47, 1;
	min.s32 	%r51, %r50, %r6;
	cvt.rn.f32.s32 	%f76, %r46;
	sub.f32 	%f77, %f71, %f76;
	cvt.rn.f32.s32 	%f78, %r47;
	sub.f32 	%f79, %f73, %f78;
	setp.eq.s32 	%p12, %r5, %r46;
	selp.f32 	%f80, 0f00000000, %f77, %p12;
	setp.eq.s32 	%p13, %r6, %r47;
	selp.f32 	%f81, 0f00000000, %f79, %p13;
	mul.lo.s32 	%r52, %r47, %r8;
	cvt.s64.s32 	%rd33, %r52;
	add.s64 	%rd34, %rd1, %rd33;
	mul.lo.s32 	%r53, %r46, 3;
	mul.wide.s32 	%rd35, %r53, 4;
	add.s64 	%rd36, %rd34, %rd35;
	mul.lo.s32 	%r54, %r49, 3;
	mul.wide.s32 	%rd37, %r54, 4;
	add.s64 	%rd38, %rd34, %rd37;
	mul.lo.s32 	%r55, %r51, %r8;
	cvt.s64.s32 	%rd39, %r55;
	add.s64 	%rd40, %rd1, %rd39;
	add.s64 	%rd41, %rd40, %rd35;
	add.s64 	%rd42, %rd40, %rd37;
	ld.global.f32 	%f82, [%rd36+8];
	sub.f32 	%f83, %f30, %f80;
	mul.f32 	%f84, %f83, %f82;
	sub.f32 	%f85, %f30, %f81;
	ld.global.f32 	%f86, [%rd38+8];
	mul.f32 	%f87, %f80, %f86;
	mul.f32 	%f88, %f85, %f87;
	fma.rn.f32 	%f89, %f85, %f84, %f88;
	ld.global.f32 	%f90, [%rd41+8];
	mul.f32 	%f91, %f83, %f90;
	fma.rn.f32 	%f92, %f81, %f91, %f89;
	ld.global.f32 	%f93, [%rd42+8];
	mul.f32 	%f94, %f80, %f93;
	fma.rn.f32 	%f95, %f81, %f94, %f92;
	st.global.f32 	[%rd22+8], %f95;
	bra.uni 	$L__BB10_18;
$L__BB10_11:
	mov.f32 	%f107, 0f3F000000;
	copysign.f32 	%f108, %f2, %f107;
	add.rz.f32 	%f109, %f2, %f108;
	cvt.rzi.f32.f32 	%f110, %f109;
	cvt.rzi.s32.f32 	%r65, %f110;
	copysign.f32 	%f111, %f1, %f107;
	add.rz.f32 	%f112, %f1, %f111;
	cvt.rzi.f32.f32 	%f113, %f112;
	cvt.rzi.s32.f32 	%r66, %f113;
	min.s32 	%r68, %r65, %r5;
	max.s32 	%r69, %r68, 0;
	min.s32 	%r70, %r66, %r6;
	max.s32 	%r71, %r70, 0;
	setp.lt.s32 	%p19, %r69, %r1;
	setp.lt.s32 	%p20, %r71, %r2;
	and.pred  	%p2, %p19, %p20;
	mul.lo.s32 	%r72, %r71, %r8;
	cvt.s64.s32 	%rd47, %r72;
	add.s64 	%rd48, %rd1, %rd47;
	mul.lo.s32 	%r73, %r69, 3;
	mul.wide.u32 	%rd49, %r73, 4;
	add.s64 	%rd5, %rd48, %rd49;
	mov.f32 	%f119, 0f00000000;
	not.pred 	%p21, %p2;
	@%p21 bra 	$L__BB10_13;
	ld.global.f32 	%f119, [%rd5];
$L__BB10_13:
	mul.wide.s32 	%rd50, %r7, 4;
	add.s64 	%rd6, %rd2, %rd50;
	st.global.f32 	[%rd6], %f119;
	mov.f32 	%f120, 0f00000000;
	@%p21 bra 	$L__BB10_15;
	ld.global.f32 	%f120, [%rd5+4];
$L__BB10_15:
	st.global.f32 	[%rd6+4], %f120;
	mov.f32 	%f121, 0f00000000;
	@%p21 bra 	$L__BB10_17;
	ld.global.f32 	%f121, [%rd5+8];
$L__BB10_17:
	st.global.f32 	[%rd6+8], %f121;
$L__BB10_18:
	ret;

}
	// .globl	_Z33nppiWarpAffineBack_32f_C4R_kernelPKf8NppiSizei8NppiRectPfiS2_ddddddi
.visible .entry _Z33nppiWarpAffineBack_32f_C4R_kernelPKf8NppiSizei8NppiRectPfiS2_ddddddi(
	.param .u64 .ptr .align 1 _Z33nppiWarpAffineBack_32f_C4R_kernelPKf8NppiSizei8NppiRectPfiS2_ddddddi_param_0,
	.param .align 4 .b8 _Z33nppiWarpAffineBack_32f_C4R_kernelPKf8NppiSizei8NppiRectPfiS2_ddddddi_param_1[8],
	.param .u32 _Z33nppiWarpAffineBack_32f_C4R_kernelPKf8NppiSizei8NppiRectPfiS2_ddddddi_param_2,
	.param .align 4 .b8 _Z33nppiWarpAffineBack_32f_C4R_kernelPKf8NppiSizei8NppiRectPfiS2_ddddddi_param_3[16],
	.param .u64 .ptr .align 1 _Z33nppiWarpAffineBack_32f_C4R_kernelPKf8NppiSizei8NppiRectPfiS2_ddddddi_param_4,
	.param .u32 _Z33nppiWarpAffineBack_32f_C4R_kernelPKf8NppiSizei8NppiRectPfiS2_ddddddi_param_5,
	.param .align 4 .b8 _Z33nppiWarpAffineBack_32f_C4R_kernelPKf8NppiSizei8NppiRectPfiS2_ddddddi_param_6[16],
	.param .f64 _Z33nppiWarpAffineBack_32f_C4R_kernelPKf8NppiSizei8NppiRectPfiS2_ddddddi_param_7,
	.param .f64 _Z33nppiWarpAffineBack_32f_C4R_kernelPKf8NppiSizei8NppiRectPfiS2_ddddddi_param_8,
	.param .f64 _Z33nppiWarpAffineBack_32f_C4R_kernelPKf8NppiSizei8NppiRectPfiS2_ddddddi_param_9,
	.param .f64 _Z33nppiWarpAffineBack_32f_C4R_kernelPKf8NppiSizei8NppiRectPfiS2_ddddddi_param_10,
	.param .f64 _Z33nppiWarpAffineBack_32f_C4R_kernelPKf8NppiSizei8NppiRectPfiS2_ddddddi_param_11,
	.param .f64 _Z33nppiWarpAffineBack_32f_C4R_kernelPKf8NppiSizei8NppiRectPfiS2_ddddddi_param_12,
	.param .u32 _Z33nppiWarpAffineBack_32f_C4R_kernelPKf8NppiSizei8NppiRectPfiS2_ddddddi_param_13
)
{
	.reg .pred 	%p<28>;
	.reg .b32 	%r<84>;
	.reg .b32 	%f<156>;
	.reg .b64 	%rd<62>;
	.reg .b64 	%fd<16>;

	ld.param.u32 	%r11, [_Z33nppiWarpAffineBack_32f_C4R_kernelPKf8NppiSizei8NppiRectPfiS2_ddddddi_param_6+4];
	ld.param.u32 	%r10, [_Z33nppiWarpAffineBack_32f_C4R_kernelPKf8NppiSizei8NppiRectPfiS2_ddddddi_param_6];
	ld.param.u32 	%r1, [_Z33nppiWarpAffineBack_32f_C4R_kernelPKf8NppiSizei8NppiRectPfiS2_ddddddi_param_1];
	ld.param.u32 	%r2, [_Z33nppiWarpAffineBack_32f_C4R_kernelPKf8NppiSizei8NppiRectPfiS2_ddddddi_param_1+4];
	ld.param.u32 	%r12, [_Z33nppiWarpAffineBack_32f_C4R_kernelPKf8NppiSizei8NppiRectPfiS2_ddddddi_param_6+8];
	ld.param.u64 	%rd8, [_Z33nppiWarpAffineBack_32f_C4R_kernelPKf8NppiSizei8NppiRectPfiS2_ddddddi_param_0];
	ld.param.u32 	%r8, [_Z33nppiWarpAffineBack_32f_C4R_kernelPKf8NppiSizei8NppiRectPfiS2_ddddddi_param_2];
	ld.param.u32 	%r9, [_Z33nppiWarpAffineBack_32f_C4R_kernelPKf8NppiSizei8NppiRectPfiS2_ddddddi_param_5];
	ld.param.u32 	%r15, [_Z33nppiWarpAffineBack_32f_C4R_kernelPKf8NppiSizei8NppiRectPfiS2_ddddddi_param_6+12];
	ld.param.f64 	%fd1, [_Z33nppiWarpAffineBack_32f_C4R_kernelPKf8NppiSizei8NppiRectPfiS2_ddddddi_param_7];
	ld.param.f64 	%fd2, [_Z33nppiWarpAffineBack_32f_C4R_kernelPKf8NppiSizei8NppiRectPfiS2_ddddddi_param_8];
	ld.param.f64 	%fd4, [_Z33nppiWarpAffineBack_32f_C4R_kernelPKf8NppiSizei8NppiRectPfiS2_ddddddi_param_10];
	ld.param.f64 	%fd5, [_Z33nppiWarpAffineBack_32f_C4R_kernelPKf8NppiSizei8NppiRectPfiS2_ddddddi_param_11];
	ld.param.f64 	%fd6, [_Z33nppiWarpAffineBack_32f_C4R_kernelPKf8NppiSizei8NppiRectPfiS2_ddddddi_param_12];
	ld.param.u32 	%r14, [_Z33nppiWarpAffineBack_32f_C4R_kernelPKf8NppiSizei8NppiRectPfiS2_ddddddi_param_13];
	cvta.to.global.u64 	%rd1, %rd8;
	mov.u32 	%r16, %ctaid.x;
	mov.u32 	%r17, %ntid.x;
	mov.u32 	%r18, %tid.x;
	mad.lo.s32 	%r3, %r16, %r17, %r18;
	mov.u32 	%r19, %ctaid.y;
	mov.u32 	%r20, %ntid.y;
	mov.u32 	%r21, %tid.y;
	mad.lo.s32 	%r22, %r19, %r20, %r21;
	setp.ge.s32 	%p3, %r3, %r12;
	setp.ge.s32 	%p4, %r22, %r15;
	or.pred  	%p5, %p3, %p4;
	@%p5 bra 	$L__BB11_22;
	ld.param.f64 	%fd15, [_Z33nppiWarpAffineBack_32f_C4R_kernelPKf8NppiSizei8NppiRectPfiS2_ddddddi_param_9];
	ld.param.u64 	%rd61, [_Z33nppiWarpAffineBack_32f_C4R_kernelPKf8NppiSizei8NppiRectPfiS2_ddddddi_param_4];
	cvta.to.global.u64 	%rd9, %rd61;
	add.s32 	%r23, %r10, %r3;
	add.s32 	%r24, %r11, %r22;
	cvt.rn.f64.s32 	%fd7, %r23;
	cvt.rn.f64.s32 	%fd8, %r24;
	mul.f64 	%fd9, %fd2, %fd8;
	fma.rn.f64 	%fd10, %fd1, %fd7, %fd9;
	add.f64 	%fd11, %fd15, %fd10;
	mul.f64 	%fd12, %fd5, %fd8;
	fma.rn.f64 	%fd13, %fd4, %fd7, %fd12;
	add.f64 	%fd14, %fd6, %fd13;
	cvt.rn.f32.f64 	%f1, %fd14;
	cvt.rn.f32.f64 	%f2, %fd11;
	add.s32 	%r5, %r1, -1;
	add.s32 	%r6, %r2, -1;
	mul.lo.s32 	%r25, %r9, %r22;
	cvt.s64.s32 	%rd10, %r25;
	add.s64 	%rd2, %rd9, %rd10;
	shl.b32 	%r7, %r3, 2;
	setp.eq.s32 	%p6, %r14, 2;
	@%p6 bra 	$L__BB11_12;
	setp.ne.s32 	%p7, %r14, 1;
	@%p7 bra 	$L__BB11_13;
	mov.f32 	%f127, 0f3F000000;
	copysign.f32 	%f128, %f2, %f127;
	add.rz.f32 	%f129, %f2, %f128;
	cvt.rzi.f32.f32 	%f130, %f129;
	cvt.rzi.s32.f32 	%r66, %f130;
	copysign.f32 	%f131, %f1, %f127;
	add.rz.f32 	%f132, %f1, %f131;
	cvt.rzi.f32.f32 	%f133, %f132;
	cvt.rzi.s32.f32 	%r67, %f133;
	min.s32 	%r69, %r66, %r5;
	max.s32 	%r70, %r69, 0;
	min.s32 	%r71, %r67, %r6;
	max.s32 	%r72, %r71, 0;
	setp.lt.s32 	%p16, %r70, %r1;
	setp.lt.s32 	%p17, %r72, %r2;
	and.pred  	%p1, %p16, %p17;
	mul.lo.s32 	%r73, %r72, %r8;
	cvt.s64.s32 	%rd53, %r73;
	add.s64 	%rd54, %rd1, %rd53;
	shl.b32 	%r74, %r70, 2;
	mul.wide.u32 	%rd55, %r74, 4;
	add.s64 	%rd3, %rd54, %rd55;
	mov.f32 	%f148, 0f00000000;
	not.pred 	%p18, %p1;
	@%p18 bra 	$L__BB11_5;
	ld.global.f32 	%f148, [%rd3];
$L__BB11_5:
	mul.wide.s32 	%rd56, %r7, 4;
	add.s64 	%rd4, %rd2, %rd56;
	st.global.f32 	[%rd4], %f148;
	mov.f32 	%f149, 0f00000000;
	@%p18 bra 	$L__BB11_7;
	ld.global.f32 	%f149, [%rd3+4];
$L__BB11_7:
	st.global.f32 	[%rd4+4], %f149;
	mov.f32 	%f150, 0f00000000;
	@%p18 bra 	$L__BB11_9;
	ld.global.f32 	%f150, [%rd3+8];
$L__BB11_9:
	st.global.f32 	[%rd4+8], %f150;
	mov.f32 	%f151, 0f00000000;
	@%p18 bra 	$L__BB11_11;
	ld.global.f32 	%f151, [%rd3+12];
$L__BB11_11:
	st.global.f32 	[%rd4+12], %f151;
	bra.uni 	$L__BB11_22;
$L__BB11_12:
	cvt.rn.f32.s32 	%f19, %r6;
	cvt.rn.f32.s32 	%f20, %r5;
	min.f32 	%f21, %f2, %f20;
	max.f32 	%f22, %f21, 0f00000000;
	min.f32 	%f23, %f1, %f19;
	max.f32 	%f24, %f23, 0f00000000;
	cvt.rmi.f32.f32 	%f25, %f22;
	cvt.rzi.s32.f32 	%r26, %f25;
	cvt.rmi.f32.f32 	%f26, %f24;
	cvt.rzi.s32.f32 	%r27, %f26;
	add.s32 	%r28, %r26, 1;
	min.s32 	%r29, %r28, %r5;
	add.s32 	%r30, %r27, 1;
	min.s32 	%r31, %r30, %r6;
	cvt.rn.f32.s32 	%f27, %r26;
	sub.f32 	%f28, %f22, %f27;
	cvt.rn.f32.s32 	%f29, %r27;
	sub.f32 	%f30, %f24, %f29;
	setp.eq.s32 	%p8, %r5, %r26;
	selp.f32 	%f31, 0f00000000, %f28, %p8;
	setp.eq.s32 	%p9, %r6, %r27;
	selp.f32 	%f32, 0f00000000, %f30, %p9;
	mul.lo.s32 	%r32, %r27, %r8;
	cvt.s64.s32 	%rd11, %r32;
	add.s64 	%rd12, %rd1, %rd11;
	shl.b32 	%r33, %r26, 2;
	mul.wide.s32 	%rd13, %r33, 4;
	add.s64 	%rd14, %rd12, %rd13;
	shl.b32 	%r34, %r29, 2;
	mul.wide.s32 	%rd15, %r34, 4;
	add.s64 	%rd16, %rd12, %rd15;
	mul.lo.s32 	%r35, %r31, %r8;
	cvt.s64.s32 	%rd17, %r35;
	add.s64 	%rd18, %rd1, %rd17;
	add.s64 	%rd19, %rd18, %rd13;
	add.s64 	%rd20, %rd18, %rd15;
	ld.global.f32 	%f33, [%rd14];
	mov.f32 	%f34, 0f3F800000;
	sub.f32 	%f35, %f34, %f31;
	mul.f32 	%f36, %f35, %f33;
	sub.f32 	%f37, %f34, %f32;
	ld.global.f32 	%f38, [%rd16];
	mul.f32 	%f39, %f31, %f38;
	mul.f32 	%f40, %f37, %f39;
	fma.rn.f32 	%f41, %f37, %f36, %f40;
	ld.global.f32 	%f42, [%rd19];
	mul.f32 	%f43, %f35, %f42;
	fma.rn.f32 	%f44, %f32, %f43, %f41;
	ld.global.f32 	%f45, [%rd20];
	mul.f32 	%f46, %f31, %f45;
	fma.rn.f32 	%f47, %f32, %f46, %f44;
	mul.wide.s32 	%rd21, %r7, 4;
	add.s64 	%rd22, %rd2, %rd21;
	st.global.f32 	[%rd22], %f47;
	min.f32 	%f48, %f22, %f20;
	max.f32 	%f49, %f48, 0f00000000;
	min.f32 	%f50, %f24, %f19;
	max.f32 	%f51, %f50, 0f00000000;
	cvt.rmi.f32.f32 	%f52, %f49;
	cvt.rzi.s32.f32 	%r36, %f52;
	cvt.rmi.f32.f32 	%f53, %f51;
	cvt.rzi.s32.f32 	%r37, %f53;
	add.s32 	%r38, %r36, 1;
	min.s32 	%r39, %r38, %r5;
	add.s32 	%r40, %r37, 1;
	min.s32 	%r41, %r40, %r6;
	cvt.rn.f32.s32 	%f54, %r36;
	sub.f32 	%f55, %f49, %f54;
	cvt.rn.f32.s32 	%f56, %r37;
	sub.f32 	%f57, %f51, %f56;
	setp.eq.s32 	%p10, %r5, %r36;
	selp.f32 	%f58, 0f00000000, %f55, %p10;
	setp.eq.s32 	%p11, %r6, %r37;
	selp.f32 	%f59, 0f00000000, %f57, %p11;
	mul.lo.s32 	%r42, %r37, %r8;
	cvt.s64.s32 	%rd23, %r42;
	add.s64 	%rd24, %rd1, %rd23;
	shl.b32 	%r43, %r36, 2;
	mul.wide.s32 	%rd25, %r43, 4;
	add.s64 	%rd26, %rd24, %rd25;
	shl.b32 	%r44, %r39, 2;
	mul.wide.s32 	%rd27, %r44, 4;
	add.s64 	%rd28, %rd24, %rd27;
	mul.lo.s32 	%r45, %r41, %r8;
	cvt.s64.s32 	%rd29, %r45;
	add.s64 	%rd30, %rd1, %rd29;
	add.s64 	%rd31, %rd30, %rd25;
	add.s64 	%rd32, %rd30, %rd27;
	ld.global.f32 	%f60, [%rd26+4];
	sub.f32 	%f61, %f34, %f58;
	mul.f32 	%f62, %f61, %f60;
	sub.f32 	%f63, %f34, %f59;
	ld.global.f32 	%f64, [%rd28+4];
	mul.f32 	%f65, %f58, %f64;
	mul.f32 	%f66, %f63, %f65;
	fma.rn.f32 	%f67, %f63, %f62, %f66;
	ld.global.f32 	%f68, [%rd31+4];
	mul.f32 	%f69, %f61, %f68;
	fma.rn.f32 	%f70, %f59, %f69, %f67;
	ld.global.f32 	%f71, [%rd32+4];
	mul.f32 	%f72, %f58, %f71;
	fma.rn.f32 	%f73, %f59, %f72, %f70;
	st.global.f32 	[%rd22+4], %f73;
	min.f32 	%f74, %f49, %f20;
	max.f32 	%f75, %f74, 0f00000000;
	min.f32 	%f76, %f51, %f19;
	max.f32 	%f77, %f76, 0f00000000;
	cvt.rmi.f32.f32 	%f78, %f75;
	cvt.rzi.s32.f32 	%r46, %f78;
	cvt.rmi.f32.f32 	%f79, %f77;
	cvt.rzi.s32.f32 	%r47, %f79;
	add.s32 	%r48, %r46, 1;
	min.s32 	%r49, %r48, %r5;
	add.s32 	%r50, %r47, 1;
	min.s32 	%r51, %r50, %r6;
	cvt.rn.f32.s32 	%f80, %r46;
	sub.f32 	%f81, %f75, %f80;
	cvt.rn.f32.s32 	%f82, %r47;
	sub.f32 	%f83, %f77, %f82;
	setp.eq.s32 	%p12, %r5, %r46;
	selp.f32 	%f84, 0f00000000, %f81, %p12;
	setp.eq.s32 	%p13, %r6, %r47;
	selp.f32 	%f85, 0f00000000, %f83, %p13;
	mul.lo.s32 	%r52, %r47, %r8;
	cvt.s64.s32 	%rd33, %r52;
	add.s64 	%rd34, %rd1, %rd33;
	shl.b32 	%r53, %r46, 2;
	mul.wide.s32 	%rd35, %r53, 4;
	add.s64 	%rd36, %rd34, %rd35;
	shl.b32 	%r54, %r49, 2;
	mul.wide.s32 	%rd37, %r54, 4;
	add.s64 	%rd38, %rd34, %rd37;
	mul.lo.s32 	%r55, %r51, %r8;
	cvt.s64.s32 	%rd39, %r55;
	add.s64 	%rd40, %rd1, %rd39;
	add.s64 	%rd41, %rd40, %rd35;
	add.s64 	%rd42, %rd40, %rd37;
	ld.global.f32 	%f86, [%rd36+8];
	sub.f32 	%f87, %f34, %f84;
	mul.f32 	%f88, %f87, %f86;
	sub.f32 	%f89, %f34, %f85;
	ld.global.f32 	%f90, [%rd38+8];
	mul.f32 	%f91, %f84, %f90;
	mul.f32 	%f92, %f89, %f91;
	fma.rn.f32 	%f93, %f89, %f88, %f92;
	ld.global.f32 	%f94, [%rd41+8];
	mul.f32 	%f95, %f87, %f94;
	fma.rn.f32 	%f96, %f85, %f95, %f93;
	ld.global.f32 	%f97, [%rd42+8];
	mul.f32 	%f98, %f84, %f97;
	fma.rn.f32 	%f99, %f85, %f98, %f96;
	st.global.f32 	[%rd22+8], %f99;
	min.f32 	%f100, %f75, %f20;
	max.f32 	%f101, %f100, 0f00000000;
	min.f32 	%f102, %f77, %f19;
	max.f32 	%f103, %f102, 0f00000000;
	cvt.rmi.f32.f32 	%f104, %f101;
	cvt.rzi.s32.f32 	%r56, %f104;
	cvt.rmi.f32.f32 	%f105, %f103;
	cvt.rzi.s32.f32 	%r57, %f105;
	add.s32 	%r58, %r56, 1;
	min.s32 	%r59, %r58, %r5;
	add.s32 	%r60, %r57, 1;
	min.s32 	%r61, %r60, %r6;
	cvt.rn.f32.s32 	%f106, %r56;
	sub.f32 	%f107, %f101, %f106;
	cvt.rn.f32.s32 	%f108, %r57;
	sub.f32 	%f109, %f103, %f108;
	setp.eq.s32 	%p14, %r5, %r56;
	selp.f32 	%f110, 0f00000000, %f107, %p14;
	setp.eq.s32 	%p15, %r6, %r57;
	selp.f32 	%f111, 0f00000000, %f109, %p15;
	mul.lo.s32 	%r62, %r57, %r8;
	cvt.s64.s32 	%rd43, %r62;
	add.s64 	%rd44, %rd1, %rd43;
	shl.b32 	%r63, %r56, 2;
	mul.wide.s32 	%rd45, %r63, 4;
	add.s64 	%rd46, %rd44, %rd45;
	shl.b32 	%r64, %r59, 2;
	mul.wide.s32 	%rd47, %r64, 4;
	add.s64 	%rd48, %rd44, %rd47;
	mul.lo.s32 	%r65, %r61, %r8;
	cvt.s64.s32 	%rd49, %r65;
	add.s64 	%rd50, %rd1, %rd49;
	add.s64 	%rd51, %rd50, %rd45;
	add.s64 	%rd52, %rd50, %rd47;
	ld.global.f32 	%f112, [%rd46+12];
	sub.f32 	%f113, %f34, %f110;
	mul.f32 	%f114, %f113, %f112;
	sub.f32 	%f115, %f34, %f111;
	ld.global.f32 	%f116, [%rd48+12];
	mul.f32 	%f117, %f110, %f116;
	mul.f32 	%f118, %f115, %f117;
	fma.rn.f32 	%f119, %f115, %f114, %f118;
	ld.global.f32 	%f120, [%rd51+12];
	mul.f32 	%f121, %f113, %f120;
	fma.rn.f32 	%f122, %f111, %f121, %f119;
	ld.global.f32 	%f123, [%rd52+12];
	mul.f32 	%f124, %f110, %f123;
	fma.rn.f32 	%f125, %f111, %f124, %f122;
	st.global.f32 	[%rd22+12], %f125;
	bra.uni 	$L__BB11_22;
$L__BB11_13:
	mov.f32 	%f138, 0f3F000000;
	copysign.f32 	%f139, %f2, %f138;
	add.rz.f32 	%f140, %f2, %f139;
	cvt.rzi.f32.f32 	%f141, %f140;
	cvt.rzi.s32.f32 	%r75, %f141;
	copysign.f32 	%f142, %f1, %f138;
	add.rz.f32 	%f143, %f1, %f142;
	cvt.rzi.f32.f32 	%f144, %f143;
	cvt.rzi.s32.f32 	%r76, %f144;
	min.s32 	%r78, %r75, %r5;
	max.s32 	%r79, %r78, 0;
	min.s32 	%r80, %r76, %r6;
	max.s32 	%r81, %r80, 0;
	setp.lt.s32 	%p22, %r79, %r1;
	setp.lt.s32 	%p23, %r81, %r2;
	and.pred  	%p2, %p22, %p23;
	mul.lo.s32 	%r82, %r81, %r8;
	cvt.s64.s32 	%rd57, %r82;
	add.s64 	%rd58, %rd1, %rd57;
	shl.b32 	%r83, %r79, 2;
	mul.wide.u32 	%rd59, %r83, 4;
	add.s64 	%rd5, %rd58, %rd59;
	mov.f32 	%f152, 0f00000000;
	not.pred 	%p24, %p2;
	@%p24 bra 	$L__BB11_15;
	ld.global.f32 	%f152, [%rd5];
$L__BB11_15:
	mul.wide.s32 	%rd60, %r7, 4;
	add.s64 	%rd6, %rd2, %rd60;
	st.global.f32 	[%rd6], %f152;
	mov.f32 	%f153, 0f00000000;
	@%p24 bra 	$L__BB11_17;
	ld.global.f32 	%f153, [%rd5+4];
$L__BB11_17:
	st.global.f32 	[%rd6+4], %f153;
	mov.f32 	%f154, 0f00000000;
	@%p24 bra 	$L__BB11_19;
	ld.global.f32 	%f154, [%rd5+8];
$L__BB11_19:
	st.global.f32 	[%rd6+8], %f154;
	mov.f32 	%f155, 0f00000000;
	@%p24 bra 	$L__BB11_21;
	ld.global.f32 	%f155, [%rd5+12];
$L__BB11_21:
	st.global.f32 	[%rd6+12], %f155;
$L__BB11_22:
	ret;

}
	// .globl	_Z33nppiWarpAffineBack_32s_C1R_kernelPKi8NppiSizei8NppiRectPiiS2_ddddddi
.visible .entry _Z33nppiWarpAffineBack_32s_C1R_kernelPKi8NppiSizei8NppiRectPiiS2_ddddddi(
	.param .u64 .ptr .align 1 _Z33nppiWarpAffineBack_32s_C1R_kernelPKi8NppiSizei8NppiRectPiiS2_ddddddi_param_0,
	.param .align 4 .b8 _Z33nppiWarpAffineBack_32s_C1R_kernelPKi8NppiSizei8NppiRectPiiS2_ddddddi_param_1[8],
	.param .u32 _Z33nppiWarpAffineBack_32s_C1R_kernelPKi8NppiSizei8NppiRectPiiS2_ddddddi_param_2,
	.param .align 4 .b8 _Z33nppiWarpAffineBack_32s_C1R_kernelPKi8NppiSizei8NppiRectPiiS2_ddddddi_param_3[16],
	.param .u64 .ptr .align 1 _Z33nppiWarpAffineBack_32s_C1R_kernelPKi8NppiSizei8NppiRectPiiS2_ddddddi_param_4,
	.param .u32 _Z33nppiWarpAffineBack_32s_C1R_kernelPKi8NppiSizei8NppiRectPiiS2_ddddddi_param_5,
	.param .align 4 .b8 _Z33nppiWarpAffineBack_32s_C1R_kernelPKi8NppiSizei8NppiRectPiiS2_ddddddi_param_6[16],
	.param .f64 _Z33nppiWarpAffineBack_32s_C1R_kernelPKi8NppiSizei8NppiRectPiiS2_ddddddi_param_7,
	.param .f64 _Z33nppiWarpAffineBack_32s_C1R_kernelPKi8NppiSizei8NppiRectPiiS2_ddddddi_param_8,
	.param .f64 _Z33nppiWarpAffineBack_32s_C1R_kernelPKi8NppiSizei8NppiRectPiiS2_ddddddi_param_9,
	.param .f64 _Z33nppiWarpAffineBack_32s_C1R_kernelPKi8NppiSizei8NppiRectPiiS2_ddddddi_param_10,
	.param .f64 _Z33nppiWarpAffineBack_32s_C1R_kernelPKi8NppiSizei8NppiRectPiiS2_ddddddi_param_11,
	.param .f64 _Z33nppiWarpAffineBack_32s_C1R_kernelPKi8NppiSizei8NppiRectPiiS2_ddddddi_param_12,
	.param .u32 _Z33nppiWarpAffineBack_32s_C1R_kernelPKi8NppiSizei8NppiRectPiiS2_ddddddi_param_13
)
{
	.reg .pred 	%p<33>;
	.reg .b32 	%r<85>;
	.reg .b32 	%f<51>;
	.reg .b64 	%rd<42>;
	.reg .b64 	%fd<15>;

	ld.param.u32 	%r26, [_Z33nppiWarpAffineBack_32s_C1R_kernelPKi8NppiSizei8NppiRectPiiS2_ddddddi_param_6+4];
	ld.param.u32 	%r25, [_Z33nppiWarpAffineBack_32s_C1R_kernelPKi8NppiSizei8NppiRectPiiS2_ddddddi_param_6];
	ld.param.u32 	%r22, [_Z33nppiWarpAffineBack_32s_C1R_kernelPKi8NppiSizei8NppiRectPiiS2_ddddddi_param_1+4];
	ld.param.u32 	%r21, [_Z33nppiWarpAffineBack_32s_C1R_kernelPKi8NppiSizei8NppiRectPiiS2_ddddddi_param_1];
	ld.param.u32 	%r27, [_Z33nppiWarpAffineBack_32s_C1R_kernelPKi8NppiSizei8NppiRectPiiS2_ddddddi_param_6+8];
	ld.param.u64 	%rd3, [_Z33nppiWarpAffineBack_32s_C1R_kernelPKi8NppiSizei8NppiRectPiiS2_ddddddi_param_0];
	ld.param.u32 	%r23, [_Z33nppiWarpAffineBack_32s_C1R_kernelPKi8NppiSizei8NppiRectPiiS2_ddddddi_param_2];
	ld.param.u32 	%r24, [_Z33nppiWarpAffineBack_32s_C1R_kernelPKi8NppiSizei8NppiRectPiiS2_ddddddi_param_5];
	ld.param.u32 	%r30, [_Z33nppiWarpAffineBack_32s_C1R_kernelPKi8NppiSizei8NppiRectPiiS2_ddddddi_param_6+12];
	ld.param.f64 	%fd1, [_Z33nppiWarpAffineBack_32s_C1R_kernelPKi8NppiSizei8NppiRectPiiS2_ddddddi_param_7];
	ld.param.f64 	%fd2, [_Z33nppiWarpAffineBack_32s_C1R_kernelPKi8NppiSizei8NppiRectPiiS2_ddddddi_param_8];
	ld.param.f64 	%fd3, [_Z33nppiWarpAffineBack_32s_C1R_kernelPKi8NppiSizei8NppiRectPiiS2_ddddddi_param_9];
	ld.param.f64 	%fd4, [_Z33nppiWarpAffineBack_32s_C1R_kernelPKi8NppiSizei8NppiRectPiiS2_ddddddi_param_10];
	ld.param.f64 	%fd5, [_Z33nppiWarpAffineBack_32s_C1R_kernelPKi8NppiSizei8NppiRectPiiS2_ddddddi_param_11];
	ld.param.f64 	%fd6, [_Z33nppiWarpAffineBack_32s_C1R_kernelPKi8NppiSizei8NppiRectPiiS2_ddddddi_param_12];
	ld.param.u32 	%r29, [_Z33nppiWarpAffineBack_32s_C1R_kernelPKi8NppiSizei8NppiRectPiiS2_ddddddi_param_13];
	cvta.to.global.u64 	%rd1, %rd3;
	mov.u32 	%r31, %ctaid.x;
	mov.u32 	%r32, %ntid.x;
	mov.u32 	%r33, %tid.x;
	mad.lo.s32 	%r1, %r31, %r32, %r33;
	mov.u32 	%r34, %ctaid.y;
	mov.u32 	%r35, %ntid.y;
	mov.u32 	%r36, %tid.y;
	mad.lo.s32 	%r37, %r34, %r35, %r36;
	setp.ge.s32 	%p1, %r1, %r27;
	setp.ge.s32 	%p2, %r37, %r30;
	or.pred  	%p3, %p1, %p2;
	@%p3 bra 	$L__BB12_13;
	add.s32 	%r39, %r25, %r1;
	add.s32 	%r40, %r26, %r37;
	cvt.rn.f64.s32 	%fd7, %r39;
	cvt.rn.f64.s32 	%fd8, %r40;
	mul.f64 	%fd9, %fd2, %fd8;
	fma.rn.f64 	%fd10, %fd1, %fd7, %fd9;
	add.f64 	%fd11, %fd3, %fd10;
	mul.f64 	%fd12, %fd5, %fd8;
	fma.rn.f64 	%fd13, %fd4, %fd7, %fd12;
	add.f64 	%fd14, %fd6, %fd13;
	cvt.rn.f32.f64 	%f1, %fd11;
	cvt.rn.f32.f64 	%f2, %fd14;
	mov.b32 	%r84, 0;
	setp.eq.s32 	%p4, %r29, 4;
	@%p4 bra 	$L__BB12_9;
	setp.eq.s32 	%p5, %r29, 2;
	@%p5 bra 	$L__BB12_6;
	setp.ne.s32 	%p6, %r29, 1;
	@%p6 bra 	$L__BB12_12;
	add.f32 	%f49, %f1, 0f3F000000;
	cvt.rzi.s32.f32 	%r3, %f49;
	add.f32 	%f50, %f2, 0f3F000000;
	cvt.rzi.s32.f32 	%r4, %f50;
	setp.lt.s32 	%p25, %r3, 0;
	setp.ge.s32 	%p26, %r3, %r21;
	or.pred  	%p27, %p25, %p26;
	setp.lt.s32 	%p28, %r4, 0;
	setp.ge.s32 	%p29, %r4, %r22;
	or.pred  	%p30, %p28, %p29;
	or.pred  	%p32, %p27, %p30;
	@%p32 bra 	$L__BB12_12;
	mul.lo.s32 	%r82, %r4, %r23;
	cvt.s64.s32 	%rd32, %r82;
	add.s64 	%rd33, %rd1, %rd32;
	mul.wide.u32 	%rd34, %r3, 4;
	add.s64 	%rd35, %rd33, %rd34;
	ld.global.u32 	%r84, [%rd35];
	bra.uni 	$L__BB12_12;
$L__BB12_6:
	cvt.rmi.f32.f32 	%f26, %f1;
	cvt.rzi.s32.f32 	%r61, %f26;
	cvt.rmi.f32.f32 	%f27, %f2;
	cvt.rzi.s32.f32 	%r62, %f27;
	add.s32 	%r10, %r61, 1;
	add.s32 	%r63, %r62, 1;
	or.b32  	%r64, %r61, %r62;
	setp.lt.s32 	%p16, %r10, %r21;
	setp.gt.s32 	%p17, %r64, -1;
	setp.lt.s32 	%p18, %r63, %r22;
	and.pred  	%p19, %p16, %p18;
	and.pred  	%p20, %p19, %p17;
	@%p20 bra 	$L__BB12_8;
	add.f32 	%f47, %f1, 0f3F000000;
	cvt.rzi.s32.f32 	%r72, %f47;
	add.f32 	%f48, %f2, 0f3F000000;
	cvt.rzi.s32.f32 	%r73, %f48;
	setp.lt.s32 	%p21, %r72, 0;
	setp.lt.s32 	%p22, %r72, %r21;
	add.s32 	%r74, %r21, -1;
	selp.b32 	%r75, %r72, %r74, %p22;
	selp.b32 	%r76, 0, %r75, %p21;
	setp.lt.s32 	%p23, %r73, 0;
	setp.lt.s32 	%p24, %r73, %r22;
	add.s32 	%r77, %r22, -1;
	selp.b32 	%r78, %r73, %r77, %p24;
	selp.b32 	%r79, 0, %r78, %p23;
	mul.lo.s32 	%r80, %r79, %r23;
	cvt.s64.s32 	%rd28, %r80;
	add.s64 	%rd29, %rd1, %rd28;
	mul.wide.s32 	%rd30, %r76, 4;
	add.s64 	%rd31, %rd29, %rd30;
	ld.global.u32 	%r84, [%rd31];
	bra.uni 	$L__BB12_12;
$L__BB12_8:
	cvt.rn.f32.s32 	%f28, %r61;
	sub.f32 	%f29, %f1, %f28;
	cvt.rn.f32.s32 	%f30, %r62;
	sub.f32 	%f31, %f2, %f30;
	mul.lo.s32 	%r65, %r62, %r23;
	cvt.s64.s32 	%rd18, %r65;
	add.s64 	%rd19, %rd1, %rd18;
	mul.wide.u32 	%rd20, %r61, 4;
	add.s64 	%rd21, %rd19, %rd20;
	mul.wide.u32 	%rd22, %r10, 4;
	add.s64 	%rd23, %rd19, %rd22;
	cvt.s64.s32 	%rd24, %r23;
	add.s64 	%rd25, %rd19, %rd24;
	add.s64 	%rd26, %rd25, %rd20;
	add.s64 	%rd27, %rd25, %rd22;
	ld.global.u32 	%r66, [%rd21];
	cvt.rn.f32.s32 	%f32, %r66;
	mov.f32 	%f33, 0f3F800000;
	sub.f32 	%f34, %f33, %f29;
	ld.global.u32 	%r67, [%rd23];
	cvt.rn.f32.s32 	%f35, %r67;
	mul.f32 	%f36, %f29, %f35;
	fma.rn.f32 	%f37, %f34, %f32, %f36;
	cvt.rzi.s32.f32 	%r68, %f37;
	ld.global.u32 	%r69, [%rd26];
	cvt.rn.f32.s32 	%f38, %r69;
	ld.global.u32 	%r70, [%rd27];
	cvt.rn.f32.s32 	%f39, %r70;
	mul.f32 	%f40, %f29, %f39;
	fma.rn.f32 	%f41, %f34, %f38, %f40;
	cvt.rzi.s32.f32 	%r71, %f41;
	cvt.rn.f32.s32 	%f42, %r68;
	sub.f32 	%f43, %f33, %f31;
	cvt.rn.f32.s32 	%f44, %r71;
	mul.f32 	%f45, %f31, %f44;
	fma.rn.f32 	%f46, %f43, %f42, %f45;
	cvt.rzi.s32.f32 	%r84, %f46;
	bra.uni 	$L__BB12_12;
$L__BB12_9:
	cvt.rmi.f32.f32 	%f3, %f1;
	cvt.rzi.s32.f32 	%r41, %f3;
	cvt.rmi.f32.f32 	%f4, %f2;
	cvt.rzi.s32.f32 	%r42, %f4;
	add.s32 	%r17, %r41, 1;
	add.s32 	%r43, %r42, 1;
	or.b32  	%r44, %r41, %r42;
	setp.lt.s32 	%p7, %r17, %r21;
	setp.gt.s32 	%p8, %r44, -1;
	setp.lt.s32 	%p9, %r43, %r22;
	and.pred  	%p10, %p7, %p9;
	and.pred  	%p11, %p10, %p8;
	@%p11 bra 	$L__BB12_11;
	add.f32 	%f24, %f1, 0f3F000000;
	cvt.rzi.s32.f32 	%r52, %f24;
	add.f32 	%f25, %f2, 0f3F000000;
	cvt.rzi.s32.f32 	%r53, %f25;
	setp.lt.s32 	%p12, %r52, 0;
	setp.lt.s32 	%p13, %r52, %r21;
	add.s32 	%r54, %r21, -1;
	selp.b32 	%r55, %r52, %r54, %p13;
	selp.b32 	%r56, 0, %r55, %p12;
	setp.lt.s32 	%p14, %r53, 0;
	setp.lt.s32 	%p15, %r53, %r22;
	add.s32 	%r57, %r22, -1;
	selp.b32 	%r58, %r53, %r57, %p15;
	selp.b32 	%r59, 0, %r58, %p14;
	mul.lo.s32 	%r60, %r59, %r23;
	cvt.s64.s32 	%rd14, %r60;
	add.s64 	%rd15, %rd1, %rd14;
	mul.wide.s32 	%rd16, %r56, 4;
	add.s64 	%rd17, %rd15, %rd16;
	ld.global.u32 	%r84, [%rd17];
	bra.uni 	$L__BB12_12;
$L__BB12_11:
	cvt.rn.f32.s32 	%f5, %r41;
	sub.f32 	%f6, %f1, %f5;
	cvt.rn.f32.s32 	%f7, %r42;
	sub.f32 	%f8, %f2, %f7;
	mul.lo.s32 	%r45, %r42, %r23;
	cvt.s64.s32 	%rd4, %r45;
	add.s64 	%rd5, %rd1, %rd4;
	mul.wide.u32 	%rd6, %r41, 4;
	add.s64 	%rd7, %rd5, %rd6;
	mul.wide.u32 	%rd8, %r17, 4;
	add.s64 	%rd9, %rd5, %rd8;
	cvt.s64.s32 	%rd10, %r23;
	add.s64 	%rd11, %rd5, %rd10;
	add.s64 	%rd12, %rd11, %rd6;
	add.s64 	%rd13, %rd11, %rd8;
	ld.global.u32 	%r46, [%rd7];
	cvt.rn.f32.s32 	%f9, %r46;
	mov.f32 	%f10, 0f3F800000;
	sub.f32 	%f11, %f10, %f6;
	ld.global.u32 	%r47, [%rd9];
	cvt.rn.f32.s32 	%f12, %r47;
	mul.f32 	%f13, %f6, %f12;
	fma.rn.f32 	%f14, %f11, %f9, %f13;
	cvt.rzi.s32.f32 	%r48, %f14;
	ld.global.u32 	%r49, [%rd12];
	cvt.rn.f32.s32 	%f15, %r49;
	ld.global.u32 	%r50, [%rd13];
	cvt.rn.f32.s32 	%f16, %r50;
	mul.f32 	%f17, %f6, %f16;
	fma.rn.f32 	%f18, %f11, %f15, %f17;
	cvt.rzi.s32.f32 	%r51, %f18;
	cvt.rn.f32.s32 	%f19, %r48;
	sub.f32 	%f20, %f10, %f8;
	cvt.rn.f32.s32 	%f21, %r51;
	mul.f32 	%f22, %f8, %f21;
	fma.rn.f32 	%f23, %f20, %f19, %f22;
	cvt.rzi.s32.f32 	%r84, %f23;
$L__BB12_12:
	ld.param.u64 	%rd41, [_Z33nppiWarpAffineBack_32s_C1R_kernelPKi8NppiSizei8NppiRectPiiS2_ddddddi_param_4];
	mul.lo.s32 	%r83, %r24, %r37;
	cvt.s64.s32 	%rd36, %r83;
	cvta.to.global.u64 	%rd37, %rd41;
	add.s64 	%rd38, %rd37, %rd36;
	mul.wide.s32 	%rd39, %r1, 4;
	add.s64 	%rd40, %rd38, %rd39;
	st.global.u32 	[%rd40], %r84;
$L__BB12_13:
	ret;

}
	// .globl	_Z33nppiWarpAffineBack_32s_C3R_kernelPKi8NppiSizei8NppiRectPiiS2_ddddddi
.visible .entry _Z33nppiWarpAffineBack_32s_C3R_kernelPKi8NppiSizei8NppiRectPiiS2_ddddddi(
	.param .u64 .ptr .align 1 _Z33nppiWarpAffineBack_32s_C3R_kernelPKi8NppiSizei8NppiRectPiiS2_ddddddi_param_0,
	.param .align 4 .b8 _Z33nppiWarpAffineBack_32s_C3R_kernelPKi8NppiSizei8NppiRectPiiS2_ddddddi_param_1[8],
	.param .u32 _Z33nppiWarpAffineBack_32s_C3R_kernelPKi8NppiSizei8NppiRectPiiS2_ddddddi_param_2,
	.param .align 4 .b8 _Z33nppiWarpAffineBack_32s_C3R_kernelPKi8NppiSizei8NppiRectPiiS2_ddddddi_param_3[16],
	.param .u64 .ptr .align 1 _Z33nppiWarpAffineBack_32s_C3R_kernelPKi8NppiSizei8NppiRectPiiS2_ddddddi_param_4,
	.param .u32 _Z33nppiWarpAffineBack_32s_C3R_kernelPKi8NppiSizei8NppiRectPiiS2_ddddddi_param_5,
	.param .align 4 .b8 _Z33nppiWarpAffineBack_32s_C3R_kernelPKi8NppiSizei8NppiRectPiiS2_ddddddi_param_6[16],
	.param .f64 _Z33nppiWarpAffineBack_32s_C3R_kernelPKi8NppiSizei8NppiRectPiiS2_ddddddi_param_7,
	.param .f64 _Z33nppiWarpAffineBack_32s_C3R_kernelPKi8NppiSizei8NppiRectPiiS2_ddddddi_param_8,
	.param .f64 _Z33nppiWarpAffineBack_32s_C3R_kernelPKi8NppiSizei8NppiRectPiiS2_ddddddi_param_9,
	.param .f64 _Z33nppiWarpAffineBack_32s_C3R_kernelPKi8NppiSizei8NppiRectPiiS2_ddddddi_param_10,
	.param .f64 _Z33nppiWarpAffineBack_32s_C3R_kernelPKi8NppiSizei8NppiRectPiiS2_ddddddi_param_11,
	.param .f64 _Z33nppiWarpAffineBack_32s_C3R_kernelPKi8NppiSizei8NppiRectPiiS2_ddddddi_param_12,
	.param .u32 _Z33nppiWarpAffineBack_32s_C3R_kernelPKi8NppiSizei8NppiRectPiiS2_ddddddi_param_13
)
{
	.reg .pred 	%p<24>;
	.reg .b32 	%r<113>;
	.reg .b32 	%f<101>;
	.reg .b64 	%rd<52>;
	.reg .b64 	%fd<16>;

	ld.param.u32 	%r23, [_Z33nppiWarpAffineBack_32s_C3R_kernelPKi8NppiSizei8NppiRectPiiS2_ddddddi_param_6+4];
	ld.param.u32 	%r22, [_Z33nppiWarpAffineBack_32s_C3R_kernelPKi8NppiSizei8NppiRectPiiS2_ddddddi_param_6];
	ld.param.u32 	%r1, [_Z33nppiWarpAffineBack_32s_C3R_kernelPKi8NppiSizei8NppiRectPiiS2_ddddddi_param_1];
	ld.param.u32 	%r2, [_Z33nppiWarpAffineBack_32s_C3R_kernelPKi8NppiSizei8NppiRectPiiS2_ddddddi_param_1+4];
	ld.param.u32 	%r24, [_Z33nppiWarpAffineBack_32s_C3R_kernelPKi8NppiSizei8NppiRectPiiS2_ddddddi_param_6+8];
	ld.param.u64 	%rd8, [_Z33nppiWarpAffineBack_32s_C3R_kernelPKi8NppiSizei8NppiRectPiiS2_ddddddi_param_0];
	ld.param.u32 	%r20, [_Z33nppiWarpAffineBack_32s_C3R_kernelPKi8NppiSizei8NppiRectPiiS2_ddddddi_param_2];
	ld.param.u32 	%r21, [_Z33nppiWarpAffineBack_32s_C3R_kernelPKi8NppiSizei8NppiRectPiiS2_ddddddi_param_5];
	ld.param.u32 	%r27, [_Z33nppiWarpAffineBack_32s_C3R_kernelPKi8NppiSizei8NppiRectPiiS2_ddddddi_param_6+12];
	ld.param.f64 	%fd1, [_Z33nppiWarpAffineBack_32s_C3R_kernelPKi8NppiSizei8NppiRectPiiS2_ddddddi_param_7];
	ld.param.f64 	%fd2, [_Z33nppiWarpAffineBack_32s_C3R_kernelPKi8NppiSizei8NppiRectPiiS2_ddddddi_param_8];
	ld.param.f64 	%fd4, [_Z33nppiWarpAffineBack_32s_C3R_kernelPKi8NppiSizei8NppiRectPiiS2_ddddddi_param_10];
	ld.param.f64 	%fd5, [_Z33nppiWarpAffineBack_32s_C3R_kernelPKi8NppiSizei8NppiRectPiiS2_ddddddi_param_11];
	ld.param.f64 	%fd6, [_Z33nppiWarpAffineBack_32s_C3R_kernelPKi8NppiSizei8NppiRectPiiS2_ddddddi_param_12];
	ld.param.u32 	%r26, [_Z33nppiWarpAffineBack_32s_C3R_kernelPKi8NppiSizei8NppiRectPiiS2_ddddddi_param_13];
	cvta.to.global.u64 	%rd1, %rd8;
	mov.u32 	%r28, %ctaid.x;
	mov.u32 	%r29, %ntid.x;
	mov.u32 	%r30, %tid.x;
	mad.lo.s32 	%r3, %r28, %r29, %r30;
	mov.u32 	%r31, %ctaid.y;
	mov.u32 	%r32, %ntid.y;
	mov.u32 	%r33, %tid.y;
	mad.lo.s32 	%r34, %r31, %r32, %r33;
	setp.ge.s32 	%p3, %r3, %r24;
	setp.ge.s32 	%p4, %r34, %r27;
	or.pred  	%p5, %p3, %p4;
	@%p5 bra 	$L__BB13_18;
	ld.param.f64 	%fd15, [_Z33nppiWarpAffineBack_32s_C3R_kernelPKi8NppiSizei8NppiRectPiiS2_ddddddi_param_9];
	ld.param.u64 	%rd51, [_Z33nppiWarpAffineBack_32s_C3R_kernelPKi8NppiSizei8NppiRectPiiS2_ddddddi_param_4];
	cvta.to.global.u64 	%rd9, %rd51;
	add.s32 	%r35, %r22, %r3;
	add.s32 	%r36, %r23, %r34;
	cvt.rn.f64.s32 	%fd7, %r35;
	cvt.rn.f64.s32 	%fd8, %r36;
	mul.f64 	%fd9, %fd2, %fd8;
	fma.rn.f64 	%fd10, %fd1, %fd7, %fd9;
	add.f64 	%fd11, %fd15, %fd10;
	mul.f64 	%fd12, %fd5, %fd8;
	fma.rn.f64 	%fd13, %fd4, %fd7, %fd12;
	add.f64 	%fd14, %fd6, %fd13;
	cvt.rn.f32.f64 	%f1, %fd14;
	cvt.rn.f32.f64 	%f2, %fd11;
	add.s32 	%r5, %r1, -1;
	add.s32 	%r6, %r2, -1;
	mul.lo.s32 	%r37, %r21, %r34;
	cvt.s64.s32 	%rd10, %r37;
	add.s64 	%rd2, %rd9, %rd10;
	mul.lo.s32 	%r7, %r3, 3;
	setp.eq.s32 	%p6, %r26, 2;
	@%p6 bra 	$L__BB13_10;
	setp.ne.s32 	%p7, %r26, 1;
	@%p7 bra 	$L__BB13_11;
	mov.f32 	%f87, 0f3F000000;
	copysign.f32 	%f88, %f2, %f87;
	add.rz.f32 	%f89, %f2, %f88;
	cvt.rzi.f32.f32 	%f90, %f89;
	cvt.rzi.s32.f32 	%r84, %f90;
	copysign.f32 	%f91, %f1, %f87;
	add.rz.f32 	%f92, %f1, %f91;
	cvt.rzi.f32.f32 	%f93, %f92;
	cvt.rzi.s32.f32 	%r85, %f93;
	min.s32 	%r87, %r84, %r5;
	max.s32 	%r88, %r87, 0;
	min.s32 	%r89, %r85, %r6;
	max.s32 	%r90, %r89, 0;
	setp.lt.s32 	%p14, %r88, %r1;
	setp.lt.s32 	%p15, %r90, %r2;
	and.pred  	%p1, %p14, %p15;
	mul.lo.s32 	%r91, %r90, %r20;
	cvt.s64.s32 	%rd43, %r91;
	add.s64 	%rd44, %rd1, %rd43;
	mul.lo.s32 	%r92, %r88, 3;
	mul.wide.u32 	%rd45, %r92, 4;
	add.s64 	%rd3, %rd44, %rd45;
	mov.b32 	%r107, 0;
	not.pred 	%p16, %p1;
	@%p16 bra 	$L__BB13_5;
	ld.global.u32 	%r107, [%rd3];
$L__BB13_5:
	mul.wide.s32 	%rd46, %r7, 4;
	add.s64 	%rd4, %rd2, %rd46;
	st.global.u32 	[%rd4], %r107;
	mov.b32 	%r108, 0;
	@%p16 bra 	$L__BB13_7;
	ld.global.u32 	%r108, [%rd3+4];
$L__BB13_7:
	st.global.u32 	[%rd4+4], %r108;
	mov.b32 	%r109, 0;
	@%p16 bra 	$L__BB13_9;
	ld.global.u32 	%r109, [%rd3+8];
$L__BB13_9:
	st.global.u32 	[%rd4+8], %r109;
	bra.uni 	$L__BB13_18;
$L__BB13_10:
	cvt.rn.f32.s32 	%f3, %r6;
	cvt.rn.f32.s32 	%f4, %r5;
	min.f32 	%f5, %f2, %f4;
	max.f32 	%f6, %f5, 0f00000000;
	min.f32 	%f7, %f1, %f3;
	max.f32 	%f8, %f7, 0f00000000;
	cvt.rmi.f32.f32 	%f9, %f6;
	cvt.rzi.s32.f32 	%r38, %f9;
	cvt.rmi.f32.f32 	%f10, %f8;
	cvt.rzi.s32.f32 	%r39, %f10;
	add.s32 	%r40, %r38, 1;
	min.s32 	%r41, %r40, %r5;
	add.s32 	%r42, %r39, 1;
	min.s32 	%r43, %r42, %r6;
	cvt.rn.f32.s32 	%f11, %r38;
	sub.f32 	%f12, %f6, %f11;
	cvt.rn.f32.s32 	%f13, %r39;
	sub.f32 	%f14, %f8, %f13;
	setp.eq.s32 	%p8, %r5, %r38;
	selp.f32 	%f15, 0f00000000, %f12, %p8;
	setp.eq.s32 	%p9, %r6, %r39;
	selp.f32 	%f16, 0f00000000, %f14, %p9;
	mul.lo.s32 	%r44, %r39, %r20;
	cvt.s64.s32 	%rd11, %r44;
	add.s64 	%rd12, %rd1, %rd11;
	mul.lo.s32 	%r45, %r38, 3;
	mul.wide.s32 	%rd13, %r45, 4;
	add.s64 	%rd14, %rd12, %rd13;
	mul.lo.s32 	%r46, %r41, 3;
	mul.wide.s32 	%rd15, %r46, 4;
	add.s64 	%rd16, %rd12, %rd15;
	mul.lo.s32 	%r47, %r43, %r20;
	cvt.s64.s32 	%rd17, %r47;
	add.s64 	%rd18, %rd1, %rd17;
	add.s64 	%rd19, %rd18, %rd13;
	add.s64 	%rd20, %rd18, %rd15;
	ld.global.u32 	%r48, [%rd14];
	cvt.rn.f32.s32 	%f17, %r48;
	mov.f32 	%f18, 0f3F800000;
	sub.f32 	%f19, %f18, %f15;
	mul.f32 	%f20, %f19, %f17;
	sub.f32 	%f21, %f18, %f16;
	ld.global.u32 	%r49, [%rd16];
	cvt.rn.f32.s32 	%f22, %r49;
	mul.f32 	%f23, %f15, %f22;
	mul.f32 	%f24, %f21, %f23;
	fma.rn.f32 	%f25, %f21, %f20, %f24;
	ld.global.u32 	%r50, [%rd19];
	cvt.rn.f32.s32 	%f26, %r50;
	mul.f32 	%f27, %f19, %f26;
	fma.rn.f32 	%f28, %f16, %f27, %f25;
	ld.global.u32 	%r51, [%rd20];
	cvt.rn.f32.s32 	%f29, %r51;
	mul.f32 	%f30, %f15, %f29;
	fma.rn.f32 	%f31, %f16, %f30, %f28;
	add.f32 	%f32, %f31, 0f3F000000;
	cvt.rzi.s32.f32 	%r52, %f32;
	mul.wide.s32 	%rd21, %r7, 4;
	add.s64 	%rd22, %rd2, %rd21;
	st.global.u32 	[%rd22], %r52;
	min.f32 	%f33, %f6, %f4;
	max.f32 	%f34, %f33, 0f00000000;
	min.f32 	%f35, %f8, %f3;
	max.f32 	%f36, %f35, 0f00000000;
	cvt.rmi.f32.f32 	%f37, %f34;
	cvt.rzi.s32.f32 	%r53, %f37;
	cvt.rmi.f32.f32 	%f38, %f36;
	cvt.rzi.s32.f32 	%r54, %f38;
	add.s32 	%r55, %r53, 1;
	min.s32 	%r56, %r55, %r5;
	add.s32 	%r57, %r54, 1;
	min.s32 	%r58, %r57, %r6;
	cvt.rn.f32.s32 	%f39, %r53;
	sub.f32 	%f40, %f34, %f39;
	cvt.rn.f32.s32 	%f41, %r54;
	sub.f32 	%f42, %f36, %f41;
	setp.eq.s32 	%p10, %r5, %r53;
	selp.f32 	%f43, 0f00000000, %f40, %p10;
	setp.eq.s32 	%p11, %r6, %r54;
	selp.f32 	%f44, 0f00000000, %f42, %p11;
	mul.lo.s32 	%r59, %r54, %r20;
	cvt.s64.s32 	%rd23, %r59;
	add.s64 	%rd24, %rd1, %rd23;
	mul.lo.s32 	%r60, %r53, 3;
	mul.wide.s32 	%rd25, %r60, 4;
	add.s64 	%rd26, %rd24, %rd25;
	mul.lo.s32 	%r61, %r56, 3;
	mul.wide.s32 	%rd27, %r61, 4;
	add.s64 	%rd28, %rd24, %rd27;
	mul.lo.s32 	%r62, %r58, %r20;
	cvt.s64.s32 	%rd29, %r62;
	add.s64 	%rd30, %rd1, %rd29;
	add.s64 	%rd31, %rd30, %rd25;
	add.s64 	%rd32, %rd30, %rd27;
	ld.global.u32 	%r63, [%rd26+4];
	cvt.rn.f32.s32 	%f45, %r63;
	sub.f32 	%f46, %f18, %f43;
	mul.f32 	%f47, %f46, %f45;
	sub.f32 	%f48, %f18, %f44;
	ld.global.u32 	%r64, [%rd28+4];
	cvt.rn.f32.s32 	%f49, %r64;
	mul.f32 	%f50, %f43, %f49;
	mul.f32 	%f51, %f48, %f50;
	fma.rn.f32 	%f52, %f48, %f47, %f51;
	ld.global.u32 	%r65, [%rd31+4];
	cvt.rn.f32.s32 	%f53, %r65;
	mul.f32 	%f54, %f46, %f53;
	fma.rn.f32 	%f55, %f44, %f54, %f52;
	ld.global.u32 	%r66, [%rd32+4];
	cvt.rn.f32.s32 	%f56, %r66;
	mul.f32 	%f57, %f43, %f56;
	fma.rn.f32 	%f58, %f44, %f57, %f55;
	add.f32 	%f59, %f58, 0f3F000000;
	cvt.rzi.s32.f32 	%r67, %f59;
	st.global.u32 	[%rd22+4], %r67;
	min.f32 	%f60, %f34, %f4;
	max.f32 	%f61, %f60, 0f00000000;
	min.f32 	%f62, %f36, %f3;
	max.f32 	%f63, %f62, 0f00000000;
	cvt.rmi.f32.f32 	%f64, %f61;
	cvt.rzi.s32.f32 	%r68, %f64;
	cvt.rmi.f32.f32 	%f65, %f63;
	cvt.rzi.s32.f32 	%r69, %f65;
	add.s32 	%r70, %r68, 1;
	min.s32 	%r71, %r70, %r5;
	add.s32 	%r72, %r69, 1;
	min.s32 	%r73, %r72, %r6;
	cvt.rn.f32.s32 	%f66, %r68;
	sub.f32 	%f67, %f61, %f66;
	cvt.rn.f32.s32 	%f68, %r69;
	sub.f32 	%f69, %f63, %f68;
	setp.eq.s32 	%p12, %r5, %r68;
	selp.f32 	%f70, 0f00000000, %f67, %p12;
	setp.eq.s32 	%p13, %r6, %r69;
	selp.f32 	%f71, 0f00000000, %f69, %p13;
	mul.lo.s32 	%r74, %r69, %r20;
	cvt.s64.s32 	%rd33, %r74;
	add.s64 	%rd34, %rd1, %rd33;
	mul.lo.s32 	%r75, %r68, 3;
	mul.wide.s32 	%rd35, %r75, 4;
	add.s64 	%rd36, %rd34, %rd35;
	mul.lo.s32 	%r76, %r71, 3;
	mul.wide.s32 	%rd37, %r76, 4;
	add.s64 	%rd38, %rd34, %rd37;
	mul.lo.s32 	%r77, %r73, %r20;
	cvt.s64.s32 	%rd39, %r77;
	add.s64 	%rd40, %rd1, %rd39;
	add.s64 	%rd41, %rd40, %rd35;
	add.s64 	%rd42, %rd40, %rd37;
	ld.global.u32 	%r78, [%rd36+8];
	cvt.rn.f32.s32 	%f72, %r78;
	sub.f32 	%f73, %f18, %f70;
	mul.f32 	%f74, %f73, %f72;
	sub.f32 	%f75, %f18, %f71;
	ld.global.u32 	%r79, [%rd38+8];
	cvt.rn.f32.s32 	%f76, %r79;
	mul.f32 	%f77, %f70, %f76;
	mul.f32 	%f78, %f75, %f77;
	fma.rn.f32 	%f79, %f75, %f74, %f78;
	ld.global.u32 	%r80, [%rd41+8];
	cvt.rn.f32.s32 	%f80, %r80;
	mul.f32 	%f81, %f73, %f80;
	fma.rn.f32 	%f82, %f71, %f81, %f79;
	ld.global.u32 	%r81, [%rd42+8];
	cvt.rn.f32.s32 	%f83, %r81;
	mul.f32 	%f84, %f70, %f83;
	fma.rn.f32 	%f85, %f71, %f84, %f82;
	add.f32 	%f86, %f85, 0f3F000000;
	cvt.rzi.s32.f32 	%r82, %f86;
	st.global.u32 	[%rd22+8], %r82;
	bra.uni 	$L__BB13_18;
$L__BB13_11:
	mov.f32 	%f94, 0f3F000000;
	copysign.f32 	%f95, %f2, %f94;
	add.rz.f32 	%f96, %f2, %f95;
	cvt.rzi.f32.f32 	%f97, %f96;
	cvt.rzi.s32.f32 	%r96, %f97;
	copysign.f32 	%f98, %f1, %f94;
	add.rz.f32 	%f99, %f1, %f98;
	cvt.rzi.f32.f32 	%f100, %f99;
	cvt.rzi.s32.f32 	%r97, %f100;
	min.s32 	%r99, %r96, %r5;
	max.s32 	%r100, %r99, 0;
	min.s32 	%r101, %r97, %r6;
	max.s32 	%r102, %r101, 0;
	setp.lt.s32 	%p19, %r100, %r1;
	setp.lt.s32 	%p20, %r102, %r2;
	and.pred  	%p2, %p19, %p20;
	mul.lo.s32 	%r103, %r102, %r20;
	cvt.s64.s32 	%rd47, %r103;
	add.s64 	%rd48, %rd1, %rd47;
	mul.lo.s32 	%r104, %r100, 3;
	mul.wide.u32 	%rd49, %r104, 4;
	add.s64 	%rd5, %rd48, %rd49;
	mov.b32 	%r110, 0;
	not.pred 	%p21, %p2;
	@%p21 bra 	$L__BB13_13;
	ld.global.u32 	%r110, [%rd5];
$L__BB13_13:
	mul.wide.s32 	%rd50, %r7, 4;
	add.s64 	%rd6, %rd2, %rd50;
	st.global.u32 	[%rd6], %r110;
	mov.b32 	%r111, 0;
	@%p21 bra 	$L__BB13_15;
	ld.global.u32 	%r111, [%rd5+4];
$L__BB13_15:
	st.global.u32 	[%rd6+4], %r111;
	mov.b32 	%r112, 0;
	@%p21 bra 	$L__BB13_17;
	ld.global.u32 	%r112, [%rd5+8];
$L__BB13_17:
	st.global.u32 	[%rd6+8], %r112;
$L__BB13_18:
	ret;

}
	// .globl	_Z33nppiWarpAffineBack_32s_C4R_kernelPKi8NppiSizei8NppiRectPiiS2_ddddddi
.visible .entry _Z33nppiWarpAffineBack_32s_C4R_kernelPKi8NppiSizei8NppiRectPiiS2_ddddddi(
	.param .u64 .ptr .align 1 _Z33nppiWarpAffineBack_32s_C4R_kernelPKi8NppiSizei8NppiRectPiiS2_ddddddi_param_0,
	.param .align 4 .b8 _Z33nppiWarpAffineBack_32s_C4R_kernelPKi8NppiSizei8NppiRectPiiS2_ddddddi_param_1[8],
	.param .u32 _Z33nppiWarpAffineBack_32s_C4R_kernelPKi8NppiSizei8NppiRectPiiS2_ddddddi_param_2,
	.param .align 4 .b8 _Z33nppiWarpAffineBack_32s_C4R_kernelPKi8NppiSizei8NppiRectPiiS2_ddddddi_param_3[16],
	.param .u64 .ptr .align 1 _Z33nppiWarpAffineBack_32s_C4R_kernelPKi8NppiSizei8NppiRectPiiS2_ddddddi_param_4,
	.param .u32 _Z33nppiWarpAffineBack_32s_C4R_kernelPKi8NppiSizei8NppiRectPiiS2_ddddddi_param_5,
	.param .align 4 .b8 _Z33nppiWarpAffineBack_32s_C4R_kernelPKi8NppiSizei8NppiRectPiiS2_ddddddi_param_6[16],
	.param .f64 _Z33nppiWarpAffineBack_32s_C4R_kernelPKi8NppiSizei8NppiRectPiiS2_ddddddi_param_7,
	.param .f64 _Z33nppiWarpAffineBack_32s_C4R_kernelPKi8NppiSizei8NppiRectPiiS2_ddddddi_param_8,
	.param .f64 _Z33nppiWarpAffineBack_32s_C4R_kernelPKi8NppiSizei8NppiRectPiiS2_ddddddi_param_9,
	.param .f64 _Z33nppiWarpAffineBack_32s_C4R_kernelPKi8NppiSizei8NppiRectPiiS2_ddddddi_param_10,
	.param .f64 _Z33nppiWarpAffineBack_32s_C4R_kernelPKi8NppiSizei8NppiRectPiiS2_ddddddi_param_11,
	.param .f64 _Z33nppiWarpAffineBack_32s_C4R_kernelPKi8NppiSizei8NppiRectPiiS2_ddddddi_param_12,
	.param .u32 _Z33nppiWarpAffineBack_32s_C4R_kernelPKi8NppiSizei8NppiRectPiiS2_ddddddi_param_13
)
{
	.reg .pred 	%p<28>;
	.reg .b32 	%r<136>;
	.reg .b32 	%f<128>;
	.reg .b64 	%rd<62>;
	.reg .b64 	%fd<16>;

	ld.param.u32 	%r27, [_Z33nppiWarpAffineBack_32s_C4R_kernelPKi8NppiSizei8NppiRectPiiS2_ddddddi_param_6+4];
	ld.param.u32 	%r26, [_Z33nppiWarpAffineBack_32s_C4R_kernelPKi8NppiSizei8NppiRectPiiS2_ddddddi_param_6];
	ld.param.u32 	%r1, [_Z33nppiWarpAffineBack_32s_C4R_kernelPKi8NppiSizei8NppiRectPiiS2_ddddddi_param_1];
	ld.param.u32 	%r2, [_Z33nppiWarpAffineBack_32s_C4R_kernelPKi8NppiSizei8NppiRectPiiS2_ddddddi_param_1+4];
	ld.param.u32 	%r28, [_Z33nppiWarpAffineBack_32s_C4R_kernelPKi8NppiSizei8NppiRectPiiS2_ddddddi_param_6+8];
	ld.param.u64 	%rd8, [_Z33nppiWarpAffineBack_32s_C4R_kernelPKi8NppiSizei8NppiRectPiiS2_ddddddi_param_0];
	ld.param.u32 	%r24, [_Z33nppiWarpAffineBack_32s_C4R_kernelPKi8NppiSizei8NppiRectPiiS2_ddddddi_param_2];
	ld.param.u32 	%r25, [_Z33nppiWarpAffineBack_32s_C4R_kernelPKi8NppiSizei8NppiRectPiiS2_ddddddi_param_5];
	ld.param.u32 	%r31, [_Z33nppiWarpAffineBack_32s_C4R_kernelPKi8NppiSizei8NppiRectPiiS2_ddddddi_param_6+12];
	ld.param.f64 	%fd1, [_Z33nppiWarpAffineBack_32s_C4R_kernelPKi8NppiSizei8NppiRectPiiS2_ddddddi_param_7];
	ld.param.f64 	%fd2, [_Z33nppiWarpAffineBack_32s_C4R_kernelPKi8NppiSizei8NppiRectPiiS2_ddddddi_param_8];
	ld.param.f64 	%fd4, [_Z33nppiWarpAffineBack_32s_C4R_kernelPKi8NppiSizei8NppiRectPiiS2_ddddddi_param_10];
	ld.param.f64 	%fd5, [_Z33nppiWarpAffineBack_32s_C4R_kernelPKi8NppiSizei8NppiRectPiiS2_ddddddi_param_11];
	ld.param.f64 	%fd6, [_Z33nppiWarpAffineBack_32s_C4R_kernelPKi8NppiSizei8NppiRectPiiS2_ddddddi_param_12];
	ld.param.u32 	%r30, [_Z33nppiWarpAffineBack_32s_C4R_kernelPKi8NppiSizei8NppiRectPiiS2_ddddddi_param_13];
	cvta.to.global.u64 	%rd1, %rd8;
	mov.u32 	%r32, %ctaid.x;
	mov.u32 	%r33, %ntid.x;
	mov.u32 	%r34, %tid.x;
	mad.lo.s32 	%r3, %r32, %r33, %r34;
	mov.u32 	%r35, %ctaid.y;
	mov.u32 	%r36, %ntid.y;
	mov.u32 	%r37, %tid.y;
	mad.lo.s32 	%r38, %r35, %r36, %r37;
	setp.ge.s32 	%p3, %r3, %r28;
	setp.ge.s32 	%p4, %r38, %r31;
	or.pred  	%p5, %p3, %p4;
	@%p5 bra 	$L__BB14_22;
	ld.param.f64 	%fd15, [_Z33nppiWarpAffineBack_32s_C4R_kernelPKi8NppiSizei8NppiRectPiiS2_ddddddi_param_9];
	ld.param.u64 	%rd61, [_Z33nppiWarpAffineBack_32s_C4R_kernelPKi8NppiSizei8NppiRectPiiS2_ddddddi_param_4];
	cvta.to.global.u64 	%rd9, %rd61;
	add.s32 	%r39, %r26, %r3;
	add.s32 	%r40, %r27, %r38;
	cvt.rn.f64.s32 	%fd7, %r39;
	cvt.rn.f64.s32 	%fd8, %r40;
	mul.f64 	%fd9, %fd2, %fd8;
	fma.rn.f64 	%fd10, %fd1, %fd7, %fd9;
	add.f64 	%fd11, %fd15, %fd10;
	mul.f64 	%fd12, %fd5, %fd8;
	fma.rn.f64 	%fd13, %fd4, %fd7, %fd12;
	add.f64 	%fd14, %fd6, %fd13;
	cvt.rn.f32.f64 	%f1, %fd14;
	cvt.rn.f32.f64 	%f2, %fd11;
	add.s32 	%r5, %r1, -1;
	add.s32 	%r6, %r2, -1;
	mul.lo.s32 	%r41, %r25, %r38;
	cvt.s64.s32 	%rd10, %r41;
	add.s64 	%rd2, %rd9, %rd10;
	shl.b32 	%r7, %r3, 2;
	setp.eq.s32 	%p6, %r30, 2;
	@%p6 bra 	$L__BB14_12;
	setp.ne.s32 	%p7, %r30, 1;
	@%p7 bra 	$L__BB14_13;
	mov.f32 	%f114, 0f3F000000;
	copysign.f32 	%f115, %f2, %f114;
	add.rz.f32 	%f116, %f2, %f115;
	cvt.rzi.f32.f32 	%f117, %f116;
	cvt.rzi.s32.f32 	%r103, %f117;
	copysign.f32 	%f118, %f1, %f114;
	add.rz.f32 	%f119, %f1, %f118;
	cvt.rzi.f32.f32 	%f120, %f119;
	cvt.rzi.s32.f32 	%r104, %f120;
	min.s32 	%r106, %r103, %r5;
	max.s32 	%r107, %r106, 0;
	min.s32 	%r108, %r104, %r6;
	max.s32 	%r109, %r108, 0;
	setp.lt.s32 	%p16, %r107, %r1;
	setp.lt.s32 	%p17, %r109, %r2;
	and.pred  	%p1, %p16, %p17;
	mul.lo.s32 	%r110, %r109, %r24;
	cvt.s64.s32 	%rd53, %r110;
	add.s64 	%rd54, %rd1, %rd53;
	shl.b32 	%r111, %r107, 2;
	mul.wide.u32 	%rd55, %r111, 4;
	add.s64 	%rd3, %rd54, %rd55;
	mov.b32 	%r128, 0;
	not.pred 	%p18, %p1;
	@%p18 bra 	$L__BB14_5;
	ld.global.u32 	%r128, [%rd3];
$L__BB14_5:
	mul.wide.s32 	%rd56, %r7, 4;
	add.s64 	%rd4, %rd2, %rd56;
	st.global.u32 	[%rd4], %r128;
	mov.b32 	%r129, 0;
	@%p18 bra 	$L__BB14_7;
	ld.global.u32 	%r129, [%rd3+4];
$L__BB14_7:
	st.global.u32 	[%rd4+4], %r129;
	mov.b32 	%r130, 0;
	@%p18 bra 	$L__BB14_9;
	ld.global.u32 	%r130, [%rd3+8];
$L__BB14_9:
	st.global.u32 	[%rd4+8], %r130;
	mov.b32 	%r131, 0;
	@%p18 bra 	$L__BB14_11;
	ld.global.u32 	%r131, [%rd3+12];
$L__BB14_11:
	st.global.u32 	[%rd4+12], %r131;
	bra.uni 	$L__BB14_22;
$L__BB14_12:
	cvt.rn.f32.s32 	%f3, %r6;
	cvt.rn.f32.s32 	%f4, %r5;
	min.f32 	%f5, %f2, %f4;
	max.f32 	%f6, %f5, 0f00000000;
	min.f32 	%f7, %f1, %f3;
	max.f32 	%f8, %f7, 0f00000000;
	cvt.rmi.f32.f32 	%f9, %f6;
	cvt.rzi.s32.f32 	%r42, %f9;
	cvt.rmi.f32.f32 	%f10, %f8;
	cvt.rzi.s32.f32 	%r43, %f10;
	add.s32 	%r44, %r42, 1;
	min.s32 	%r45, %r44, %r5;
	add.s32 	%r46, %r43, 1;
	min.s32 	%r47, %r46, %r6;
	cvt.rn.f32.s32 	%f11, %r42;
	sub.f32 	%f12, %f6, %f11;
	cvt.rn.f32.s32 	%f13, %r43;
	sub.f32 	%f14, %f8, %f13;
	setp.eq.s32 	%p8, %r5, %r42;
	selp.f32 	%f15, 0f00000000, %f12, %p8;
	setp.eq.s32 	%p9, %r6, %r43;
	selp.f32 	%f16, 0f00000000, %f14, %p9;
	mul.lo.s32 	%r48, %r43, %r24;
	cvt.s64.s32 	%rd11, %r48;
	add.s64 	%rd12, %rd1, %rd11;
	shl.b32 	%r49, %r42, 2;
	mul.wide.s32 	%rd13, %r49, 4;
	add.s64 	%rd14, %rd12, %rd13;
	shl.b32 	%r50, %r45, 2;
	mul.wide.s32 	%rd15, %r50, 4;
	add.s64 	%rd16, %rd12, %rd15;
	mul.lo.s32 	%r51, %r47, %r24;
	cvt.s64.s32 	%rd17, %r51;
	add.s64 	%rd18, %rd1, %rd17;
	add.s64 	%rd19, %rd18, %rd13;
	add.s64 	%rd20, %rd18, %rd15;
	ld.global.u32 	%r52, [%rd14];
	cvt.rn.f32.s32 	%f17, %r52;
	mov.f32 	%f18, 0f3F800000;
	sub.f32 	%f19, %f18, %f15;
	mul.f32 	%f20, %f19, %f17;
	sub.f32 	%f21, %f18, %f16;
	ld.global.u32 	%r53, [%rd16];
	cvt.rn.f32.s32 	%f22, %r53;
	mul.f32 	%f23, %f15, %f22;
	mul.f32 	%f24, %f21, %f23;
	fma.rn.f32 	%f25, %f21, %f20, %f24;
	ld.global.u32 	%r54, [%rd19];
	cvt.rn.f32.s32 	%f26, %r54;
	mul.f32 	%f27, %f19, %f26;
	fma.rn.f32 	%f28, %f16, %f27, %f25;
	ld.global.u32 	%r55, [%rd20];
	cvt.rn.f32.s32 	%f29, %r55;
	mul.f32 	%f30, %f15, %f29;
	fma.rn.f32 	%f31, %f16, %f30, %f28;
	add.f32 	%f32, %f31, 0f3F000000;
	cvt.rzi.s32.f32 	%r56, %f32;
	mul.wide.s32 	%rd21, %r7, 4;
	add.s64 	%rd22, %rd2, %rd21;
	st.global.u32 	[%rd22], %r56;
	min.f32 	%f33, %f6, %f4;
	max.f32 	%f34, %f33, 0f00000000;
	min.f32 	%f35, %f8, %f3;
	max.f32 	%f36, %f35, 0f00000000;
	cvt.rmi.f32.f32 	%f37, %f34;
	cvt.rzi.s32.f32 	%r57, %f37;
	cvt.rmi.f32.f32 	%f38, %f36;
	cvt.rzi.s32.f32 	%r58, %f38;
	add.s32 	%r59, %r57, 1;
	min.s32 	%r60, %r59, %r5;
	add.s32 	%r61, %r58, 1;
	min.s32 	%r62, %r61, %r6;
	cvt.rn.f32.s32 	%f39, %r57;
	sub.f32 	%f40, %f34, %f39;
	cvt.rn.f32.s32 	%f41, %r58;
	sub.f32 	%f42, %f36, %f41;
	setp.eq.s32 	%p10, %r5, %r57;
	selp.f32 	%f43, 0f00000000, %f40, %p10;
	setp.eq.s32 	%p11, %r6, %r58;
	selp.f32 	%f44, 0f00000000, %f42, %p11;
	mul.lo.s32 	%r63, %r58, %r24;
	cvt.s64.s32 	%rd23, %r63;
	add.s64 	%rd24, %rd1, %rd23;
	shl.b32 	%r64, %r57, 2;
	mul.wide.s32 	%rd25, %r64, 4;
	add.s64 	%rd26, %rd24, %rd25;
	shl.b32 	%r65, %r60, 2;
	mul.wide.s32 	%rd27, %r65, 4;
	add.s64 	%rd28, %rd24, %rd27;
	mul.lo.s32 	%r66, %r62, %r24;
	cvt.s64.s32 	%rd29, %r66;
	add.s64 	%rd30, %rd1, %rd29;
	add.s64 	%rd31, %rd30, %rd25;
	add.s64 	%rd32, %rd30, %rd27;
	ld.global.u32 	%r67, [%rd26+4];
	cvt.rn.f32.s32 	%f45, %r67;
	sub.f32 	%f46, %f18, %f43;
	mul.f32 	%f47, %f46, %f45;
	sub.f32 	%f48, %f18, %f44;
	ld.global.u32 	%r68, [%rd28+4];
	cvt.rn.f32.s32 	%f49, %r68;
	mul.f32 	%f50, %f43, %f49;
	mul.f32 	%f51, %f48, %f50;
	fma.rn.f32 	%f52, %f48, %f47, %f51;
	ld.global.u32 	%r69, [%rd31+4];
	cvt.rn.f32.s32 	%f53, %r69;
	mul.f32 	%f54, %f46, %f53;
	fma.rn.f32 	%f55, %f44, %f54, %f52;
	ld.global.u32 	%r70, [%rd32+4];
	cvt.rn.f32.s32 	%f56, %r70;
	mul.f32 	%f57, %f43, %f56;
	fma.rn.f32 	%f58, %f44, %f57, %f55;
	add.f32 	%f59, %f58, 0f3F000000;
	cvt.rzi.s32.f32 	%r71, %f59;
	st.global.u32 	[%rd22+4], %r71;
	min.f32 	%f60, %f34, %f4;
	max.f32 	%f61, %f60, 0f00000000;
	min.f32 	%f62, %f36, %f3;
	max.f32 	%f63, %f62, 0f00000000;
	cvt.rmi.f32.f32 	%f64, %f61;
	cvt.rzi.s32.f32 	%r72, %f64;
	cvt.rmi.f32.f32 	%f65, %f63;
	cvt.rzi.s32.f32 	%r73, %f65;
	add.s32 	%r74, %r72, 1;
	min.s32 	%r75, %r74, %r5;
	add.s32 	%r76, %r73, 1;
	min.s32 	%r77, %r76, %r6;
	cvt.rn.f32.s32 	%f66, %r72;
	sub.f32 	%f67, %f61, %f66;
	cvt.rn.f32.s32 	%f68, %r73;
	sub.f32 	%f69, %f63, %f68;
	setp.eq.s32 	%p12, %r5, %r72;
	selp.f32 	%f70, 0f00000000, %f67, %p12;
	setp.eq.s32 	%p13, %r6, %r73;
	selp.f32 	%f71, 0f00000000, %f69, %p13;
	mul.lo.s32 	%r78, %r73, %r24;
	cvt.s64.s32 	%rd33, %r78;
	add.s64 	%rd34, %rd1, %rd33;
	shl.b32 	%r79, %r72, 2;
	mul.wide.s32 	%rd35, %r79, 4;
	add.s64 	%rd36, %rd34, %rd35;
	shl.b32 	%r80, %r75, 2;
	mul.wide.s32 	%rd37, %r80, 4;
	add.s64 	%rd38, %rd34, %rd37;
	mul.lo.s32 	%r81, %r77, %r24;
	cvt.s64.s32 	%rd39, %r81;
	add.s64 	%rd40, %rd1, %rd39;
	add.s64 	%rd41, %rd40, %rd35;
	add.s64 	%rd42, %rd40, %rd37;
	ld.global.u32 	%r82, [%rd36+8];
	cvt.rn.f32.s32 	%f72, %r82;
	sub.f32 	%f73, %f18, %f70;
	mul.f32 	%f74, %f73, %f72;
	sub.f32 	%f75, %f18, %f71;
	ld.global.u32 	%r83, [%rd38+8];
	cvt.rn.f32.s32 	%f76, %r83;
	mul.f32 	%f77, %f70, %f76;
	mul.f32 	%f78, %f75, %f77;
	fma.rn.f32 	%f79, %f75, %f74, %f78;
	ld.global.u32 	%r84, [%rd41+8];
	cvt.rn.f32.s32 	%f80, %r84;
	mul.f32 	%f81, %f73, %f80;
	fma.rn.f32 	%f82, %f71, %f81, %f79;
	ld.global.u32 	%r85, [%rd42+8];
	cvt.rn.f32.s32 	%f83, %r85;
	mul.f32 	%f84, %f70, %f83;
	fma.rn.f32 	%f85, %f71, %f84, %f82;
	add.f32 	%f86, %f85, 0f3F000000;
	cvt.rzi.s32.f32 	%r86, %f86;
	st.global.u32 	[%rd22+8], %r86;
	min.f32 	%f87, %f61, %f4;
	max.f32 	%f88, %f87, 0f00000000;
	min.f32 	%f89, %f63, %f3;
	max.f32 	%f90, %f89, 0f00000000;
	cvt.rmi.f32.f32 	%f91, %f88;
	cvt.rzi.s32.f32 	%r87, %f91;
	cvt.rmi.f32.f32 	%f92, %f90;
	cvt.rzi.s32.f32 	%r88, %f92;
	add.s32 	%r89, %r87, 1;
	min.s32 	%r90, %r89, %r5;
	add.s32 	%r91, %r88, 1;
	min.s32 	%r92, %r91, %r6;
	cvt.rn.f32.s32 	%f93, %r87;
	sub.f32 	%f94, %f88, %f93;
	cvt.rn.f32.s32 	%f95, %r88;
	sub.f32 	%f96, %f90, %f95;
	setp.eq.s32 	%p14, %r5, %r87;
	selp.f32 	%f97, 0f00000000, %f94, %p14;
	setp.eq.s32 	%p15, %r6, %r88;
	selp.f32 	%f98, 0f00000000, %f96, %p15;
	mul.lo.s32 	%r93, %r88, %r24;
	cvt.s64.s32 	%rd43, %r93;
	add.s64 	%rd44, %rd1, %rd43;
	shl.b32 	%r94, %r87, 2;
	mul.wide.s32 	%rd45, %r94, 4;
	add.s64 	%rd46, %rd44, %rd45;
	shl.b32 	%r95, %r90, 2;
	mul.wide.s32 	%rd47, %r95, 4;
	add.s64 	%rd48, %rd44, %rd47;
	mul.lo.s32 	%r96, %r92, %r24;
	cvt.s64.s32 	%rd49, %r96;
	add.s64 	%rd50, %rd1, %rd49;
	add.s64 	%rd51, %rd50, %rd45;
	add.s64 	%rd52, %rd50, %rd47;
	ld.global.u32 	%r97, [%rd46+12];
	cvt.rn.f32.s32 	%f99, %r97;
	sub.f32 	%f100, %f18, %f97;
	mul.f32 	%f101, %f100, %f99;
	sub.f32 	%f102, %f18, %f98;
	ld.global.u32 	%r98, [%rd48+12];
	cvt.rn.f32.s32 	%f103, %r98;
	mul.f32 	%f104, %f97, %f103;
	mul.f32 	%f105, %f102, %f104;
	fma.rn.f32 	%f106, %f102, %f101, %f105;
	ld.global.u32 	%r99, [%rd51+12];
	cvt.rn.f32.s32 	%f107, %r99;
	mul.f32 	%f108, %f100, %f107;
	fma.rn.f32 	%f109, %f98, %f108, %f106;
	ld.global.u32 	%r100, [%rd52+12];
	cvt.rn.f32.s32 	%f110, %r100;
	mul.f32 	%f111, %f97, %f110;
	fma.rn.f32 	%f112, %f98, %f111, %f109;
	add.f32 	%f113, %f112, 0f3F000000;
	cvt.rzi.s32.f32 	%r101, %f113;
	st.global.u32 	[%rd22+12], %r101;
	bra.uni 	$L__BB14_22;
$L__BB14_13:
	mov.f32 	%f121, 0f3F000000;
	copysign.f32 	%f122, %f2, %f121;
	add.rz.f32 	%f123, %f2, %f122;
	cvt.rzi.f32.f32 	%f124, %f123;
	cvt.rzi.s32.f32 	%r116, %f124;
	copysign.f32 	%f125, %f1, %f121;
	add.rz.f32 	%f126, %f1, %f125;
	cvt.rzi.f32.f32 	%f127, %f126;
	cvt.rzi.s32.f32 	%r117, %f127;
	min.s32 	%r119, %r116, %r5;
	max.s32 	%r120, %r119, 0;
	min.s32 	%r121, %r117, %r6;
	max.s32 	%r122, %r121, 0;
	setp.lt.s32 	%p22, %r120, %r1;
	setp.lt.s32 	%p23, %r122, %r2;
	and.pred  	%p2, %p22, %p23;
	mul.lo.s32 	%r123, %r122, %r24;
	cvt.s64.s32 	%rd57, %r123;
	add.s64 	%rd58, %rd1, %rd57;
	shl.b32 	%r124, %r120, 2;
	mul.wide.u32 	%rd59, %r124, 4;
	add.s64 	%rd5, %rd58, %rd59;
	mov.b32 	%r132, 0;
	not.pred 	%p24, %p2;
	@%p24 bra 	$L__BB14_15;
	ld.global.u32 	%r132, [%rd5];
$L__BB14_15:
	mul.wide.s32 	%rd60, %r7, 4;
	add.s64 	%rd6, %rd2, %rd60;
	st.global.u32 	[%rd6], %r132;
	mov.b32 	%r133, 0;
	@%p24 bra 	$L__BB14_17;
	ld.global.u32 	%r133, [%rd5+4];
$L__BB14_17:
	st.global.u32 	[%rd6+4], %r133;
	mov.b32 	%r134, 0;
	@%p24 bra 	$L__BB14_19;
	ld.global.u32 	%r134, [%rd5+8];
$L__BB14_19:
	st.global.u32 	[%rd6+8], %r134;
	mov.b32 	%r135, 0;
	@%p24 bra 	$L__BB14_21;
	ld.global.u32 	%r135, [%rd5+12];
$L__BB14_21:
	st.global.u32 	[%rd6+12], %r135;
$L__BB14_22:
	ret;

}


// ===== COMPILED SASS (sm_100) =====

	.target	sm_100

	.elftype	@"ET_EXEC"


//--------------------- .note.nv.tkinfo           --------------------------
	.section	.note.nv.tkinfo,"",@"SHT_NOTE"
	.sectionflags	@"SHF_NOTE_NV_TKINFO"
	.tkinfo
        /*0018*/ 	.word	0x00000002
        /*0030*/ 	.string	""
        /*0030*/ 	.string	"ptxas"
        /*0030*/ 	.string	"Cuda compilation tools, release 13.0, V13.0.88"
        /*0030*/ 	.string	"Build cuda_13.0.r13.0/compiler.36424714_0"
        /*0030*/ 	.string	"-arch sm_100 -m 64 "



//--------------------- .note.nv.cuinfo           --------------------------
	.section	.note.nv.cuinfo,"",@"SHT_NOTE"
	.sectionflags	@"SHF_NOTE_NV_CUINFO"
        /*0018*/ 	.short	0x0002
        /*001a*/ 	.short	0x0064
        /*001c*/ 	.short	0x0082
	.zero		2


//--------------------- .nv.info                  --------------------------
	.section	.nv.info,"",@"SHT_CUDA_INFO"
	.align	4


	//----- nvinfo : EIATTR_REGCOUNT
	.align		4
        /*0000*/ 	.byte	0x04, 0x2f
        /*0002*/ 	.short	(.L_1 - .L_0)
	.align		4
.L_0:
        /*0004*/ 	.word	index@(_Z28nppiWarpAffine_8u_C1R_kernelPKh8NppiSizei8NppiRectPhiS2_ddddddi)
        /*0008*/ 	.word	0x00000014


	//----- nvinfo : EIATTR_FRAME_SIZE
	.align		4
.L_1:
        /*000c*/ 	.byte	0x04, 0x11
        /*000e*/ 	.short	(.L_3 - .L_2)
	.align		4
.L_2:
        /*0010*/ 	.word	index@(_Z28nppiWarpAffine_8u_C1R_kernelPKh8NppiSizei8NppiRectPhiS2_ddddddi)
        /*0014*/ 	.word	0x00000000


	//----- nvinfo : EIATTR_REGCOUNT
	.align		4
.L_3:
        /*0018*/ 	.byte	0x04, 0x2f
        /*001a*/ 	.short	(.L_5 - .L_4)
	.align		4
.L_4:
        /*001c*/ 	.word	index@(_Z28nppiWarpAffine_8u_C3R_kernelPKh8NppiSizei8NppiRectPhiS2_ddddddi)
        /*0020*/ 	.word	0x00000019


	//----- nvinfo : EIATTR_FRAME_SIZE
	.align		4
.L_5:
        /*0024*/ 	.byte	0x04, 0x11
        /*0026*/ 	.short	(.L_7 - .L_6)
	.align		4
.L_6:
        /*0028*/ 	.word	index@(_Z28nppiWarpAffine_8u_C3R_kernelPKh8NppiSizei8NppiRectPhiS2_ddddddi)
        /*002c*/ 	.word	0x00000000


	//----- nvinfo : EIATTR_REGCOUNT
	.align		4
.L_7:
        /*0030*/ 	.byte	0x04, 0x2f
        /*0032*/ 	.short	(.L_9 - .L_8)
	.align		4
.L_8:
        /*0034*/ 	.word	index@(_Z29nppiWarpAffine_32f_C1R_kernelPKf8NppiSizei8NppiRectPfiS2_ddddddi)
        /*0038*/ 	.word	0x00000013


	//----- nvinfo : EIATTR_FRAME_SIZE
	.align		4
.L_9:
        /*003c*/ 	.byte	0x04, 0x11
        /*003e*/ 	.short	(.L_11 - .L_10)
	.align		4
.L_10:
        /*0040*/ 	.word	index@(_Z29nppiWarpAffine_32f_C1R_kernelPKf8NppiSizei8NppiRectPfiS2_ddddddi)
        /*0044*/ 	.word	0x00000000


	//----- nvinfo : EIATTR_REGCOUNT
	.align		4
.L_11:
        /*0048*/ 	.byte	0x04, 0x2f
        /*004a*/ 	.short	(.L_13 - .L_12)
	.align		4
.L_12:
        /*004c*/ 	.word	index@(_Z32nppiWarpAffineBack_8u_C1R_kernelPKh8NppiSizei8NppiRectPhiS2_ddddddi)
        /*0050*/ 	.word	0x00000014


	//----- nvinfo : EIATTR_FRAME_SIZE
	.align		4
.L_13:
        /*0054*/ 	.byte	0x04, 0x11
        /*0056*/ 	.short	(.L_15 - .L_14)
	.align		4
.L_14:
        /*0058*/ 	.word	index@(_Z32nppiWarpAffineBack_8u_C1R_kernelPKh8NppiSizei8NppiRectPhiS2_ddddddi)
        /*005c*/ 	.word	0x00000000


	//----- nvinfo : EIATTR_REGCOUNT
	.align		4
.L_15:
        /*0060*/ 	.byte	0x04, 0x2f
        /*0062*/ 	.short	(.L_17 - .L_16)
	.align		4
.L_16:
        /*0064*/ 	.word	index@(_Z32nppiWarpAffineBack_8u_C3R_kernelPKh8NppiSizei8NppiRectPhiS2_ddddddi)
        /*0068*/ 	.word	0x0000001c


	//----- nvinfo : EIATTR_FRAME_SIZE
	.align		4
.L_17:
        /*006c*/ 	.byte	0x04, 0x11
        /*006e*/ 	.short	(.L_19 - .L_18)
	.align		4
.L_18:
        /*0070*/ 	.word	index@(_Z32nppiWarpAffineBack_8u_C3R_kernelPKh8NppiSizei8NppiRectPhiS2_ddddddi)
        /*0074*/ 	.word	0x00000000


	//----- nvinfo : EIATTR_REGCOUNT
	.align		4
.L_19:
        /*0078*/ 	.byte	0x04, 0x2f
        /*007a*/ 	.short	(.L_21 - .L_20)
	.align		4
.L_20:
        /*007c*/ 	.word	index@(_Z32nppiWarpAffineBack_8u_C4R_kernelPKh8NppiSizei8NppiRectPhiS2_ddddddi)
        /*0080*/ 	.word	0x0000001a


	//----- nvinfo : EIATTR_FRAME_SIZE
	.align		4
.L_21:
        /*0084*/ 	.byte	0x04, 0x11
        /*0086*/ 	.short	(.L_23 - .L_22)
	.align		4
.L_22:
        /*0088*/ 	.word	index@(_Z32nppiWarpAffineBack_8u_C4R_kernelPKh8NppiSizei8NppiRectPhiS2_ddddddi)
        /*008c*/ 	.word	0x00000000


	//----- nvinfo : EIATTR_REGCOUNT
	.align		4
.L_23:
        /*0090*/ 	.byte	0x04, 0x2f
        /*0092*/ 	.short	(.L_25 - .L_24)
	.align		4
.L_24:
        /*0094*/ 	.word	index@(_Z33nppiWarpAffineBack_16u_C1R_kernelPKt8NppiSizei8NppiRectPtiS2_ddddddi)
        /*0098*/ 	.word	0x00000014


	//----- nvinfo : EIATTR_FRAME_SIZE
	.align		4
.L_25:
        /*009c*/ 	.byte	0x04, 0x11
        /*009e*/ 	.short	(.L_27 - .L_26)
	.align		4
.L_26:
        /*00a0*/ 	.word	index@(_Z33nppiWarpAffineBack_16u_C1R_kernelPKt8NppiSizei8NppiRectPtiS2_ddddddi)
        /*00a4*/ 	.word	0x00000000


	//----- nvinfo : EIATTR_REGCOUNT
	.align		4
.L_27:
        /*00a8*/ 	.byte	0x04, 0x2f
        /*00aa*/ 	.short	(.L_29 - .L_28)
	.align		4
.L_28:
        /*00ac*/ 	.word	index@(_Z33nppiWarpAffineBack_16u_C3R_kernelPKt8NppiSizei8NppiRectPtiS2_ddddddi)
        /*00b0*/ 	.word	0x0000001c


	//----- nvinfo : EIATTR_FRAME_SIZE
	.align		4
.L_29:
        /*00b4*/ 	.byte	0x04, 0x11
        /*00b6*/ 	.short	(.L_31 - .L_30)
	.align		4
.L_30:
        /*00b8*/ 	.word	index@(_Z33nppiWarpAffineBack_16u_C3R_kernelPKt8NppiSizei8NppiRectPtiS2_ddddddi)
        /*00bc*/ 	.word	0x00000000


	//----- nvinfo : EIATTR_REGCOUNT
	.align		4
.L_31:
        /*00c0*/ 	.byte	0x04, 0x2f
        /*00c2*/ 	.short	(.L_33 - .L_32)
	.align		4
.L_32:
        /*00c4*/ 	.word	index@(_Z33nppiWarpAffineBack_16u_C4R_kernelPKt8NppiSizei8NppiRectPtiS2_ddddddi)
        /*00c8*/ 	.word	0x0000001c


	//----- nvinfo : EIATTR_FRAME_SIZE
	.align		4
.L_33:
        /*00cc*/ 	.byte	0x04, 0x11
        /*00ce*/ 	.short	(.L_35 - .L_34)
	.align		4
.L_34:
        /*00d0*/ 	.word	index@(_Z33nppiWarpAffineBack_16u_C4R_kernelPKt8NppiSizei8NppiRectPtiS2_ddddddi)
        /*00d4*/ 	.word	0x00000000


	//----- nvinfo : EIATTR_REGCOUNT
	.align		4
.L_35:
        /*00d8*/ 	.byte	0x04, 0x2f
        /*00da*/ 	.short	(.L_37 - .L_36)
	.align		4
.L_36:
        /*00dc*/ 	.word	index@(_Z33nppiWarpAffineBack_32f_C1R_kernelPKf8NppiSizei8NppiRectPfiS2_ddddddi)
        /*00e0*/ 	.word	0x00000013


	//----- nvinfo : EIATTR_FRAME_SIZE
	.align		4
.L_37:
        /*00e4*/ 	.byte	0x04, 0x11
        /*00e6*/ 	.short	(.L_39 - .L_38)
	.align		4
.L_38:
        /*00e8*/ 	.word	index@(_Z33nppiWarpAffineBack_32f_C1R_kernelPKf8NppiSizei8NppiRectPfiS2_ddddddi)
        /*00ec*/ 	.word	0x00000000


	//----- nvinfo : EIATTR_REGCOUNT
	.align		4
.L_39:
        /*00f0*/ 	.byte	0x04, 0x2f
        /*00f2*/ 	.short	(.L_41 - .L_40)
	.align		4
.L_40:
        /*00f4*/ 	.word	index@(_Z33nppiWarpAffineBack_32f_C3R_kernelPKf8NppiSizei8NppiRectPfiS2_ddddddi)
        /*00f8*/ 	.word	0x0000001c


	//----- nvinfo : EIATTR_FRAME_SIZE
	.align		4
.L_41:
        /*00fc*/ 	.byte	0x04, 0x11
        /*00fe*/ 	.short	(.L_43 - .L_42)
	.align		4
.L_42:
        /*0100*/ 	.word	index@(_Z33nppiWarpAffineBack_32f_C3R_kernelPKf8NppiSizei8NppiRectPfiS2_ddddddi)
        /*0104*/ 	.word	0x00000000


	//----- nvinfo : EIATTR_REGCOUNT
	.align		4
.L_43:
        /*0108*/ 	.byte	0x04, 0x2f
        /*010a*/ 	.short	(.L_45 - .L_44)
	.align		4
.L_44:
        /*010c*/ 	.word	index@(_Z33nppiWarpAffineBack_32f_C4R_kernelPKf8NppiSizei8NppiRectPfiS2_ddddddi)
        /*0110*/ 	.word	0x0000001c


	//----- nvinfo : EIATTR_FRAME_SIZE
	.align		4
.L_45:
        /*0114*/ 	.byte	0x04, 0x11
        /*0116*/ 	.short	(.L_47 - .L_46)
	.align		4
.L_46:
        /*0118*/ 	.word	index@(_Z33nppiWarpAffineBack_32f_C4R_kernelPKf8NppiSizei8NppiRectPfiS2_ddddddi)
        /*011c*/ 	.word	0x00000000


	//----- nvinfo : EIATTR_REGCOUNT
	.align		4
.L_47:
        /*0120*/ 	.byte	0x04, 0x2f
        /*0122*/ 	.short	(.L_49 - .L_48)
	.align		4
.L_48:
        /*0124*/ 	.word	index@(_Z33nppiWarpAffineBack_32s_C1R_kernelPKi8NppiSizei8NppiRectPiiS2_ddddddi)
        /*0128*/ 	.word	0x00000014


	//----- nvinfo : EIATTR_FRAME_SIZE
	.align		4
.L_49:
        /*012c*/ 	.byte	0x04, 0x11
        /*012e*/ 	.short	(.L_51 - .L_50)
	.align		4
.L_50:
        /*0130*/ 	.word	index@(_Z33nppiWarpAffineBack_32s_C1R_kernelPKi8NppiSizei8NppiRectPiiS2_ddddddi)
        /*0134*/ 	.word	0x00000000


	//----- nvinfo : EIATTR_REGCOUNT
	.align		4
.L_51:
        /*0138*/ 	.byte	0x04, 0x2f
        /*013a*/ 	.short	(.L_53 - .L_52)
	.align		4
.L_52:
        /*013c*/ 	.word	index@(_Z33nppiWarpAffineBack_32s_C3R_kernelPKi8NppiSizei8NppiRectPiiS2_ddddddi)
        /*0140*/ 	.word	0x0000001c


	//----- nvinfo : EIATTR_FRAME_SIZE
	.align		4
.L_53:
        /*0144*/ 	.byte	0x04, 0x11
        /*0146*/ 	.short	(.L_55 - .L_54)
	.align		4
.L_54:
        /*0148*/ 	.word	index@(_Z33nppiWarpAffineBack_32s_C3R_kernelPKi8NppiSizei8NppiRectPiiS2_ddddddi)
        /*014c*/ 	.word	0x00000000


	//----- nvinfo : EIATTR_REGCOUNT
	.align		4
.L_55:
        /*0150*/ 	.byte	0x04, 0x2f
        /*0152*/ 	.short	(.L_57 - .L_56)
	.align		4
.L_56:
        /*0154*/ 	.word	index@(_Z33nppiWarpAffineBack_32s_C4R_kernelPKi8NppiSizei8NppiRectPiiS2_ddddddi)
        /*0158*/ 	.word	0x0000001c


	//----- nvinfo : EIATTR_FRAME_SIZE
	.align		4
.L_57:
        /*015c*/ 	.byte	0x04, 0x11
        /*015e*/ 	.short	(.L_59 - .L_58)
	.align		4
.L_58:
        /*0160*/ 	.word	index@(_Z33nppiWarpAffineBack_32s_C4R_kernelPKi8NppiSizei8NppiRectPiiS2_ddddddi)
        /*0164*/ 	.word	0x00000000


	//----- nvinfo : EIATTR_MIN_STACK_SIZE
	.align		4
.L_59:
        /*0168*/ 	.byte	0x04, 0x12
        /*016a*/ 	.short	(.L_61 - .L_60)
	.align		4
.L_60:
        /*016c*/ 	.word	index@(_Z33nppiWarpAffineBack_32s_C4R_kernelPKi8NppiSizei8NppiRectPiiS2_ddddddi)
        /*0170*/ 	.word	0x00000000


	//----- nvinfo : EIATTR_MIN_STACK_SIZE
	.align		4
.L_61:
        /*0174*/ 	.byte	0x04, 0x12
        /*0176*/ 	.short	(.L_63 - .L_62)
	.align		4
.L_62:
        /*0178*/ 	.word	index@(_Z33nppiWarpAffineBack_32s_C3R_kernelPKi8NppiSizei8NppiRectPiiS2_ddddddi)
        /*017c*/ 	.word	0x00000000


	//----- nvinfo : EIATTR_MIN_STACK_SIZE
	.align		4
.L_63:
        /*0180*/ 	.byte	0x04, 0x12
        /*0182*/ 	.short	(.L_65 - .L_64)
	.align		4
.L_64:
        /*0184*/ 	.word	index@(_Z33nppiWarpAffineBack_32s_C1R_kernelPKi8NppiSizei8NppiRectPiiS2_ddddddi)
        /*0188*/ 	.word	0x00000000


	//----- nvinfo : EIATTR_MIN_STACK_SIZE
	.align		4
.L_65:
        /*018c*/ 	.byte	0x04, 0x12
        /*018e*/ 	.short	(.L_67 - .L_66)
	.align		4
.L_66:
        /*0190*/ 	.word	index@(_Z33nppiWarpAffineBack_32f_C4R_kernelPKf8NppiSizei8NppiRectPfiS2_ddddddi)
        /*0194*/ 	.word	0x00000000


	//----- nvinfo : EIATTR_MIN_STACK_SIZE
	.align		4
.L_67:
        /*0198*/ 	.byte	0x04, 0x12
        /*019a*/ 	.short	(.L_69 - .L_68)
	.align		4
.L_68:
        /*019c*/ 	.word	index@(_Z33nppiWarpAffineBack_32f_C3R_kernelPKf8NppiSizei8NppiRectPfiS2_ddddddi)
        /*01a0*/ 	.word	0x00000000


	//----- nvinfo : EIATTR_MIN_STACK_SIZE
	.align		4
.L_69:
        /*01a4*/ 	.byte	0x04, 0x12
        /*01a6*/ 	.short	(.L_71 - .L_70)
	.align		4
.L_70:
        /*01a8*/ 	.word	index@(_Z33nppiWarpAffineBack_32f_C1R_kernelPKf8NppiSizei8NppiRectPfiS2_ddddddi)
        /*01ac*/ 	.word	0x00000000


	//----- nvinfo : EIATTR_MIN_STACK_SIZE
	.align		4
.L_71:
        /*01b0*/ 	.byte	0x04, 0x12
        /*01b2*/ 	.short	(.L_73 - .L_72)
	.align		4
.L_72:
        /*01b4*/ 	.word	index@(_Z33nppiWarpAffineBack_16u_C4R_kernelPKt8NppiSizei8NppiRectPtiS2_ddddddi)
        /*01b8*/ 	.word	0x00000000


	//----- nvinfo : EIATTR_MIN_STACK_SIZE
	.align		4
.L_73:
        /*01bc*/ 	.byte	0x04, 0x12
        /*01be*/ 	.short	(.L_75 - .L_74)
	.align		4
.L_74:
        /*01c0*/ 	.word	index@(_Z33nppiWarpAffineBack_16u_C3R_kernelPKt8NppiSizei8NppiRectPtiS2_ddddddi)
        /*01c4*/ 	.word	0x00000000


	//----- nvinfo : EIATTR_MIN_STACK_SIZE
	.align		4
.L_75:
        /*01c8*/ 	.byte	0x04, 0x12
        /*01ca*/ 	.short	(.L_77 - .L_76)
	.align		4
.L_76:
        /*01cc*/ 	.word	index@(_Z33nppiWarpAffineBack_16u_C1R_kernelPKt8NppiSizei8NppiRectPtiS2_ddddddi)
        /*01d0*/ 	.word	0x00000000


	//----- nvinfo : EIATTR_MIN_STACK_SIZE
	.align		4
.L_77:
        /*01d4*/ 	.byte	0x04, 0x12
        /*01d6*/ 	.short	(.L_79 - .L_78)
	.align		4
.L_78:
        /*01d8*/ 	.word	index@(_Z32nppiWarpAffineBack_8u_C4R_kernelPKh8NppiSizei8NppiRectPhiS2_ddddddi)
        /*01dc*/ 	.word	0x00000000


	//----- nvinfo : EIATTR_MIN_STACK_SIZE
	.align		4
.L_79:
        /*01e0*/ 	.byte	0x04, 0x12
        /*01e2*/ 	.short	(.L_81 - .L_80)
	.align		4
.L_80:
        /*01e4*/ 	.word	index@(_Z32nppiWarpAffineBack_8u_C3R_kernelPKh8NppiSizei8NppiRectPhiS2_ddddddi)
        /*01e8*/ 	.word	0x00000000


	//----- nvinfo : EIATTR_MIN_STACK_SIZE
	.align		4
.L_81:
        /*01ec*/ 	.byte	0x04, 0x12
        /*01ee*/ 	.short	(.L_83 - .L_82)
	.align		4
.L_82:
        /*01f0*/ 	.word	index@(_Z32nppiWarpAffineBack_8u_C1R_kernelPKh8NppiSizei8NppiRectPhiS2_ddddddi)
        /*01f4*/ 	.word	0x00000000


	//----- nvinfo : EIATTR_MIN_STACK_SIZE
	.align		4
.L_83:
        /*01f8*/ 	.byte	0x04, 0x12
        /*01fa*/ 	.short	(.L_85 - .L_84)
	.align		4
.L_84:
        /*01fc*/ 	.word	index@(_Z29nppiWarpAffine_32f_C1R_kernelPKf8NppiSizei8NppiRectPfiS2_ddddddi)
        /*0200*/ 	.word	0x00000000


	//----- nvinfo : EIATTR_MIN_STACK_SIZE
	.align		4
.L_85:
        /*0204*/ 	.byte	0x04, 0x12
        /*0206*/ 	.short	(.L_87 - .L_86)
	.align		4
.L_86:
        /*0208*/ 	.word	index@(_Z28nppiWarpAffine_8u_C3R_kernelPKh8NppiSizei8NppiRectPhiS2_ddddddi)
        /*020c*/ 	.word	0x00000000


	//----- nvinfo : EIATTR_MIN_STACK_SIZE
	.align		4
.L_87:
        /*0210*/ 	.byte	0x04, 0x12
        /*0212*/ 	.short	(.L_89 - .L_88)
	.align		4
.L_88:
        /*0214*/ 	.word	index@(_Z28nppiWarpAffine_8u_C1R_kernelPKh8NppiSizei8NppiRectPhiS2_ddddddi)
        /*0218*/ 	.word	0x00000000
.L_89:


//--------------------- .nv.compat                --------------------------
	.section	.nv.compat,"",@"SHT_CUDA_COMPAT_INFO"
	.align	4
        /*0000*/ 	.byte	0x02, 0x09, 0x00, 0x00, 0x02, 0x02, 0x01, 0x00, 0x02, 0x05, 0x05, 0x00, 0x03, 0x07, 0x01, 0x01
        /*0010*/ 	.byte	0x02, 0x03, 0x00, 0x00, 0x02, 0x06, 0x01, 0x00, 0x04, 0x0b, 0x08, 0x00, 0x01, 0x00, 0x00, 0x00
        /*0020*/ 	.byte	0x00, 0x00, 0x00, 0x00


//--------------------- .nv.info._Z33nppiWarpAffineBack_32s_C4R_kernelPKi8NppiSizei8NppiRectPiiS2_ddddddi --------------------------
	.section	.nv.info._Z33nppiWarpAffineBack_32s_C4R_kernelPKi8NppiSizei8NppiRectPiiS2_ddddddi,"",@"SHT_CUDA_INFO"
	.sectionflags	@""
	.align	4


	//----- nvinfo : EIATTR_CUDA_API_VERSION
	.align		4
        /*0000*/ 	.byte	0x04, 0x37
        /*0002*/ 	.short	(.L_91 - .L_90)
.L_90:
        /*0004*/ 	.word	0x00000082


	//----- nvinfo : EIATTR_KPARAM_INFO
	.align		4
.L_91:
        /*0008*/ 	.byte	0x04, 0x17
        /*000a*/ 	.short	(.L_93 - .L_92)
.L_92:
        /*000c*/ 	.word	0x00000000
        /*0010*/ 	.short	0x000d
        /*0012*/ 	.short	0x0078
        /*0014*/ 	.byte	0x00, 0xf0, 0x11, 0x00


	//----- nvinfo : EIATTR_KPARAM_INFO
	.align		4
.L_93:
        /*0018*/ 	.byte	0x04, 0x17
        /*001a*/ 	.short	(.L_95 - .L_94)
.L_94:
        /*001c*/ 	.word	0x00000000
        /*0020*/ 	.short	0x000c
        /*0022*/ 	.short	0x0070
        /*0024*/ 	.byte	0x00, 0xf0, 0x21, 0x00


	//----- nvinfo : EIATTR_KPARAM_INFO
	.align		4
.L_95:
        /*0028*/ 	.byte	0x04, 0x17
        /*002a*/ 	.short	(.L_97 - .L_96)
.L_96:
        /*002c*/ 	.word	0x00000000
        /*0030*/ 	.short	0x000b
        /*0032*/ 	.short	0x0068
        /*0034*/ 	.byte	0x00, 0xf0, 0x21, 0x00


	//----- nvinfo : EIATTR_KPARAM_INFO
	.align		4
.L_97:
        /*0038*/ 	.byte	0x04, 0x17
        /*003a*/ 	.short	(.L_99 - .L_98)
.L_98:
        /*003c*/ 	.word	0x00000000
        /*0040*/ 	.short	0x000a
        /*0042*/ 	.short	0x0060
        /*0044*/ 	.byte	0x00, 0xf0, 0x21, 0x00


	//----- nvinfo : EIATTR_KPARAM_INFO
	.align		4
.L_99:
        /*0048*/ 	.byte	0x04, 0x17
        /*004a*/ 	.short	(.L_101 - .L_100)
.L_100:
        /*004c*/ 	.word	0x00000000
        /*0050*/ 	.short	0x0009
        /*0052*/ 	.short	0x0058
        /*0054*/ 	.byte	0x00, 0xf0, 0x21, 0x00


	//----- nvinfo : EIATTR_KPARAM_INFO
	.align		4
.L_101:
        /*0058*/ 	.byte	0x04, 0x17
        /*005a*/ 	.short	(.L_103 - .L_102)
.L_102:
        /*005c*/ 	.word	0x00000000
        /*0060*/ 	.short	0x0008
        /*0062*/ 	.short	0x0050
        /*0064*/ 	.byte	0x00, 0xf0, 0x21, 0x00


	//----- nvinfo : EIATTR_KPARAM_INFO
	.align		4
.L_103:
        /*0068*/ 	.byte	0x04, 0x17
        /*006a*/ 	.short	(.L_105 - .L_104)
.L_104:
        /*006c*/ 	.word	0x00000000
        /*0070*/ 	.short	0x0007
        /*0072*/ 	.short	0x0048
        /*0074*/ 	.byte	0x00, 0xf0, 0x21, 0x00


	//----- nvinfo : EIATTR_KPARAM_INFO
	.align		4
.L_105:
        /*0078*/ 	.byte	0x04, 0x17
        /*007a*/ 	.short	(.L_107 - .L_106)
.L_106:
        /*007c*/ 	.word	0x00000000
        /*0080*/ 	.short	0x0006
        /*0082*/ 	.short	0x0034
        /*0084*/ 	.byte	0x00, 0xf0, 0x41, 0x00


	//----- nvinfo : EIATTR_KPARAM_INFO
	.align		4
.L_107:
        /*0088*/ 	.byte	0x04, 0x17
        /*008a*/ 	.short	(.L_109 - .L_108)
.L_108:
        /*008c*/ 	.word	0x00000000
        /*0090*/ 	.short	0x0005
        /*0092*/ 	.short	0x0030
        /*0094*/ 	.byte	0x00, 0xf0, 0x11, 0x00


	//----- nvinfo : EIATTR_KPARAM_INFO
	.align		4
.L_109:
        /*0098*/ 	.byte	0x04, 0x17
        /*009a*/ 	.short	(.L_111 - .L_110)
.L_110:
        /*009c*/ 	.word	0x00000000
        /*00a0*/ 	.short	0x0004
        /*00a2*/ 	.short	0x0028
        /*00a4*/ 	.byte	0x00, 0xf5, 0x21, 0x00


	//----- nvinfo : EIATTR_KPARAM_INFO
	.align		4
.L_111:
        /*00a8*/ 	.byte	0x04, 0x17
        /*00aa*/ 	.short	(.L_113 - .L_112)
.L_112:
        /*00ac*/ 	.word	0x00000000
        /*00b0*/ 	.short	0x0003
        /*00b2*/ 	.short	0x0014
        /*00b4*/ 	.byte	0x00, 0xf0, 0x41, 0x00


	//----- nvinfo : EIATTR_KPARAM_INFO
	.align		4
.L_113:
        /*00b8*/ 	.byte	0x04, 0x17
        /*00ba*/ 	.short	(.L_115 - .L_114)
.L_114:
        /*00bc*/ 	.word	0x00000000
        /*00c0*/ 	.short	0x0002
        /*00c2*/ 	.short	0x0010
        /*00c4*/ 	.byte	0x00, 0xf0, 0x11, 0x00


	//----- nvinfo : EIATTR_KPARAM_INFO
	.align		4
.L_115:
        /*00c8*/ 	.byte	0x04, 0x17
        /*00ca*/ 	.short	(.L_117 - .L_116)
.L_116:
        /*00cc*/ 	.word	0x00000000
        /*00d0*/ 	.short	0x0001
        /*00d2*/ 	.short	0x0008
        /*00d4*/ 	.byte	0x00, 0xf0, 0x21, 0x00


	//----- nvinfo : EIATTR_KPARAM_INFO
	.align		4
.L_117:
        /*00d8*/ 	.byte	0x04, 0x17
        /*00da*/ 	.short	(.L_119 - .L_118)
.L_118:
        /*00dc*/ 	.word	0x00000000
        /*00e0*/ 	.short	0x0000
        /*00e2*/ 	.short	0x0000
        /*00e4*/ 	.byte	0x00, 0xf5, 0x21, 0x00


	//----- nvinfo : EIATTR_SPARSE_MMA_MASK
	.align		4
.L_119:
        /*00e8*/ 	.byte	0x03, 0x50
        /*00ea*/ 	.short	0x0000


	//----- nvinfo : EIATTR_MAXREG_COUNT
	.align		4
        /*00ec*/ 	.byte	0x03, 0x1b
        /*00ee*/ 	.short	0x00ff


	//----- nvinfo : EIATTR_MERCURY_ISA_VERSION
	.align		4
        /*00f0*/ 	.byte	0x03, 0x5f
        /*00f2*/ 	.short	0x0101


	//----- nvinfo : EIATTR_VRC_CTA_INIT_COUNT
	.align		4
        /*00f4*/ 	.byte	0x02, 0x4a
	.zero		1
	.zero		1


	//----- nvinfo : EIATTR_EXIT_INSTR_OFFSETS
	.align		4
        /*00f8*/ 	.byte	0x04, 0x1c
        /*00fa*/ 	.short	(.L_121 - .L_120)


	//   ....[0]....
.L_120:
        /*00fc*/ 	.word	0x000000d0


	//   ....[1]....
        /*0100*/ 	.word	0x00000590


	//   ....[2]....
        /*0104*/ 	.word	0x00000850


	//   ....[3]....
        /*0108*/ 	.word	0x000014f0


	//----- nvinfo : EIATTR_CRS_STACK_SIZE
	.align		4
.L_121:
        /*010c*/ 	.byte	0x04, 0x1e
        /*010e*/ 	.short	(.L_123 - .L_122)
.L_122:
        /*0110*/ 	.word	0x00000000


	//----- nvinfo : EIATTR_CBANK_PARAM_SIZE
	.align		4
.L_123:
        /*0114*/ 	.byte	0x03, 0x19
        /*0116*/ 	.short	0x007c


	//----- nvinfo : EIATTR_PARAM_CBANK
	.align		4
        /*0118*/ 	.byte	0x04, 0x0a
        /*011a*/ 	.short	(.L_125 - .L_124)
	.align		4
.L_124:
        /*011c*/ 	.word	index@(.nv.constant0._Z33nppiWarpAffineBack_32s_C4R_kernelPKi8NppiSizei8NppiRectPiiS2_ddddddi)
        /*0120*/ 	.short	0x0380
        /*0122*/ 	.short	0x007c


	//----- nvinfo : EIATTR_SW_WAR
	.align		4
.L_125:
        /*0124*/ 	.byte	0x04, 0x36
        /*0126*/ 	.short	(.L_127 - .L_126)
.L_126:
        /*0128*/ 	.word	0x00000008
.L_127:


//--------------------- .nv.info._Z33nppiWarpAffineBack_32s_C3R_kernelPKi8NppiSizei8NppiRectPiiS2_ddddddi --------------------------
	.section	.nv.info._Z33nppiWarpAffineBack_32s_C3R_kernelPKi8NppiSizei8NppiRectPiiS2_ddddddi,"",@"SHT_CUDA_INFO"
	.sectionflags	@""
	.align	4


	//----- nvinfo : EIATTR_CUDA_API_VERSION
	.align		4
        /*0000*/ 	.byte	0x04, 0x37
        /*0002*/ 	.short	(.L_129 - .L_128)
.L_128:
        /*0004*/ 	.word	0x00000082


	//----- nvinfo : EIATTR_KPARAM_INFO
	.align		4
.L_129:
        /*0008*/ 	.byte	0x04, 0x17
        /*000a*/ 	.short	(.L_131 - .L_130)
.L_130:
        /*000c*/ 	.word	0x00000000
        /*0010*/ 	.short	0x000d
        /*0012*/ 	.short	0x0078
        /*0014*/ 	.byte	0x00, 0xf0, 0x11, 0x00


	//----- nvinfo : EIATTR_KPARAM_INFO
	.align		4
.L_131:
        /*0018*/ 	.byte	0x04, 0x17
        /*001a*/ 	.short	(.L_133 - .L_132)
.L_132:
        /*001c*/ 	.word	0x00000000
        /*0020*/ 	.short	0x000c
        /*0022*/ 	.short	0x0070
        /*0024*/ 	.byte	0x00, 0xf0, 0x21, 0x00


	//----- nvinfo : EIATTR_KPARAM_INFO
	.align		4
.L_133:
        /*0028*/ 	.byte	0x04, 0x17
        /*002a*/ 	.short	(.L_135 - .L_134)
.L_134:
        /*002c*/ 	.word	0x00000000
        /*0030*/ 	.short	0x000b
        /*0032*/ 	.short	0x0068
        /*0034*/ 	.byte	0x00, 0xf0, 0x21, 0x00


	//----- nvinfo : EIATTR_KPARAM_INFO
	.align		4
.L_135:
        /*0038*/ 	.byte	0x04, 0x17
        /*003a*/ 	.short	(.L_137 - .L_136)
.L_136:
        /*003c*/ 	.word	0x00000000
        /*0040*/ 	.short	0x000a
        /*0042*/ 	.short	0x0060
        /*0044*/ 	.byte	0x00, 0xf0, 0x21, 0x00


	//----- nvinfo : EIATTR_KPARAM_INFO
	.align		4
.L_137:
        /*0048*/ 	.byte	0x04, 0x17
        /*004a*/ 	.short	(.L_139 - .L_138)
.L_138:
        /*004c*/ 	.word	0x00000000
        /*0050*/ 	.short	0x0009
        /*0052*/ 	.short	0x0058
        /*0054*/ 	.byte	0x00, 0xf0, 0x21, 0x00


	//----- nvinfo : EIATTR_KPARAM_INFO
	.align		4
.L_139:
        /*0058*/ 	.byte	0x04, 0x17
        /*005a*/ 	.short	(.L_141 - .L_140)
.L_140:
        /*005c*/ 	.word	0x00000000
        /*0060*/ 	.short	0x0008
        /*0062*/ 	.short	0x0050
        /*0064*/ 	.byte	0x00, 0xf0, 0x21, 0x00


	//----- nvinfo : EIATTR_KPARAM_INFO
	.align		4
.L_141:
        /*0068*/ 	.byte	0x04, 0x17
        /*006a*/ 	.short	(.L_143 - .L_142)
.L_142:
        /*006c*/ 	.word	0x00000000
        /*0070*/ 	.short	0x0007
        /*0072*/ 	.short	0x0048
        /*0074*/ 	.byte	0x00, 0xf0, 0x21, 0x00


	//----- nvinfo : EIATTR_KPARAM_INFO
	.align		4
.L_143:
        /*0078*/ 	.byte	0x04, 0x17
        /*007a*/ 	.short	(.L_145 - .L_144)
.L_144:
        /*007c*/ 	.word	0x00000000
        /*0080*/ 	.short	0x0006
        /*0082*/ 	.short	0x0034
        /*0084*/ 	.byte	0x00, 0xf0, 0x41, 0x00


	//----- nvinfo : EIATTR_KPARAM_INFO
	.align		4
.L_145:
        /*0088*/ 	.byte	0x04, 0x17
        /*008a*/ 	.short	(.L_147 - .L_146)
.L_146:
        /*008c*/ 	.word	0x00000000
        /*0090*/ 	.short	0x0005
        /*0092*/ 	.short	0x0030
        /*0094*/ 	.byte	0x00, 0xf0, 0x11, 0x00


	//----- nvinfo : EIATTR_KPARAM_INFO
	.align		4
.L_147:
        /*0098*/ 	.byte	0x04, 0x17
        /*009a*/ 	.short	(.L_149 - .L_148)
.L_148:
        /*009c*/ 	.word	0x00000000
        /*00a0*/ 	.short	0x0004
        /*00a2*/ 	.short	0x0028
        /*00a4*/ 	.byte	0x00, 0xf5, 0x21, 0x00


	//----- nvinfo : EIATTR_KPARAM_INFO
	.align		4
.L_149:
        /*00a8*/ 	.byte	0x04, 0x17
        /*00aa*/ 	.short	(.L_151 - .L_150)
.L_150:
        /*00ac*/ 	.word	0x00000000
        /*00b0*/ 	.short	0x0003
        /*00b2*/ 	.short	0x0014
        /*00b4*/ 	.byte	0x00, 0xf0, 0x41, 0x00


	//----- nvinfo : EIATTR_KPARAM_INFO
	.align		4
.L_151:
        /*00b8*/ 	.byte	0x04, 0x17
        /*00ba*/ 	.short	(.L_153 - .L_152)
.L_152:
        /*00bc*/ 	.word	0x00000000
        /*00c0*/ 	.short	0x0002
        /*00c2*/ 	.short	0x0010
        /*00c4*/ 	.byte	0x00, 0xf0, 0x11, 0x00


	//----- nvinfo : EIATTR_KPARAM_INFO
	.align		4
.L_153:
        /*00c8*/ 	.byte	0x04, 0x17
        /*00ca*/ 	.short	(.L_155 - .L_154)
.L_154:
        /*00cc*/ 	.word	0x00000000
        /*00d0*/ 	.short	0x0001
        /*00d2*/ 	.short	0x0008
        /*00d4*/ 	.byte	0x00, 0xf0, 0x21, 0x00


	//----- nvinfo : EIATTR_KPARAM_INFO
	.align		4
.L_155:
        /*00d8*/ 	.byte	0x04, 0x17
        /*00da*/ 	.short	(.L_157 - .L_156)
.L_156:
        /*00dc*/ 	.word	0x00000000
        /*00e0*/ 	.short	0x0000
        /*00e2*/ 	.short	0x0000
        /*00e4*/ 	.byte	0x00, 0xf5, 0x21, 0x00


	//----- nvinfo : EIATTR_SPARSE_MMA_MASK
	.align		4
.L_157:
        /*00e8*/ 	.byte	0x03, 0x50
        /*00ea*/ 	.short	0x0000


	//----- nvinfo : EIATTR_MAXREG_COUNT
	.align		4
        /*00ec*/ 	.byte	0x03, 0x1b
        /*00ee*/ 	.short	0x00ff


	//----- nvinfo : EIATTR_MERCURY_ISA_VERSION
	.align		4
        /*00f0*/ 	.byte	0x03, 0x5f
        /*00f2*/ 	.short	0x0101


	//----- nvinfo : EIATTR_VRC_CTA_INIT_COUNT
	.align		4
        /*00f4*/ 	.byte	0x02, 0x4a
	.zero		1
	.zero		1


	//----- nvinfo : EIATTR_EXIT_INSTR_OFFSETS
	.align		4
        /*00f8*/ 	.byte	0x04, 0x1c
        /*00fa*/ 	.short	(.L_159 - .L_158)


	//   ....[0]....
.L_158:
        /*00fc*/ 	.word	0x000000d0


	//   ....[1]....
        /*0100*/ 	.word	0x00000530


	//   ....[2]....
        /*0104*/ 	.word	0x00000790


	//   ....[3]....
        /*0108*/ 	.word	0x00001120


	//----- nvinfo : EIATTR_CRS_STACK_SIZE
	.align		4
.L_159:
        /*010c*/ 	.byte	0x04, 0x1e
        /*010e*/ 	.short	(.L_161 - .L_160)
.L_160:
        /*0110*/ 	.word	0x00000000


	//----- nvinfo : EIATTR_CBANK_PARAM_SIZE
	.align		4
.L_161:
        /*0114*/ 	.byte	0x03, 0x19
        /*0116*/ 	.short	0x007c


	//----- nvinfo : EIATTR_PARAM_CBANK
	.align		4
        /*0118*/ 	.byte	0x04, 0x0a
        /*011a*/ 	.short	(.L_163 - .L_162)
	.align		4
.L_162:
        /*011c*/ 	.word	index@(.nv.constant0._Z33nppiWarpAffineBack_32s_C3R_kernelPKi8NppiSizei8NppiRectPiiS2_ddddddi)
        /*0120*/ 	.short	0x0380
        /*0122*/ 	.short	0x007c


	//----- nvinfo : EIATTR_SW_WAR
	.align		4
.L_163:
        /*0124*/ 	.byte	0x04, 0x36
        /*0126*/ 	.short	(.L_165 - .L_164)
.L_164:
        /*0128*/ 	.word	0x00000008
.L_165:


//--------------------- .nv.info._Z33nppiWarpAffineBack_32s_C1R_kernelPKi8NppiSizei8NppiRectPiiS2_ddddddi --------------------------
	.section	.nv.info._Z33nppiWarpAffineBack_32s_C1R_kernelPKi8NppiSizei8NppiRectPiiS2_ddddddi,"",@"SHT_CUDA_INFO"
	.sectionflags	@""
	.align	4


	//----- nvinfo : EIATTR_CUDA_API_VERSION
	.align		4
        /*0000*/ 	.byte	0x04, 0x37
        /*0002*/ 	.short	(.L_167 - .L_166)
.L_166:
        /*0004*/ 	.word	0x00000082


	//----- nvinfo : EIATTR_KPARAM_INFO
	.align		4
.L_167:
        /*0008*/ 	.byte	0x04, 0x17
        /*000a*/ 	.short	(.L_169 - .L_168)
.L_168:
        /*000c*/ 	.word	0x00000000
        /*0010*/ 	.short	0x000d
        /*0012*/ 	.short	0x0078
        /*0014*/ 	.byte	0x00, 0xf0, 0x11, 0x00


	//----- nvinfo : EIATTR_KPARAM_INFO
	.align		4
.L_169:
        /*0018*/ 	.byte	0x04, 0x17
        /*001a*/ 	.short	(.L_171 - .L_170)
.L_170:
        /*001c*/ 	.word	0x00000000
        /*0020*/ 	.short	0x000c
        /*0022*/ 	.short	0x0070
        /*0024*/ 	.byte	0x00, 0xf0, 0x21, 0x00


	//----- nvinfo : EIATTR_KPARAM_INFO
	.align		4
.L_171:
        /*0028*/ 	.byte	0x04, 0x17
        /*002a*/ 	.short	(.L_173 - .L_172)
.L_172:
        /*002c*/ 	.word	0x00000000
        /*0030*/ 	.short	0x000b
        /*0032*/ 	.short	0x0068
        /*0034*/ 	.byte	0x00, 0xf0, 0x21, 0x00


	//----- nvinfo : EIATTR_KPARAM_INFO
	.align		4
.L_173:
        /*0038*/ 	.byte	0x04, 0x17
        /*003a*/ 	.short	(.L_175 - .L_174)
.L_174:
        /*003c*/ 	.word	0x00000000
        /*0040*/ 	.short	0x000a
        /*0042*/ 	.short	0x0060
        /*0044*/ 	.byte	0x00, 0xf0, 0x21, 0x00


	//----- nvinfo : EIATTR_KPARAM_INFO
	.align		4
.L_175:
        /*0048*/ 	.byte	0x04, 0x17
        /*004a*/ 	.short	(.L_177 - .L_176)
.L_176:
        /*004c*/ 	.word	0x00000000
        /*0050*/ 	.short	0x0009
        /*0052*/ 	.short	0x0058
        /*0054*/ 	.byte	0x00, 0xf0, 0x21, 0x00


	//----- nvinfo : EIATTR_KPARAM_INFO
	.align		4
.L_177:
        /*0058*/ 	.byte	0x04, 0x17
        /*005a*/ 	.short	(.L_179 - .L_178)
.L_178:
        /*005c*/ 	.word	0x00000000
        /*0060*/ 	.short	0x0008
        /*0062*/ 	.short	0x0050
        /*0064*/ 	.byte	0x00, 0xf0, 0x21, 0x00


	//----- nvinfo : EIATTR_KPARAM_INFO
	.align		4
.L_179:
        /*0068*/ 	.byte	0x04, 0x17
        /*006a*/ 	.short	(.L_181 - .L_180)
.L_180:
        /*006c*/ 	.word	0x00000000
        /*0070*/ 	.short	0x0007
        /*0072*/ 	.short	0x0048
        /*0074*/ 	.byte	0x00, 0xf0, 0x21, 0x00


	//----- nvinfo : EIATTR_KPARAM_INFO
	.align		4
.L_181:
        /*0078*/ 	.byte	0x04, 0x17
        /*007a*/ 	.short	(.L_183 - .L_182)
.L_182:
        /*007c*/ 	.word	0x00000000
        /*0080*/ 	.short	0x0006
        /*0082*/ 	.short	0x0034
        /*0084*/ 	.byte	0x00, 0xf0, 0x41, 0x00


	//----- nvinfo : EIATTR_KPARAM_INFO
	.align		4
.L_183:
        /*0088*/ 	.byte	0x04, 0x17
        /*008a*/ 	.short	(.L_185 - .L_184)
.L_184:
        /*008c*/ 	.word	0x00000000
        /*0090*/ 	.short	0x0005
        /*0092*/ 	.short	0x0030
        /*0094*/ 	.byte	0x00, 0xf0, 0x11, 0x00


	//----- nvinfo : EIATTR_KPARAM_INFO
	.align		4
.L_185:
        /*0098*/ 	.byte	0x04, 0x17
        /*009a*/ 	.short	(.L_187 - .L_186)
.L_186:
        /*009c*/ 	.word	0x00000000
        /*00a0*/ 	.short	0x0004
        /*00a2*/ 	.short	0x0028
        /*00a4*/ 	.byte	0x00, 0xf5, 0x21, 0x00


	//----- nvinfo : EIATTR_KPARAM_INFO
	.align		4
.L_187:
        /*00a8*/ 	.byte	0x04, 0x17
        /*00aa*/ 	.short	(.L_189 - .L_188)
.L_188:
        /*00ac*/ 	.word	0x00000000
        /*00b0*/ 	.short	0x0003
        /*00b2*/ 	.short	0x0014
        /*00b4*/ 	.byte	0x00, 0xf0, 0x41, 0x00


	//----- nvinfo : EIATTR_KPARAM_INFO
	.align		4
.L_189:
        /*00b8*/ 	.byte	0x04, 0x17
        /*00ba*/ 	.short	(.L_191 - .L_190)
.L_190:
        /*00bc*/ 	.word	0x00000000
        /*00c0*/ 	.short	0x0002
        /*00c2*/ 	.short	0x0010
        /*00c4*/ 	.byte	0x00, 0xf0, 0x11, 0x00


	//----- nvinfo : EIATTR_KPARAM_INFO
	.align		4
.L_191:
        /*00c8*/ 	.byte	0x04, 0x17
        /*00ca*/ 	.short	(.L_193 - .L_192)
.L_192:
        /*00cc*/ 	.word	0x00000000
        /*00d0*/ 	.short	0x0001
        /*00d2*/ 	.short	0x0008
        /*00d4*/ 	.byte	0x00, 0xf0, 0x21, 0x00


	//----- nvinfo : EIATTR_KPARAM_INFO
	.align		4
.L_193:
        /*00d8*/ 	.byte	0x04, 0x17
        /*00da*/ 	.short	(.L_195 - .L_194)
.L_194:
        /*00dc*/ 	.word	0x00000000
        /*00e0*/ 	.short	0x0000
        /*00e2*/ 	.short	0x0000
        /*00e4*/ 	.byte	0x00, 0xf5, 0x21, 0x00


	//----- nvinfo : EIATTR_SPARSE_MMA_MASK
	.align		4
.L_195:
        /*00e8*/ 	.byte	0x03, 0x50
        /*00ea*/ 	.short	0x0000


	//----- nvinfo : EIATTR_MAXREG_COUNT
	.align		4
        /*00ec*/ 	.byte	0x03, 0x1b
        /*00ee*/ 	.short	0x00ff


	//----- nvinfo : EIATTR_MERCURY_ISA_VERSION
	.align		4
        /*00f0*/ 	.byte	0x03, 0x5f
        /*00f2*/ 	.short	0x0101


	//----- nvinfo : EIATTR_VRC_CTA_INIT_COUNT
	.align		4
        /*00f4*/ 	.byte	0x02, 0x4a
	.zero		1
	.zero		1


	//----- nvinfo : EIATTR_EXIT_INSTR_OFFSETS
	.align		4
        /*00f8*/ 	.byte	0x04, 0x1c
        /*00fa*/ 	.short	(.L_197 - .L_196)


	//   ....[0]....
.L_196:
        /*00fc*/ 	.word	0x000000d0


	//   ....[1]....
        /*0100*/ 	.word	0x00000ce0


	//----- nvinfo : EIATTR_CRS_STACK_SIZE
	.align		4
.L_197:
        /*0104*/ 	.byte	0x04, 0x1e
        /*0106*/ 	.short	(.L_199 - .L_198)
.L_198:
        /*0108*/ 	.word	0x00000000


	//----- nvinfo : EIATTR_CBANK_PARAM_SIZE
	.align		4
.L_199:
        /*010c*/ 	.byte	0x03, 0x19
        /*010e*/ 	.short	0x007c


	//----- nvinfo : EIATTR_PARAM_CBANK
	.align		4
        /*0110*/ 	.byte	0x04, 0x0a
        /*0112*/ 	.short	(.L_201 - .L_200)
	.align		4
.L_200:
        /*0114*/ 	.word	index@(.nv.constant0._Z33nppiWarpAffineBack_32s_C1R_kernelPKi8NppiSizei8NppiRectPiiS2_ddddddi)
        /*0118*/ 	.short	0x0380
        /*011a*/ 	.short	0x007c


	//----- nvinfo : EIATTR_SW_WAR
	.align		4
.L_201:
        /*011c*/ 	.byte	0x04, 0x36
        /*011e*/ 	.short	(.L_203 - .L_202)
.L_202:
        /*0120*/ 	.word	0x00000008
.L_203:


//--------------------- .nv.info._Z33nppiWarpAffineBack_32f_C4R_kernelPKf8NppiSizei8NppiRectPfiS2_ddddddi --------------------------
	.section	.nv.info._Z33nppiWarpAffineBack_32f_C4R_kernelPKf8NppiSizei8NppiRectPfiS2_ddddddi,"",@"SHT_CUDA_INFO"
	.sectionflags	@""
	.align	4


	//----- nvinfo : EIATTR_CUDA_API_VERSION
	.align		4
        /*0000*/ 	.byte	0x04, 0x37
        /*0002*/ 	.short	(.L_205 - .L_204)
.L_204:
        /*0004*/ 	.word	0x00000082


	//----- nvinfo : EIATTR_KPARAM_INFO
	.align		4
.L_205:
        /*0008*/ 	.byte	0x04, 0x17
        /*000a*/ 	.short	(.L_207 - .L_206)
.L_206:
        /*000c*/ 	.word	0x00000000
        /*0010*/ 	.short	0x000d
        /*0012*/ 	.short	0x0078
        /*0014*/ 	.byte	0x00, 0xf0, 0x11, 0x00


	//----- nvinfo : EIATTR_KPARAM_INFO
	.align		4
.L_207:
        /*0018*/ 	.byte	0x04, 0x17
        /*001a*/ 	.short	(.L_209 - .L_208)
.L_208:
        /*001c*/ 	.word	0x00000000
        /*0020*/ 	.short	0x000c
        /*0022*/ 	.short	0x0070
        /*0024*/ 	.byte	0x00, 0xf0, 0x21, 0x00


	//----- nvinfo : EIATTR_KPARAM_INFO
	.align		4
.L_209:
        /*0028*/ 	.byte	0x04, 0x17
        /*002a*/ 	.short	(.L_211 - .L_210)
.L_210:
        /*002c*/ 	.word	0x00000000
        /*0030*/ 	.short	0x000b
        /*0032*/ 	.short	0x0068
        /*0034*/ 	.byte	0x00, 0xf0, 0x21, 0x00


	//----- nvinfo : EIATTR_KPARAM_INFO
	.align		4
.L_211:
        /*0038*/ 	.byte	0x04, 0x17
        /*003a*/ 	.short	(.L_213 - .L_212)
.L_212:
        /*003c*/ 	.word	0x00000000
        /*0040*/ 	.short	0x000a
        /*0042*/ 	.short	0x0060
        /*0044*/ 	.byte	0x00, 0xf0, 0x21, 0x00


	//----- nvinfo : EIATTR_KPARAM_INFO
	.align		4
.L_213:
        /*0048*/ 	.byte	0x04, 0x17
        /*004a*/ 	.short	(.L_215 - .L_214)
.L_214:
        /*004c*/ 	.word	0x00000000
        /*0050*/ 	.short	0x0009
        /*0052*/ 	.short	0x0058
        /*0054*/ 	.byte	0x00, 0xf0, 0x21, 0x00


	//----- nvinfo : EIATTR_KPARAM_INFO
	.align		4
.L_215:
        /*0058*/ 	.byte	0x04, 0x17
        /*005a*/ 	.short	(.L_217 - .L_216)
.L_216:
        /*005c*/ 	.word	0x00000000
        /*0060*/ 	.short	0x0008
        /*0062*/ 	.short	0x0050
        /*0064*/ 	.byte	0x00, 0xf0, 0x21, 0x00


	//----- nvinfo : EIATTR_KPARAM_INFO
	.align		4
.L_217:
        /*0068*/ 	.byte	0x04, 0x17
        /*006a*/ 	.short	(.L_219 - .L_218)
.L_218:
        /*006c*/ 	.word	0x00000000
        /*0070*/ 	.short	0x0007
        /*0072*/ 	.short	0x0048
        /*0074*/ 	.byte	0x00, 0xf0, 0x21, 0x00


	//----- nvinfo : EIATTR_KPARAM_INFO
	.align		4
.L_219:
        /*0078*/ 	.byte	0x04, 0x17
        /*007a*/ 	.short	(.L_221 - .L_220)
.L_220:
        /*007c*/ 	.word	0x00000000
        /*0080*/ 	.short	0x0006
        /*0082*/ 	.short	0x0034
        /*0084*/ 	.byte	0x00, 0xf0, 0x41, 0x00


	//----- nvinfo : EIATTR_KPARAM_INFO
	.align		4
.L_221:
        /*0088*/ 	.byte	0x04, 0x17
        /*008a*/ 	.short	(.L_223 - .L_222)
.L_222:
        /*008c*/ 	.word	0x00000000
        /*0090*/ 	.short	0x0005
        /*0092*/ 	.short	0x0030
        /*0094*/ 	.byte	0x00, 0xf0, 0x11, 0x00


	//----- nvinfo : EIATTR_KPARAM_INFO
	.align		4
.L_223:
        /*0098*/ 	.byte	0x04, 0x17
        /*009a*/ 	.short	(.L_225 - .L_224)
.L_224:
        /*009c*/ 	.word	0x00000000
        /*00a0*/ 	.short	0x0004
        /*00a2*/ 	.short	0x0028
        /*00a4*/ 	.byte	0x00, 0xf5, 0x21, 0x00


	//----- nvinfo : EIATTR_KPARAM_INFO
	.align		4
.L_225:
        /*00a8*/ 	.byte	0x04, 0x17
        /*00aa*/ 	.short	(.L_227 - .L_226)
.L_226:
        /*00ac*/ 	.word	0x00000000
        /*00b0*/ 	.short	0x0003
        /*00b2*/ 	.short	0x0014
        /*00b4*/ 	.byte	0x00, 0xf0, 0x41, 0x00


	//----- nvinfo : EIATTR_KPARAM_INFO
	.align		4
.L_227:
        /*00b8*/ 	.byte	0x04, 0x17
        /*00ba*/ 	.short	(.L_229 - .L_228)
.L_228:
        /*00bc*/ 	.word	0x00000000
        /*00c0*/ 	.short	0x0002
        /*00c2*/ 	.short	0x0010
        /*00c4*/ 	.byte	0x00, 0xf0, 0x11, 0x00


	//----- nvinfo : EIATTR_KPARAM_INFO
	.align		4
.L_229:
        /*00c8*/ 	.byte	0x04, 0x17
        /*00ca*/ 	.short	(.L_231 - .L_230)
.L_230:
        /*00cc*/ 	.word	0x00000000
        /*00d0*/ 	.short	0x0001
        /*00d2*/ 	.short	0x0008
        /*00d4*/ 	.byte	0x00, 0xf0, 0x21, 0x00


	//----- nvinfo : EIATTR_KPARAM_INFO
	.align		4
.L_231:
        /*00d8*/ 	.byte	0x04, 0x17
        /*00da*/ 	.short	(.L_233 - .L_232)
.L_232:
        /*00dc*/ 	.word	0x00000000
        /*00e0*/ 	.short	0x0000
        /*00e2*/ 	.short	0x0000
        /*00e4*/ 	.byte	0x00, 0xf5, 0x21, 0x00


	//----- nvinfo : EIATTR_SPARSE_MMA_MASK
	.align		4
.L_233:
        /*00e8*/ 	.byte	0x03, 0x50
        /*00ea*/ 	.short	0x0000


	//----- nvinfo : EIATTR_MAXREG_COUNT
	.align		4
        /*00ec*/ 	.byte	0x03, 0x1b
        /*00ee*/ 	.short	0x00ff


	//----- nvinfo : EIATTR_MERCURY_ISA_VERSION
	.align		4
        /*00f0*/ 	.byte	0x03, 0x5f
        /*00f2*/ 	.short	0x0101


	//----- nvinfo : EIATTR_VRC_CTA_INIT_COUNT
	.align		4
        /*00f4*/ 	.byte	0x02, 0x4a
	.zero		1
	.zero		1


	//----- nvinfo : EIATTR_EXIT_INSTR_OFFSETS
	.align		4
        /*00f8*/ 	.byte	0x04, 0x1c
        /*00fa*/ 	.short	(.L_235 - .L_234)


	//   ....[0]....
.L_234:
        /*00fc*/ 	.word	0x000000d0


	//   ....[1]....
        /*0100*/ 	.word	0x00000590


	//   ....[2]....
        /*0104*/ 	.word	0x00000850


	//   ....[3]....
        /*0108*/ 	.word	0x00001370


	//----- nvinfo : EIATTR_CRS_STACK_SIZE
	.align		4
.L_235:
        /*010c*/ 	.byte	0x04, 0x1e
        /*010e*/ 	.short	(.L_237 - .L_236)
.L_236:
        /*0110*/ 	.word	0x00000000


	//----- nvinfo : EIATTR_CBANK_PARAM_SIZE
	.align		4
.L_237:
        /*0114*/ 	.byte	0x03, 0x19
        /*0116*/ 	.short	0x007c


	//----- nvinfo : EIATTR_PARAM_CBANK
	.align		4
        /*0118*/ 	.byte	0x04, 0x0a
        /*011a*/ 	.short	(.L_239 - .L_238)
	.align		4
.L_238:
        /*011c*/ 	.word	index@(.nv.constant0._Z33nppiWarpAffineBack_32f_C4R_kernelPKf8NppiSizei8NppiRectPfiS2_ddddddi)
        /*0120*/ 	.short	0x0380
        /*0122*/ 	.short	0x007c


	//----- nvinfo : EIATTR_SW_WAR
	.align		4
.L_239:
        /*0124*/ 	.byte	0x04, 0x36
        /*0126*/ 	.short	(.L_241 - .L_240)
.L_240:
        /*0128*/ 	.word	0x00000008
.L_241:


//--------------------- .nv.info._Z33nppiWarpAffineBack_32f_C3R_kernelPKf8NppiSizei8NppiRectPfiS2_ddddddi --------------------------
	.section	.nv.info._Z33nppiWarpAffineBack_32f_C3R_kernelPKf8NppiSizei8NppiRectPfiS2_ddddddi,"",@"SHT_CUDA_INFO"
	.sectionflags	@""
	.align	4


	//----- nvinfo : EIATTR_CUDA_API_VERSION
	.align		4
        /*0000*/ 	.byte	0x04, 0x37
        /*0002*/ 	.short	(.L_243 - .L_242)
.L_242:
        /*0004*/ 	.word	0x00000082


	//----- nvinfo : EIATTR_KPARAM_INFO
	.align		4
.L_243:
        /*0008*/ 	.byte	0x04, 0x17
        /*000a*/ 	.short	(.L_245 - .L_244)
.L_244:
        /*000c*/ 	.word	0x00000000
        /*0010*/ 	.short	0x000d
        /*0012*/ 	.short	0x0078
        /*0014*/ 	.byte	0x00, 0xf0, 0x11, 0x00


	//----- nvinfo : EIATTR_KPARAM_INFO
	.align		4
.L_245:
        /*0018*/ 	.byte	0x04, 0x17
        /*001a*/ 	.short	(.L_247 - .L_246)
.L_246:
        /*001c*/ 	.word	0x00000000
        /*0020*/ 	.short	0x000c
        /*0022*/ 	.short	0x0070
        /*0024*/ 	.byte	0x00, 0xf0, 0x21, 0x00


	//----- nvinfo : EIATTR_KPARAM_INFO
	.align		4
.L_247:
        /*0028*/ 	.byte	0x04, 0x17
        /*002a*/ 	.short	(.L_249 - .L_248)
.L_248:
        /*002c*/ 	.word	0x00000000
        /*0030*/ 	.short	0x000b
        /*0032*/ 	.short	0x0068
        /*0034*/ 	.byte	0x00, 0xf0, 0x21, 0x00


	//----- nvinfo : EIATTR_KPARAM_INFO
	.align		4
.L_249:
        /*0038*/ 	.byte	0x04, 0x17
        /*003a*/ 	.short	(.L_251 - .L_250)
.L_250:
        /*003c*/ 	.word	0x00000000
        /*0040*/ 	.short	0x000a
        /*0042*/ 	.short	0x0060
        /*0044*/ 	.byte	0x00, 0xf0, 0x21, 0x00


	//----- nvinfo : EIATTR_KPARAM_INFO
	.align		4
.L_251:
        /*0048*/ 	.byte	0x04, 0x17
        /*004a*/ 	.short	(.L_253 - .L_252)
.L_252:
        /*004c*/ 	.word	0x00000000
        /*0050*/ 	.short	0x0009
        /*0052*/ 	.short	0x0058
        /*0054*/ 	.byte	0x00, 0xf0, 0x21, 0x00


	//----- nvinfo : EIATTR_KPARAM_INFO
	.align		4
.L_253:
        /*0058*/ 	.byte	0x04, 0x17
        /*005a*/ 	.short	(.L_255 - .L_254)
.L_254:
        /*005c*/ 	.word	0x00000000
        /*0060*/ 	.short	0x0008
        /*0062*/ 	.short	0x0050
        /*0064*/ 	.byte	0x00, 0xf0, 0x21, 0x00


	//----- nvinfo : EIATTR_KPARAM_INFO
	.align		4
.L_255:
        /*0068*/ 	.byte	0x04, 0x17
        /*006a*/ 	.short	(.L_257 - .L_256)
.L_256:
        /*006c*/ 	.word	0x00000000
        /*0070*/ 	.short	0x0007
        /*0072*/ 	.short	0x0048
        /*0074*/ 	.byte	0x00, 0xf0, 0x21, 0x00


	//----- nvinfo : EIATTR_KPARAM_INFO
	.align		4
.L_257:
        /*0078*/ 	.byte	0x04, 0x17
        /*007a*/ 	.short	(.L_259 - .L_258)
.L_258:
        /*007c*/ 	.word	0x00000000
        /*0080*/ 	.short	0x0006
        /*0082*/ 	.short	0x0034
        /*0084*/ 	.byte	0x00, 0xf0, 0x41, 0x00


	//----- nvinfo : EIATTR_KPARAM_INFO
	.align		4
.L_259:
        /*0088*/ 	.byte	0x04, 0x17
        /*008a*/ 	.short	(.L_261 - .L_260)
.L_260:
        /*008c*/ 	.word	0x00000000
        /*0090*/ 	.short	0x0005
        /*0092*/ 	.short	0x0030
        /*0094*/ 	.byte	0x00, 0xf0, 0x11, 0x00


	//----- nvinfo : EIATTR_KPARAM_INFO
	.align		4
.L_261:
        /*0098*/ 	.byte	0x04, 0x17
        /*009a*/ 	.short	(.L_263 - .L_262)
.L_262:
        /*009c*/ 	.word	0x00000000
        /*00a0*/ 	.short	0x0004
        /*00a2*/ 	.short	0x0028
        /*00a4*/ 	.byte	0x00, 0xf5, 0x21, 0x00


	//----- nvinfo : EIATTR_KPARAM_INFO
	.align		4
.L_263:
        /*00a8*/ 	.byte	0x04, 0x17
        /*00aa*/ 	.short	(.L_265 - .L_264)
.L_264:
        /*00ac*/ 	.word	0x00000000
        /*00b0*/ 	.short	0x0003
        /*00b2*/ 	.short	0x0014
        /*00b4*/ 	.byte	0x00, 0xf0, 0x41, 0x00


	//----- nvinfo : EIATTR_KPARAM_INFO
	.align		4
.L_265:
        /*00b8*/ 	.byte	0x04, 0x17
        /*00ba*/ 	.short	(.L_267 - .L_266)
.L_266:
        /*00bc*/ 	.word	0x00000000
        /*00c0*/ 	.short	0x0002
        /*00c2*/ 	.short	0x0010
        /*00c4*/ 	.byte	0x00, 0xf0, 0x11, 0x00


	//----- nvinfo : EIATTR_KPARAM_INFO
	.align		4
.L_267:
        /*00c8*/ 	.byte	0x04, 0x17
        /*00ca*/ 	.short	(.L_269 - .L_268)
.L_268:
        /*00cc*/ 	.word	0x00000000
        /*00d0*/ 	.short	0x0001
        /*00d2*/ 	.short	0x0008
        /*00d4*/ 	.byte	0x00, 0xf0, 0x21, 0x00


	//----- nvinfo : EIATTR_KPARAM_INFO
	.align		4
.L_269:
        /*00d8*/ 	.byte	0x04, 0x17
        /*00da*/ 	.short	(.L_271 - .L_270)
.L_270:
        /*00dc*/ 	.word	0x00000000
        /*00e0*/ 	.short	0x0000
        /*00e2*/ 	.short	0x0000
        /*00e4*/ 	.byte	0x00, 0xf5, 0x21, 0x00


	//----- nvinfo : EIATTR_SPARSE_MMA_MASK
	.align		4
.L_271:
        /*00e8*/ 	.byte	0x03, 0x50
        /*00ea*/ 	.short	0x0000


	//----- nvinfo : EIATTR_MAXREG_COUNT
	.align		4
        /*00ec*/ 	.byte	0x03, 0x1b
        /*00ee*/ 	.short	0x00ff


	//----- nvinfo : EIATTR_MERCURY_ISA_VERSION
	.align		4
        /*00f0*/ 	.byte	0x03, 0x5f
        /*00f2*/ 	.short	0x0101


	//----- nvinfo : EIATTR_VRC_CTA_INIT_COUNT
	.align		4
        /*00f4*/ 	.byte	0x02, 0x4a
	.zero		1
	.zero		1


	//----- nvinfo : EIATTR_EXIT_INSTR_OFFSETS
	.align		4
        /*00f8*/ 	.byte	0x04, 0x1c
        /*00fa*/ 	.short	(.L_273 - .L_272)


	//   ....[0]....
.L_272:
        /*00fc*/ 	.word	0x000000d0


	//   ....[1]....
        /*0100*/ 	.word	0x00000530


	//   ....[2]....
        /*0104*/ 	.word	0x00000790


	//   ....[3]....
        /*0108*/ 	.word	0x00001000


	//----- nvinfo : EIATTR_CRS_STACK_SIZE
	.align		4
.L_273:
        /*010c*/ 	.byte	0x04, 0x1e
        /*010e*/ 	.short	(.L_275 - .L_274)
.L_274:
        /*0110*/ 	.word	0x00000000


	//----- nvinfo : EIATTR_CBANK_PARAM_SIZE
	.align		4
.L_275:
        /*0114*/ 	.byte	0x03, 0x19
        /*0116*/ 	.short	0x007c


	//----- nvinfo : EIATTR_PARAM_CBANK
	.align		4
        /*0118*/ 	.byte	0x04, 0x0a
        /*011a*/ 	.short	(.L_277 - .L_276)
	.align		4
.L_276:
        /*011c*/ 	.word	index@(.nv.constant0._Z33nppiWarpAffineBack_32f_C3R_kernelPKf8NppiSizei8NppiRectPfiS2_ddddddi)
        /*0120*/ 	.short	0x0380
        /*0122*/ 	.short	0x007c


	//----- nvinfo : EIATTR_SW_WAR
	.align		4
.L_277:
        /*0124*/ 	.byte	0x04, 0x36
        /*0126*/ 	.short	(.L_279 - .L_278)
.L_278:
        /*0128*/ 	.word	0x00000008
.L_279:


//--------------------- .nv.info._Z33nppiWarpAffineBack_32f_C1R_kernelPKf8NppiSizei8NppiRectPfiS2_ddddddi --------------------------
	.section	.nv.info._Z33nppiWarpAffineBack_32f_C1R_kernelPKf8NppiSizei8NppiRectPfiS2_ddddddi,"",@"SHT_CUDA_INFO"
	.sectionflags	@""
	.align	4


	//----- nvinfo : EIATTR_CUDA_API_VERSION
	.align		4
        /*0000*/ 	.byte	0x04, 0x37
        /*0002*/ 	.short	(.L_281 - .L_280)
.L_280:
        /*0004*/ 	.word	0x00000082


	//----- nvinfo : EIATTR_KPARAM_INFO
	.align		4
.L_281:
        /*0008*/ 	.byte	0x04, 0x17
        /*000a*/ 	.short	(.L_283 - .L_282)
.L_282:
        /*000c*/ 	.word	0x00000000
        /*0010*/ 	.short	0x000d
        /*0012*/ 	.short	0x0078
        /*0014*/ 	.byte	0x00, 0xf0, 0x11, 0x00


	//----- nvinfo : EIATTR_KPARAM_INFO
	.align		4
.L_283:
        /*0018*/ 	.byte	0x04, 0x17
        /*001a*/ 	.short	(.L_285 - .L_284)
.L_284:
        /*001c*/ 	.word	0x00000000
        /*0020*/ 	.short	0x000c
        /*0022*/ 	.short	0x0070
        /*0024*/ 	.byte	0x00, 0xf0, 0x21, 0x00


	//----- nvinfo : EIATTR_KPARAM_INFO
	.align		4
.L_285:
        /*0028*/ 	.byte	0x04, 0x17
        /*002a*/ 	.short	(.L_287 - .L_286)
.L_286:
        /*002c*/ 	.word	0x00000000
        /*0030*/ 	.short	0x000b
        /*0032*/ 	.short	0x0068
        /*0034*/ 	.byte	0x00, 0xf0, 0x21, 0x00


	//----- nvinfo : EIATTR_KPARAM_INFO
	.align		4
.L_287:
        /*0038*/ 	.byte	0x04, 0x17
        /*003a*/ 	.short	(.L_289 - .L_288)
.L_288:
        /*003c*/ 	.word	0x00000000
        /*0040*/ 	.short	0x000a
        /*0042*/ 	.short	0x0060
        /*0044*/ 	.byte	0x00, 0xf0, 0x21, 0x00


	//----- nvinfo : EIATTR_KPARAM_INFO
	.align		4
.L_289:
        /*0048*/ 	.byte	0x04, 0x17
        /*004a*/ 	.short	(.L_291 - .L_290)
.L_290:
        /*004c*/ 	.word	0x00000000
        /*0050*/ 	.short	0x0009
        /*0052*/ 	.short	0x0058
        /*0054*/ 	.byte	0x00, 0xf0, 0x21, 0x00


	//----- nvinfo : EIATTR_KPARAM_INFO
	.align		4
.L_291:
        /*0058*/ 	.byte	0x04, 0x17
        /*005a*/ 	.short	(.L_293 - .L_292)
.L_292:
        /*005c*/ 	.word	0x00000000
        /*0060*/ 	.short	0x0008
        /*0062*/ 	.short	0x0050
        /*0064*/ 	.byte	0x00, 0xf0, 0x21, 0x00


	//----- nvinfo : EIATTR_KPARAM_INFO
	.align		4
.L_293:
        /*0068*/ 	.byte	0x04, 0x17
        /*006a*/ 	.short	(.L_295 - .L_294)
.L_294:
        /*006c*/ 	.word	0x00000000
        /*0070*/ 	.short	0x0007
        /*0072*/ 	.short	0x0048
        /*0074*/ 	.byte	0x00, 0xf0, 0x21, 0x00


	//----- nvinfo : EIATTR_KPARAM_INFO
	.align		4
.L_295:
        /*0078*/ 	.byte	0x04, 0x17
        /*007a*/ 	.short	(.L_297 - .L_296)
.L_296:
        /*007c*/ 	.word	0x00000000
        /*0080*/ 	.short	0x0006
        /*0082*/ 	.short	0x0034
        /*0084*/ 	.byte	0x00, 0xf0, 0x41, 0x00


	//----- nvinfo : EIATTR_KPARAM_INFO
	.align		4
.L_297:
        /*0088*/ 	.byte	0x04, 0x17
        /*008a*/ 	.short	(.L_299 - .L_298)
.L_298:
        /*008c*/ 	.word	0x00000000
        /*0090*/ 	.short	0x0005
        /*0092*/ 	.short	0x0030
        /*0094*/ 	.byte	0x00, 0xf0, 0x11, 0x00


	//----- nvinfo : EIATTR_KPARAM_INFO
	.align		4
.L_299:
        /*0098*/ 	.byte	0x04, 0x17
        /*009a*/ 	.short	(.L_301 - .L_300)
.L_300:
        /*009c*/ 	.word	0x00000000
        /*00a0*/ 	.short	0x0004
        /*00a2*/ 	.short	0x0028
        /*00a4*/ 	.byte	0x00, 0xf5, 0x21, 0x00


	//----- nvinfo : EIATTR_KPARAM_INFO
	.align		4
.L_301:
        /*00a8*/ 	.byte	0x04, 0x17
        /*00aa*/ 	.short	(.L_303 - .L_302)
.L_302:
        /*00ac*/ 	.word	0x00000000
        /*00b0*/ 	.short	0x0003
        /*00b2*/ 	.short	0x0014
        /*00b4*/ 	.byte	0x00, 0xf0, 0x41, 0x00


	//----- nvinfo : EIATTR_KPARAM_INFO
	.align		4
.L_303:
        /*00b8*/ 	.byte	0x04, 0x17
        /*00ba*/ 	.short	(.L_305 - .L_304)
.L_304:
        /*00bc*/ 	.word	0x00000000
        /*00c0*/ 	.short	0x0002
        /*00c2*/ 	.short	0x0010
        /*00c4*/ 	.byte	0x00, 0xf0, 0x11, 0x00


	//----- nvinfo : EIATTR_KPARAM_INFO
	.align		4
.L_305:
        /*00c8*/ 	.byte	0x04, 0x17
        /*00ca*/ 	.short	(.L_307 - .L_306)
.L_306:
        /*00cc*/ 	.word	0x00000000
        /*00d0*/ 	.short	0x0001
        /*00d2*/ 	.short	0x0008
        /*00d4*/ 	.byte	0x00, 0xf0, 0x21, 0x00


	//----- nvinfo : EIATTR_KPARAM_INFO
	.align		4
.L_307:
        /*00d8*/ 	.byte	0x04, 0x17
        /*00da*/ 	.short	(.L_309 - .L_308)
.L_308:
        /*00dc*/ 	.word	0x00000000
        /*00e0*/ 	.short	0x0000
        /*00e2*/ 	.short	0x0000
        /*00e4*/ 	.byte	0x00, 0xf5, 0x21, 0x00


	//----- nvinfo : EIATTR_SPARSE_MMA_MASK
	.align		4
.L_309:
        /*00e8*/ 	.byte	0x03, 0x50
        /*00ea*/ 	.short	0x0000


	//----- nvinfo : EIATTR_MAXREG_COUNT
	.align		4
        /*00ec*/ 	.byte	0x03, 0x1b
        /*00ee*/ 	.short	0x00ff


	//----- nvinfo : EIATTR_MERCURY_ISA_VERSION
	.align		4
        /*00f0*/ 	.byte	0x03, 0x5f
        /*00f2*/ 	.short	0x0101


	//----- nvinfo : EIATTR_VRC_CTA_INIT_COUNT
	.align		4
        /*00f4*/ 	.byte	0x02, 0x4a
	.zero		1
	.zero		1


	//----- nvinfo : EIATTR_EXIT_INSTR_OFFSETS
	.align		4
        /*00f8*/ 	.byte	0x04, 0x1c
        /*00fa*/ 	.short	(.L_311 - .L_310)


	//   ....[0]....
.L_310:
        /*00fc*/ 	.word	0x000000d0


	//   ....[1]....
        /*0100*/ 	.word	0x00000bc0


	//----- nvinfo : EIATTR_CRS_STACK_SIZE
	.align		4
.L_311:
        /*0104*/ 	.byte	0x04, 0x1e
        /*0106*/ 	.short	(.L_313 - .L_312)
.L_312:
        /*0108*/ 	.word	0x00000000


	//----- nvinfo : EIATTR_CBANK_PARAM_SIZE
	.align		4
.L_313:
        /*010c*/ 	.byte	0x03, 0x19
        /*010e*/ 	.short	0x007c


	//----- nvinfo : EIATTR_PARAM_CBANK
	.align		4
        /*0110*/ 	.byte	0x04, 0x0a
        /*0112*/ 	.short	(.L_315 - .L_314)
	.align		4
.L_314:
        /*0114*/ 	.word	index@(.nv.constant0._Z33nppiWarpAffineBack_32f_C1R_kernelPKf8NppiSizei8NppiRectPfiS2_ddddddi)
        /*0118*/ 	.short	0x0380
        /*011a*/ 	.short	0x007c


	//----- nvinfo : EIATTR_SW_WAR
	.align		4
.L_315:
        /*011c*/ 	.byte	0x04, 0x36
        /*011e*/ 	.short	(.L_317 - .L_316)
.L_316:
        /*0120*/ 	.word	0x00000008
.L_317:


//--------------------- .nv.info._Z33nppiWarpAffineBack_16u_C4R_kernelPKt8NppiSizei8NppiRectPtiS2_ddddddi --------------------------
	.section	.nv.info._Z33nppiWarpAffineBack_16u_C4R_kernelPKt8NppiSizei8NppiRectPtiS2_ddddddi,"",@"SHT_CUDA_INFO"
	.sectionflags	@""
	.align	4


	//----- nvinfo : EIATTR_CUDA_API_VERSION
	.align		4
        /*0000*/ 	.byte	0x04, 0x37
        /*0002*/ 	.short	(.L_319 - .L_318)
.L_318:
        /*0004*/ 	.word	0x00000082


	//----- nvinfo : EIATTR_KPARAM_INFO
	.align		4
.L_319:
        /*0008*/ 	.byte	0x04, 0x17
        /*000a*/ 	.short	(.L_321 - .L_320)
.L_320:
        /*000c*/ 	.word	0x00000000
        /*0010*/ 	.short	0x000d
        /*0012*/ 	.short	0x0078
        /*0014*/ 	.byte	0x00, 0xf0, 0x11, 0x00


	//----- nvinfo : EIATTR_KPARAM_INFO
	.align		4
.L_321:
        /*0018*/ 	.byte	0x04, 0x17
        /*001a*/ 	.short	(.L_323 - .L_322)
.L_322:
        /*001c*/ 	.word	0x00000000
        /*0020*/ 	.short	0x000c
        /*0022*/ 	.short	0x0070
        /*0024*/ 	.byte	0x00, 0xf0, 0x21, 0x00


	//----- nvinfo : EIATTR_KPARAM_INFO
	.align		4
.L_323:
        /*0028*/ 	.byte	0x04, 0x17
        /*002a*/ 	.short	(.L_325 - .L_324)
.L_324:
        /*002c*/ 	.word	0x00000000
        /*0030*/ 	.short	0x000b
        /*0032*/ 	.short	0x0068
        /*0034*/ 	.byte	0x00, 0xf0, 0x21, 0x00


	//----- nvinfo : EIATTR_KPARAM_INFO
	.align		4
.L_325:
        /*0038*/ 	.byte	0x04, 0x17
        /*003a*/ 	.short	(.L_327 - .L_326)
.L_326:
        /*003c*/ 	.word	0x00000000
        /*0040*/ 	.short	0x000a
        /*0042*/ 	.short	0x0060
        /*0044*/ 	.byte	0x00, 0xf0, 0x21, 0x00


	//----- nvinfo : EIATTR_KPARAM_INFO
	.align		4
.L_327:
        /*0048*/ 	.byte	0x04, 0x17
        /*004a*/ 	.short	(.L_329 - .L_328)
.L_328:
        /*004c*/ 	.word	0x00000000
        /*0050*/ 	.short	0x0009
        /*0052*/ 	.short	0x0058
        /*0054*/ 	.byte	0x00, 0xf0, 0x21, 0x00


	//----- nvinfo : EIATTR_KPARAM_INFO
	.align		4
.L_329:
        /*0058*/ 	.byte	0x04, 0x17
        /*005a*/ 	.short	(.L_331 - .L_330)
.L_330:
        /*005c*/ 	.word	0x00000000
        /*0060*/ 	.short	0x0008
        /*0062*/ 	.short	0x0050
        /*0064*/ 	.byte	0x00, 0xf0, 0x21, 0x00


	//----- nvinfo : EIATTR_KPARAM_INFO
	.align		4
.L_331:
        /*0068*/ 	.byte	0x04, 0x17
        /*006a*/ 	.short	(.L_333 - .L_332)
.L_332:
        /*006c*/ 	.word	0x00000000
        /*0070*/ 	.short	0x0007
        /*0072*/ 	.short	0x0048
        /*0074*/ 	.byte	0x00, 0xf0, 0x21, 0x00


	//----- nvinfo : EIATTR_KPARAM_INFO
	.align		4
.L_333:
        /*0078*/ 	.byte	0x04, 0x17
        /*007a*/ 	.short	(.L_335 - .L_334)
.L_334:
        /*007c*/ 	.word	0x00000000
        /*0080*/ 	.short	0x0006
        /*0082*/ 	.short	0x0034
        /*0084*/ 	.byte	0x00, 0xf0, 0x41, 0x00


	//----- nvinfo : EIATTR_KPARAM_INFO
	.align		4
.L_335:
        /*0088*/ 	.byte	0x04, 0x17
        /*008a*/ 	.short	(.L_337 - .L_336)
.L_336:
        /*008c*/ 	.word	0x00000000
        /*0090*/ 	.short	0x0005
        /*0092*/ 	.short	0x0030
        /*0094*/ 	.byte	0x00, 0xf0, 0x11, 0x00


	//----- nvinfo : EIATTR_KPARAM_INFO
	.align		4
.L_337:
        /*0098*/ 	.byte	0x04, 0x17
        /*009a*/ 	.short	(.L_339 - .L_338)
.L_338:
        /*009c*/ 	.word	0x00000000
        /*00a0*/ 	.short	0x0004
        /*00a2*/ 	.short	0x0028
        /*00a4*/ 	.byte	0x00, 0xf5, 0x21, 0x00


	//----- nvinfo : EIATTR_KPARAM_INFO
	.align		4
.L_339:
        /*00a8*/ 	.byte	0x04, 0x17
        /*00aa*/ 	.short	(.L_341 - .L_340)
.L_340:
        /*00ac*/ 	.word	0x00000000
        /*00b0*/ 	.short	0x0003
        /*00b2*/ 	.short	0x0014
        /*00b4*/ 	.byte	0x00, 0xf0, 0x41, 0x00


	//----- nvinfo : EIATTR_KPARAM_INFO
	.align		4
.L_341:
        /*00b8*/ 	.byte	0x04, 0x17
        /*00ba*/ 	.short	(.L_343 - .L_342)
.L_342:
        /*00bc*/ 	.word	0x00000000
        /*00c0*/ 	.short	0x0002
        /*00c2*/ 	.short	0x0010
        /*00c4*/ 	.byte	0x00, 0xf0, 0x11, 0x00


	//----- nvinfo : EIATTR_KPARAM_INFO
	.align		4
.L_343:
        /*00c8*/ 	.byte	0x04, 0x17
        /*00ca*/ 	.short	(.L_345 - .L_344)
.L_344:
        /*00cc*/ 	.word	0x00000000
        /*00d0*/ 	.short	0x0001
        /*00d2*/ 	.short	0x0008
        /*00d4*/ 	.byte	0x00, 0xf0, 0x21, 0x00


	//----- nvinfo : EIATTR_KPARAM_INFO
	.align		4
.L_345:
        /*00d8*/ 	.byte	0x04, 0x17
        /*00da*/ 	.short	(.L_347 - .L_346)
.L_346:
        /*00dc*/ 	.word	0x00000000
        /*00e0*/ 	.short	0x0000
        /*00e2*/ 	.short	0x0000
        /*00e4*/ 	.byte	0x00, 0xf5, 0x21, 0x00


	//----- nvinfo : EIATTR_SPARSE_MMA_MASK
	.align		4
.L_347:
        /*00e8*/ 	.byte	0x03, 0x50
        /*00ea*/ 	.short	0x0000


	//----- nvinfo : EIATTR_MAXREG_COUNT
	.align		4
        /*00ec*/ 	.byte	0x03, 0x1b
        /*00ee*/ 	.short	0x00ff


	//----- nvinfo : EIATTR_MERCURY_ISA_VERSION
	.align		4
        /*00f0*/ 	.byte	0x03, 0x5f
        /*00f2*/ 	.short	0x0101


	//----- nvinfo : EIATTR_VRC_CTA_INIT_COUNT
	.align		4
        /*00f4*/ 	.byte	0x02, 0x4a
	.zero		1
	.zero		1


	//----- nvinfo : EIATTR_EXIT_INSTR_OFFSETS
	.align		4
        /*00f8*/ 	.byte	0x04, 0x1c
        /*00fa*/ 	.short	(.L_349 - .L_348)


	//   ....[0]....
.L_348:
        /*00fc*/ 	.word	0x000000d0


	//   ....[1]....
        /*0100*/ 	.word	0x00000590


	//   ....[2]....
        /*0104*/ 	.word	0x00000850


	//   ....[3]....
        /*0108*/ 	.word	0x000014f0


	//----- nvinfo : EIATTR_CRS_STACK_SIZE
	.align		4
.L_349:
        /*010c*/ 	.byte	0x04, 0x1e
        /*010e*/ 	.short	(.L_351 - .L_350)
.L_350:
        /*0110*/ 	.word	0x00000000


	//----- nvinfo : EIATTR_CBANK_PARAM_SIZE
	.align		4
.L_351:
        /*0114*/ 	.byte	0x03, 0x19
        /*0116*/ 	.short	0x007c


	//----- nvinfo : EIATTR_PARAM_CBANK
	.align		4
        /*0118*/ 	.byte	0x04, 0x0a
        /*011a*/ 	.short	(.L_353 - .L_352)
	.align		4
.L_352:
        /*011c*/ 	.word	index@(.nv.constant0._Z33nppiWarpAffineBack_16u_C4R_kernelPKt8NppiSizei8NppiRectPtiS2_ddddddi)
        /*0120*/ 	.short	0x0380
        /*0122*/ 	.short	0x007c


	//----- nvinfo : EIATTR_SW_WAR
	.align		4
.L_353:
        /*0124*/ 	.byte	0x04, 0x36
        /*0126*/ 	.short	(.L_355 - .L_354)
.L_354:
        /*0128*/ 	.word	0x00000008
.L_355:


//--------------------- .nv.info._Z33nppiWarpAffineBack_16u_C3R_kernelPKt8NppiSizei8NppiRectPtiS2_ddddddi --------------------------
	.section	.nv.info._Z33nppiWarpAffineBack_16u_C3R_kernelPKt8NppiSizei8NppiRectPtiS2_ddddddi,"",@"SHT_CUDA_INFO"
	.sectionflags	@""
	.align	4


	//----- nvinfo : EIATTR_CUDA_API_VERSION
	.align		4
        /*0000*/ 	.byte	0x04, 0x37
        /*0002*/ 	.short	(.L_357 - .L_356)
.L_356:
        /*0004*/ 	.word	0x00000082


	//----- nvinfo : EIATTR_KPARAM_INFO
	.align		4
.L_357:
        /*0008*/ 	.byte	0x04, 0x17
        /*000a*/ 	.short	(.L_359 - .L_358)
.L_358:
        /*000c*/ 	.word	0x00000000
        /*0010*/ 	.short	0x000d
        /*0012*/ 	.short	0x0078
        /*0014*/ 	.byte	0x00, 0xf0, 0x11, 0x00


	//----- nvinfo : EIATTR_KPARAM_INFO
	.align		4
.L_359:
        /*0018*/ 	.byte	0x04, 0x17
        /*001a*/ 	.short	(.L_361 - .L_360)
.L_360:
        /*001c*/ 	.word	0x00000000
        /*0020*/ 	.short	0x000c
        /*0022*/ 	.short	0x0070
        /*0024*/ 	.byte	0x00, 0xf0, 0x21, 0x00


	//----- nvinfo : EIATTR_KPARAM_INFO
	.align		4
.L_361:
        /*0028*/ 	.byte	0x04, 0x17
        /*002a*/ 	.short	(.L_363 - .L_362)
.L_362:
        /*002c*/ 	.word	0x00000000
        /*0030*/ 	.short	0x000b
        /*0032*/ 	.short	0x0068
        /*0034*/ 	.byte	0x00, 0xf0, 0x21, 0x00


	//----- nvinfo : EIATTR_KPARAM_INFO
	.align		4
.L_363:
        /*0038*/ 	.byte	0x04, 0x17
        /*003a*/ 	.short	(.L_365 - .L_364)
.L_364:
        /*003c*/ 	.word	0x00000000
        /*0040*/ 	.short	0x000a
        /*0042*/ 	.short	0x0060
        /*0044*/ 	.byte	0x00, 0xf0, 0x21, 0x00


	//----- nvinfo : EIATTR_KPARAM_INFO
	.align		4
.L_365:
        /*0048*/ 	.byte	0x04, 0x17
        /*004a*/ 	.short	(.L_367 - .L_366)
.L_366:
        /*004c*/ 	.word	0x00000000
        /*0050*/ 	.short	0x0009
        /*0052*/ 	.short	0x0058
        /*0054*/ 	.byte	0x00, 0xf0, 0x21, 0x00


	//----- nvinfo : EIATTR_KPARAM_INFO
	.align		4
.L_367:
        /*0058*/ 	.byte	0x04, 0x17
        /*005a*/ 	.short	(.L_369 - .L_368)
.L_368:
        /*005c*/ 	.word	0x00000000
        /*0060*/ 	.short	0x0008
        /*0062*/ 	.short	0x0050
        /*0064*/ 	.byte	0x00, 0xf0, 0x21, 0x00


	//----- nvinfo : EIATTR_KPARAM_INFO
	.align		4
.L_369:
        /*0068*/ 	.byte	0x04, 0x17
        /*006a*/ 	.short	(.L_371 - .L_370)
.L_370:
        /*006c*/ 	.word	0x00000000
        /*0070*/ 	.short	0x0007
        /*0072*/ 	.short	0x0048
        /*0074*/ 	.byte	0x00, 0xf0, 0x21, 0x00


	//----- nvinfo : EIATTR_KPARAM_INFO
	.align		4
.L_371:
        /*0078*/ 	.byte	0x04, 0x17
        /*007a*/ 	.short	(.L_373 - .L_372)
.L_372:
        /*007c*/ 	.word	0x00000000
        /*0080*/ 	.short	0x0006
        /*0082*/ 	.short	0x0034
        /*0084*/ 	.byte	0x00, 0xf0, 0x41, 0x00


	//----- nvinfo : EIATTR_KPARAM_INFO
	.align		4
.L_373:
        /*0088*/ 	.byte	0x04, 0x17
        /*008a*/ 	.short	(.L_375 - .L_374)
.L_374:
        /*008c*/ 	.word	0x00000000
        /*0090*/ 	.short	0x0005
        /*0092*/ 	.short	0x0030
        /*0094*/ 	.byte	0x00, 0xf0, 0x11, 0x00


	//----- nvinfo : EIATTR_KPARAM_INFO
	.align		4
.L_375:
        /*0098*/ 	.byte	0x04, 0x17
        /*009a*/ 	.short	(.L_377 - .L_376)
.L_376:
        /*009c*/ 	.word	0x00000000
        /*00a0*/ 	.short	0x0004
        /*00a2*/ 	.short	0x0028
        /*00a4*/ 	.byte	0x00, 0xf5, 0x21, 0x00


	//----- nvinfo : EIATTR_KPARAM_INFO
	.align		4
.L_377:
        /*00a8*/ 	.byte	0x04, 0x17
        /*00aa*/ 	.short	(.L_379 - .L_378)
.L_378:
        /*00ac*/ 	.word	0x00000000
        /*00b0*/ 	.short	0x0003
        /*00b2*/ 	.short	0x0014
        /*00b4*/ 	.byte	0x00, 0xf0, 0x41, 0x00


	//----- nvinfo : EIATTR_KPARAM_INFO
	.align		4
.L_379:
        /*00b8*/ 	.byte	0x04, 0x17
        /*00ba*/ 	.short	(.L_381 - .L_380)
.L_380:
        /*00bc*/ 	.word	0x00000000
        /*00c0*/ 	.short	0x0002
        /*00c2*/ 	.short	0x0010
        /*00c4*/ 	.byte	0x00, 0xf0, 0x11, 0x00


	//----- nvinfo : EIATTR_KPARAM_INFO
	.align		4
.L_381:
        /*00c8*/ 	.byte	0x04, 0x17
        /*00ca*/ 	.short	(.L_383 - .L_382)
.L_382:
        /*00cc*/ 	.word	0x00000000
        /*00d0*/ 	.short	0x0001
        /*00d2*/ 	.short	0x0008
        /*00d4*/ 	.byte	0x00, 0xf0, 0x21, 0x00


	//----- nvinfo : EIATTR_KPARAM_INFO
	.align		4
.L_383:
        /*00d8*/ 	.byte	0x04, 0x17
        /*00da*/ 	.short	(.L_385 - .L_384)
.L_384:
        /*00dc*/ 	.word	0x00000000
        /*00e0*/ 	.short	0x0000
        /*00e2*/ 	.short	0x0000
        /*00e4*/ 	.byte	0x00, 0xf5, 0x21, 0x00


	//----- nvinfo : EIATTR_SPARSE_MMA_MASK
	.align		4
.L_385:
        /*00e8*/ 	.byte	0x03, 0x50
        /*00ea*/ 	.short	0x0000


	//----- nvinfo : EIATTR_MAXREG_COUNT
	.align		4
        /*00ec*/ 	.byte	0x03, 0x1b
        /*00ee*/ 	.short	0x00ff


	//----- nvinfo : EIATTR_MERCURY_ISA_VERSION
	.align		4
        /*00f0*/ 	.byte	0x03, 0x5f
        /*00f2*/ 	.short	0x0101


	//----- nvinfo : EIATTR_VRC_CTA_INIT_COUNT
	.align		4
        /*00f4*/ 	.byte	0x02, 0x4a
	.zero		1
	.zero		1


	//----- nvinfo : EIATTR_EXIT_INSTR_OFFSETS
	.align		4
        /*00f8*/ 	.byte	0x04, 0x1c
        /*00fa*/ 	.short	(.L_387 - .L_386)


	//   ....[0]....
.L_386:
        /*00fc*/ 	.word	0x000000d0


	//   ....[1]....
        /*0100*/ 	.word	0x00000530


	//   ....[2]....
        /*0104*/ 	.word	0x00000790


	//   ....[3]....
        /*0108*/ 	.word	0x00001120


	//----- nvinfo : EIATTR_CRS_STACK_SIZE
	.align		4
.L_387:
        /*010c*/ 	.byte	0x04, 0x1e
        /*010e*/ 	.short	(.L_389 - .L_388)
.L_388:
        /*0110*/ 	.word	0x00000000


	//----- nvinfo : EIATTR_CBANK_PARAM_SIZE
	.align		4
.L_389:
        /*0114*/ 	.byte	0x03, 0x19
        /*0116*/ 	.short	0x007c


	//----- nvinfo : EIATTR_PARAM_CBANK
	.align		4
        /*0118*/ 	.byte	0x04, 0x0a
        /*011a*/ 	.short	(.L_391 - .L_390)
	.align		4
.L_390:
        /*011c*/ 	.word	index@(.nv.constant0._Z33nppiWarpAffineBack_16u_C3R_kernelPKt8NppiSizei8NppiRectPtiS2_ddddddi)
        /*0120*/ 	.short	0x0380
        /*0122*/ 	.short	0x007c


	//----- nvinfo : EIATTR_SW_WAR
	.align		4
.L_391:
        /*0124*/ 	.byte	0x04, 0x36
        /*0126*/ 	.short	(.L_393 - .L_392)
.L_392:
        /*0128*/ 	.word	0x00000008
.L_393:


//--------------------- .nv.info._Z33nppiWarpAffineBack_16u_C1R_kernelPKt8NppiSizei8NppiRectPtiS2_ddddddi --------------------------
	.section	.nv.info._Z33nppiWarpAffineBack_16u_C1R_kernelPKt8NppiSizei8NppiRectPtiS2_ddddddi,"",@"SHT_CUDA_INFO"
	.sectionflags	@""
	.align	4


	//----- nvinfo : EIATTR_CUDA_API_VERSION
	.align		4
        /*0000*/ 	.byte	0x04, 0x37
        /*0002*/ 	.short	(.L_395 - .L_394)
.L_394:
        /*0004*/ 	.word	0x00000082


	//----- nvinfo : EIATTR_KPARAM_INFO
	.align		4
.L_395:
        /*0008*/ 	.byte	0x04, 0x17
        /*000a*/ 	.short	(.L_397 - .L_396)
.L_396:
        /*000c*/ 	.word	0x00000000
        /*0010*/ 	.short	0x000d
        /*0012*/ 	.short	0x0078
        /*0014*/ 	.byte	0x00, 0xf0, 0x11, 0x00


	//----- nvinfo : EIATTR_KPARAM_INFO
	.align		4
.L_397:
        /*0018*/ 	.byte	0x04, 0x17
        /*001a*/ 	.short	(.L_399 - .L_398)
.L_398:
        /*001c*/ 	.word	0x00000000
        /*0020*/ 	.short	0x000c
        /*0022*/ 	.short	0x0070
        /*0024*/ 	.byte	0x00, 0xf0, 0x21, 0x00


	//----- nvinfo : EIATTR_KPARAM_INFO
	.align		4
.L_399:
        /*0028*/ 	.byte	0x04, 0x17
        /*002a*/ 	.short	(.L_401 - .L_400)
.L_400:
        /*002c*/ 	.word	0x00000000
        /*0030*/ 	.short	0x000b
        /*0032*/ 	.short	0x0068
        /*0034*/ 	.byte	0x00, 0xf0, 0x21, 0x00


	//----- nvinfo : EIATTR_KPARAM_INFO
	.align		4
.L_401:
        /*0038*/ 	.byte	0x04, 0x17
        /*003a*/ 	.short	(.L_403 - .L_402)
.L_402:
        /*003c*/ 	.word	0x00000000
        /*0040*/ 	.short	0x000a
        /*0042*/ 	.short	0x0060
        /*0044*/ 	.byte	0x00, 0xf0, 0x21, 0x00


	//----- nvinfo : EIATTR_KPARAM_INFO
	.align		4
.L_403:
        /*0048*/ 	.byte	0x04, 0x17
        /*004a*/ 	.short	(.L_405 - .L_404)
.L_404:
        /*004c*/ 	.word	0x00000000
        /*0050*/ 	.short	0x0009
        /*0052*/ 	.short	0x0058
        /*0054*/ 	.byte	0x00, 0xf0, 0x21, 0x00


	//----- nvinfo : EIATTR_KPARAM_INFO
	.align		4
.L_405:
        /*0058*/ 	.byte	0x04, 0x17
        /*005a*/ 	.short	(.L_407 - .L_406)
.L_406:
        /*005c*/ 	.word	0x00000000
        /*0060*/ 	.short	0x0008
        /*0062*/ 	.short	0x0050
        /*0064*/ 	.byte	0x00, 0xf0, 0x21, 0x00


	//----- nvinfo : EIATTR_KPARAM_INFO
	.align		4
.L_407:
        /*0068*/ 	.byte	0x04, 0x17
        /*006a*/ 	.short	(.L_409 - .L_408)
.L_408:
        /*006c*/ 	.word	0x00000000
        /*0070*/ 	.short	0x0007
        /*0072*/ 	.short	0x0048
        /*0074*/ 	.byte	0x00, 0xf0, 0x21, 0x00


	//----- nvinfo : EIATTR_KPARAM_INFO
	.align		4
.L_409:
        /*0078*/ 	.byte	0x04, 0x17
        /*007a*/ 	.short	(.L_411 - .L_410)
.L_410:
        /*007c*/ 	.word	0x00000000
        /*0080*/ 	.short	0x0006
        /*0082*/ 	.short	0x0034
        /*0084*/ 	.byte	0x00, 0xf0, 0x41, 0x00


	//----- nvinfo : EIATTR_KPARAM_INFO
	.align		4
.L_411:
        /*0088*/ 	.byte	0x04, 0x17
        /*008a*/ 	.short	(.L_413 - .L_412)
.L_412:
        /*008c*/ 	.word	0x00000000
        /*0090*/ 	.short	0x0005
        /*0092*/ 	.short	0x0030
        /*0094*/ 	.byte	0x00, 0xf0, 0x11, 0x00


	//----- nvinfo : EIATTR_KPARAM_INFO
	.align		4
.L_413:
        /*0098*/ 	.byte	0x04, 0x17
        /*009a*/ 	.short	(.L_415 - .L_414)
.L_414:
        /*009c*/ 	.word	0x00000000
        /*00a0*/ 	.short	0x0004
        /*00a2*/ 	.short	0x0028
        /*00a4*/ 	.byte	0x00, 0xf5, 0x21, 0x00


	//----- nvinfo : EIATTR_KPARAM_INFO
	.align		4
.L_415:
        /*00a8*/ 	.byte	0x04, 0x17
        /*00aa*/ 	.short	(.L_417 - .L_416)
.L_416:
        /*00ac*/ 	.word	0x00000000
        /*00b0*/ 	.short	0x0003
        /*00b2*/ 	.short	0x0014
        /*00b4*/ 	.byte	0x00, 0xf0, 0x41, 0x00


	//----- nvinfo : EIATTR_KPARAM_INFO
	.align		4
.L_417:
        /*00b8*/ 	.byte	0x04, 0x17
        /*00ba*/ 	.short	(.L_419 - .L_418)
.L_418:
        /*00bc*/ 	.word	0x00000000
        /*00c0*/ 	.short	0x0002
        /*00c2*/ 	.short	0x0010
        /*00c4*/ 	.byte	0x00, 0xf0, 0x11, 0x00


	//----- nvinfo : EIATTR_KPARAM_INFO
	.align		4
.L_419:
        /*00c8*/ 	.byte	0x04, 0x17
        /*00ca*/ 	.short	(.L_421 - .L_420)
.L_420:
        /*00cc*/ 	.word	0x00000000
        /*00d0*/ 	.short	0x0001
        /*00d2*/ 	.short	0x0008
        /*00d4*/ 	.byte	0x00, 0xf0, 0x21, 0x00


	//----- nvinfo : EIATTR_KPARAM_INFO
	.align		4
.L_421:
        /*00d8*/ 	.byte	0x04, 0x17
        /*00da*/ 	.short	(.L_423 - .L_422)
.L_422:
        /*00dc*/ 	.word	0x00000000
        /*00e0*/ 	.short	0x0000
        /*00e2*/ 	.short	0x0000
        /*00e4*/ 	.byte	0x00, 0xf5, 0x21, 0x00


	//----- nvinfo : EIATTR_SPARSE_MMA_MASK
	.align		4
.L_423:
        /*00e8*/ 	.byte	0x03, 0x50
        /*00ea*/ 	.short	0x0000


	//----- nvinfo : EIATTR_MAXREG_COUNT
	.align		4
        /*00ec*/ 	.byte	0x03, 0x1b
        /*00ee*/ 	.short	0x00ff


	//----- nvinfo : EIATTR_MERCURY_ISA_VERSION
	.align		4
        /*00f0*/ 	.byte	0x03, 0x5f
        /*00f2*/ 	.short	0x0101


	//----- nvinfo : EIATTR_VRC_CTA_INIT_COUNT
	.align		4
        /*00f4*/ 	.byte	0x02, 0x4a
	.zero		1
	.zero		1


	//----- nvinfo : EIATTR_EXIT_INSTR_OFFSETS
	.align		4
        /*00f8*/ 	.byte	0x04, 0x1c
        /*00fa*/ 	.short	(.L_425 - .L_424)


	//   ....[0]....
.L_424:
        /*00fc*/ 	.word	0x000000d0


	//   ....[1]....
        /*0100*/ 	.word	0x00000d00


	//----- nvinfo : EIATTR_CRS_STACK_SIZE
	.align		4
.L_425:
        /*0104*/ 	.byte	0x04, 0x1e
        /*0106*/ 	.short	(.L_427 - .L_426)
.L_426:
        /*0108*/ 	.word	0x00000000


	//----- nvinfo : EIATTR_CBANK_PARAM_SIZE
	.align		4
.L_427:
        /*010c*/ 	.byte	0x03, 0x19
        /*010e*/ 	.short	0x007c


	//----- nvinfo : EIATTR_PARAM_CBANK
	.align		4
        /*0110*/ 	.byte	0x04, 0x0a
        /*0112*/ 	.short	(.L_429 - .L_428)
	.align		4
.L_428:
        /*0114*/ 	.word	index@(.nv.constant0._Z33nppiWarpAffineBack_16u_C1R_kernelPKt8NppiSizei8NppiRectPtiS2_ddddddi)
        /*0118*/ 	.short	0x0380
        /*011a*/ 	.short	0x007c


	//----- nvinfo : EIATTR_SW_WAR
	.align		4
.L_429:
        /*011c*/ 	.byte	0x04, 0x36
        /*011e*/ 	.short	(.L_431 - .L_430)
.L_430:
        /*0120*/ 	.word	0x00000008
.L_431:


//--------------------- .nv.info._Z32nppiWarpAffineBack_8u_C4R_kernelPKh8NppiSizei8NppiRectPhiS2_ddddddi --------------------------
	.section	.nv.info._Z32nppiWarpAffineBack_8u_C4R_kernelPKh8NppiSizei8NppiRectPhiS2_ddddddi,"",@"SHT_CUDA_INFO"
	.sectionflags	@""
	.align	4


	//----- nvinfo : EIATTR_CUDA_API_VERSION
	.align		4
        /*0000*/ 	.byte	0x04, 0x37
        /*0002*/ 	.short	(.L_433 - .L_432)
.L_432:
        /*0004*/ 	.word	0x00000082


	//----- nvinfo : EIATTR_KPARAM_INFO
	.align		4
.L_433:
        /*0008*/ 	.byte	0x04, 0x17
        /*000a*/ 	.short	(.L_435 - .L_434)
.L_434:
        /*000c*/ 	.word	0x00000000
        /*0010*/ 	.short	0x000d
        /*0012*/ 	.short	0x0078
        /*0014*/ 	.byte	0x00, 0xf0, 0x11, 0x00


	//----- nvinfo : EIATTR_KPARAM_INFO
	.align		4
.L_435:
        /*0018*/ 	.byte	0x04, 0x17
        /*001a*/ 	.short	(.L_437 - .L_436)
.L_436:
        /*001c*/ 	.word	0x00000000
        /*0020*/ 	.short	0x000c
        /*0022*/ 	.short	0x0070
        /*0024*/ 	.byte	0x00, 0xf0, 0x21, 0x00


	//----- nvinfo : EIATTR_KPARAM_INFO
	.align		4
.L_437:
        /*0028*/ 	.byte	0x04, 0x17
        /*002a*/ 	.short	(.L_439 - .L_438)
.L_438:
        /*002c*/ 	.word	0x00000000
        /*0030*/ 	.short	0x000b
        /*0032*/ 	.short	0x0068
        /*0034*/ 	.byte	0x00, 0xf0, 0x21, 0x00


	//----- nvinfo : EIATTR_KPARAM_INFO
	.align		4
.L_439:
        /*0038*/ 	.byte	0x04, 0x17
        /*003a*/ 	.short	(.L_441 - .L_440)
.L_440:
        /*003c*/ 	.word	0x00000000
        /*0040*/ 	.short	0x000a
        /*0042*/ 	.short	0x0060
        /*0044*/ 	.byte	0x00, 0xf0, 0x21, 0x00


	//----- nvinfo : EIATTR_KPARAM_INFO
	.align		4
.L_441:
        /*0048*/ 	.byte	0x04, 0x17
        /*004a*/ 	.short	(.L_443 - .L_442)
.L_442:
        /*004c*/ 	.word	0x00000000
        /*0050*/ 	.short	0x0009
        /*0052*/ 	.short	0x0058
        /*0054*/ 	.byte	0x00, 0xf0, 0x21, 0x00


	//----- nvinfo : EIATTR_KPARAM_INFO
	.align		4
.L_443:
        /*0058*/ 	.byte	0x04, 0x17
        /*005a*/ 	.short	(.L_445 - .L_444)
.L_444:
        /*005c*/ 	.word	0x00000000
        /*0060*/ 	.short	0x0008
        /*0062*/ 	.short	0x0050
        /*0064*/ 	.byte	0x00, 0xf0, 0x21, 0x00


	//----- nvinfo : EIATTR_KPARAM_INFO
	.align		4
.L_445:
        /*0068*/ 	.byte	0x04, 0x17
        /*006a*/ 	.short	(.L_447 - .L_446)
.L_446:
        /*006c*/ 	.word	0x00000000
        /*0070*/ 	.short	0x0007
        /*0072*/ 	.short	0x0048
        /*0074*/ 	.byte	0x00, 0xf0, 0x21, 0x00


	//----- nvinfo : EIATTR_KPARAM_INFO
	.align		4
.L_447:
        /*0078*/ 	.byte	0x04, 0x17
        /*007a*/ 	.short	(.L_449 - .L_448)
.L_448:
        /*007c*/ 	.word	0x00000000
        /*0080*/ 	.short	0x0006
        /*0082*/ 	.short	0x0034
        /*0084*/ 	.byte	0x00, 0xf0, 0x41, 0x00


	//----- nvinfo : EIATTR_KPARAM_INFO
	.align		4
.L_449:
        /*0088*/ 	.byte	0x04, 0x17
        /*008a*/ 	.short	(.L_451 - .L_450)
.L_450:
        /*008c*/ 	.word	0x00000000
        /*0090*/ 	.short	0x0005
        /*0092*/ 	.short	0x0030
        /*0094*/ 	.byte	0x00, 0xf0, 0x11, 0x00


	//----- nvinfo : EIATTR_KPARAM_INFO
	.align		4
.L_451:
        /*0098*/ 	.byte	0x04, 0x17
        /*009a*/ 	.short	(.L_453 - .L_452)
.L_452:
        /*009c*/ 	.word	0x00000000
        /*00a0*/ 	.short	0x0004
        /*00a2*/ 	.short	0x0028
        /*00a4*/ 	.byte	0x00, 0xf5, 0x21, 0x00


	//----- nvinfo : EIATTR_KPARAM_INFO
	.align		4
.L_453:
        /*00a8*/ 	.byte	0x04, 0x17
        /*00aa*/ 	.short	(.L_455 - .L_454)
.L_454:
        /*00ac*/ 	.word	0x00000000
        /*00b0*/ 	.short	0x0003
        /*00b2*/ 	.short	0x0014
        /*00b4*/ 	.byte	0x00, 0xf0, 0x41, 0x00


	//----- nvinfo : EIATTR_KPARAM_INFO
	.align		4
.L_455:
        /*00b8*/ 	.byte	0x04, 0x17
        /*00ba*/ 	.short	(.L_457 - .L_456)
.L_456:
        /*00bc*/ 	.word	0x00000000
        /*00c0*/ 	.short	0x0002
        /*00c2*/ 	.short	0x0010
        /*00c4*/ 	.byte	0x00, 0xf0, 0x11, 0x00


	//----- nvinfo : EIATTR_KPARAM_INFO
	.align		4
.L_457:
        /*00c8*/ 	.byte	0x04, 0x17
        /*00ca*/ 	.short	(.L_459 - .L_458)
.L_458:
        /*00cc*/ 	.word	0x00000000
        /*00d0*/ 	.short	0x0001
        /*00d2*/ 	.short	0x0008
        /*00d4*/ 	.byte	0x00, 0xf0, 0x21, 0x00


	//----- nvinfo : EIATTR_KPARAM_INFO
	.align		4
.L_459:
        /*00d8*/ 	.byte	0x04, 0x17
        /*00da*/ 	.short	(.L_461 - .L_460)
.L_460:
        /*00dc*/ 	.word	0x00000000
        /*00e0*/ 	.short	0x0000
        /*00e2*/ 	.short	0x0000
        /*00e4*/ 	.byte	0x00, 0xf5, 0x21, 0x00


	//----- nvinfo : EIATTR_SPARSE_MMA_MASK
	.align		4
.L_461:
        /*00e8*/ 	.byte	0x03, 0x50
        /*00ea*/ 	.short	0x0000


	//----- nvinfo : EIATTR_MAXREG_COUNT
	.align		4
        /*00ec*/ 	.byte	0x03, 0x1b
        /*00ee*/ 	.short	0x00ff


	//----- nvinfo : EIATTR_MERCURY_ISA_VERSION
	.align		4
        /*00f0*/ 	.byte	0x03, 0x5f
        /*00f2*/ 	.short	0x0101


	//----- nvinfo : EIATTR_VRC_CTA_INIT_COUNT
	.align		4
        /*00f4*/ 	.byte	0x02, 0x4a
	.zero		1
	.zero		1


	//----- nvinfo : EIATTR_EXIT_INSTR_OFFSETS
	.align		4
        /*00f8*/ 	.byte	0x04, 0x1c
        /*00fa*/ 	.short	(.L_463 - .L_462)


	//   ....[0]....
.L_462:
        /*00fc*/ 	.word	0x000000d0


	//   ....[1]....
        /*0100*/ 	.word	0x00000580


	//   ....[2]....
        /*0104*/ 	.word	0x00000830


	//   ....[3]....
        /*0108*/ 	.word	0x000015f0


	//----- nvinfo : EIATTR_CRS_STACK_SIZE
	.align		4
.L_463:
        /*010c*/ 	.byte	0x04, 0x1e
        /*010e*/ 	.short	(.L_465 - .L_464)
.L_464:
        /*0110*/ 	.word	0x00000000


	//----- nvinfo : EIATTR_CBANK_PARAM_SIZE
	.align		4
.L_465:
        /*0114*/ 	.byte	0x03, 0x19
        /*0116*/ 	.short	0x007c


	//----- nvinfo : EIATTR_PARAM_CBANK
	.align		4
        /*0118*/ 	.byte	0x04, 0x0a
        /*011a*/ 	.short	(.L_467 - .L_466)
	.align		4
.L_466:
        /*011c*/ 	.word	index@(.nv.constant0._Z32nppiWarpAffineBack_8u_C4R_kernelPKh8NppiSizei8NppiRectPhiS2_ddddddi)
        /*0120*/ 	.short	0x0380
        /*0122*/ 	.short	0x007c


	//----- nvinfo : EIATTR_SW_WAR
	.align		4
.L_467:
        /*0124*/ 	.byte	0x04, 0x36
        /*0126*/ 	.short	(.L_469 - .L_468)
.L_468:
        /*0128*/ 	.word	0x00000008
.L_469:


//--------------------- .nv.info._Z32nppiWarpAffineBack_8u_C3R_kernelPKh8NppiSizei8NppiRectPhiS2_ddddddi --------------------------
	.section	.nv.info._Z32nppiWarpAffineBack_8u_C3R_kernelPKh8NppiSizei8NppiRectPhiS2_ddddddi,"",@"SHT_CUDA_INFO"
	.sectionflags	@""
	.align	4


	//----- nvinfo : EIATTR_CUDA_API_VERSION
	.align		4
        /*0000*/ 	.byte	0x04, 0x37
        /*0002*/ 	.short	(.L_471 - .L_470)
.L_470:
        /*0004*/ 	.word	0x00000082


	//----- nvinfo : EIATTR_KPARAM_INFO
	.align		4
.L_471:
        /*0008*/ 	.byte	0x04, 0x17
        /*000a*/ 	.short	(.L_473 - .L_472)
.L_472:
        /*000c*/ 	.word	0x00000000
        /*0010*/ 	.short	0x000d
        /*0012*/ 	.short	0x0078
        /*0014*/ 	.byte	0x00, 0xf0, 0x11, 0x00


	//----- nvinfo : EIATTR_KPARAM_INFO
	.align		4
.L_473:
        /*0018*/ 	.byte	0x04, 0x17
        /*001a*/ 	.short	(.L_475 - .L_474)
.L_474:
        /*001c*/ 	.word	0x00000000
        /*0020*/ 	.short	0x000c
        /*0022*/ 	.short	0x0070
        /*0024*/ 	.byte	0x00, 0xf0, 0x21, 0x00


	//----- nvinfo : EIATTR_KPARAM_INFO
	.align		4
.L_475:
        /*0028*/ 	.byte	0x04, 0x17
        /*002a*/ 	.short	(.L_477 - .L_476)
.L_476:
        /*002c*/ 	.word	0x00000000
        /*0030*/ 	.short	0x000b
        /*0032*/ 	.short	0x0068
        /*0034*/ 	.byte	0x00, 0xf0, 0x21, 0x00


	//----- nvinfo : EIATTR_KPARAM_INFO
	.align		4
.L_477:
        /*0038*/ 	.byte	0x04, 0x17
        /*003a*/ 	.short	(.L_479 - .L_478)
.L_478:
        /*003c*/ 	.word	0x00000000
        /*0040*/ 	.short	0x000a
        /*0042*/ 	.short	0x0060
        /*0044*/ 	.byte	0x00, 0xf0, 0x21, 0x00


	//----- nvinfo : EIATTR_KPARAM_INFO
	.align		4
.L_479:
        /*0048*/ 	.byte	0x04, 0x17
        /*004a*/ 	.short	(.L_481 - .L_480)
.L_480:
        /*004c*/ 	.word	0x00000000
        /*0050*/ 	.short	0x0009
        /*0052*/ 	.short	0x0058
        /*0054*/ 	.byte	0x00, 0xf0, 0x21, 0x00


	//----- nvinfo : EIATTR_KPARAM_INFO
	.align		4
.L_481:
        /*0058*/ 	.byte	0x04, 0x17
        /*005a*/ 	.short	(.L_483 - .L_482)
.L_482:
        /*005c*/ 	.word	0x00000000
        /*0060*/ 	.short	0x0008
        /*0062*/ 	.short	0x0050
        /*0064*/ 	.byte	0x00, 0xf0, 0x21, 0x00


	//----- nvinfo : EIATTR_KPARAM_INFO
	.align		4
.L_483:
        /*0068*/ 	.byte	0x04, 0x17
        /*006a*/ 	.short	(.L_485 - .L_484)
.L_484:
        /*006c*/ 	.word	0x00000000
        /*0070*/ 	.short	0x0007
        /*0072*/ 	.short	0x0048
        /*0074*/ 	.byte	0x00, 0xf0, 0x21, 0x00


	//----- nvinfo : EIATTR_KPARAM_INFO
	.align		4
.L_485:
        /*0078*/ 	.byte	0x04, 0x17
        /*007a*/ 	.short	(.L_487 - .L_486)
.L_486:
        /*007c*/ 	.word	0x00000000
        /*0080*/ 	.short	0x0006
        /*0082*/ 	.short	0x0034
        /*0084*/ 	.byte	0x00, 0xf0, 0x41, 0x00


	//----- nvinfo : EIATTR_KPARAM_INFO
	.align		4
.L_487:
        /*0088*/ 	.byte	0x04, 0x17
        /*008a*/ 	.short	(.L_489 - .L_488)
.L_488:
        /*008c*/ 	.word	0x00000000
        /*0090*/ 	.short	0x0005
        /*0092*/ 	.short	0x0030
        /*0094*/ 	.byte	0x00, 0xf0, 0x11, 0x00


	//----- nvinfo : EIATTR_KPARAM_INFO
	.align		4
.L_489:
        /*0098*/ 	.byte	0x04, 0x17
        /*009a*/ 	.short	(.L_491 - .L_490)
.L_490:
        /*009c*/ 	.word	0x00000000
        /*00a0*/ 	.short	0x0004
        /*00a2*/ 	.short	0x0028
        /*00a4*/ 	.byte	0x00, 0xf5, 0x21, 0x00


	//----- nvinfo : EIATTR_KPARAM_INFO
	.align		4
.L_491:
        /*00a8*/ 	.byte	0x04, 0x17
        /*00aa*/ 	.short	(.L_493 - .L_492)
.L_492:
        /*00ac*/ 	.word	0x00000000
        /*00b0*/ 	.short	0x0003
        /*00b2*/ 	.short	0x0014
        /*00b4*/ 	.byte	0x00, 0xf0, 0x41, 0x00


	//----- nvinfo : EIATTR_KPARAM_INFO
	.align		4
.L_493:
        /*00b8*/ 	.byte	0x04, 0x17
        /*00ba*/ 	.short	(.L_495 - .L_494)
.L_494:
        /*00bc*/ 	.word	0x00000000
        /*00c0*/ 	.short	0x0002
        /*00c2*/ 	.short	0x0010
        /*00c4*/ 	.byte	0x00, 0xf0, 0x11, 0x00


	//----- nvinfo : EIATTR_KPARAM_INFO
	.align		4
.L_495:
        /*00c8*/ 	.byte	0x04, 0x17
        /*00ca*/ 	.short	(.L_497 - .L_496)
.L_496:
        /*00cc*/ 	.word	0x00000000
        /*00d0*/ 	.short	0x0001
        /*00d2*/ 	.short	0x0008
        /*00d4*/ 	.byte	0x00, 0xf0, 0x21, 0x00


	//----- nvinfo : EIATTR_KPARAM_INFO
	.align		4
.L_497:
        /*00d8*/ 	.byte	0x04, 0x17
        /*00da*/ 	.short	(.L_499 - .L_498)
.L_498:
        /*00dc*/ 	.word	0x00000000
        /*00e0*/ 	.short	0x0000
        /*00e2*/ 	.short	0x0000
        /*00e4*/ 	.byte	0x00, 0xf5, 0x21, 0x00


	//----- nvinfo : EIATTR_SPARSE_MMA_MASK
	.align		4
.L_499:
        /*00e8*/ 	.byte	0x03, 0x50
        /*00ea*/ 	.short	0x0000


	//----- nvinfo : EIATTR_MAXREG_COUNT
	.align		4
        /*00ec*/ 	.byte	0x03, 0x1b
        /*00ee*/ 	.short	0x00ff


	//----- nvinfo : EIATTR_MERCURY_ISA_VERSION
	.align		4
        /*00f0*/ 	.byte	0x03, 0x5f
        /*00f2*/ 	.short	0x0101


	//----- nvinfo : EIATTR_VRC_CTA_INIT_COUNT
	.align		4
        /*00f4*/ 	.byte	0x02, 0x4a
	.zero		1
	.zero		1


	//----- nvinfo : EIATTR_EXIT_INSTR_OFFSETS
	.align		4
        /*00f8*/ 	.byte	0x04, 0x1c
        /*00fa*/ 	.short	(.L_501 - .L_500)


	//   ....[0]....
.L_500:
        /*00fc*/ 	.word	0x000000d0


	//   ....[1]....
        /*0100*/ 	.word	0x00000520


	//   ....[2]....
        /*0104*/ 	.word	0x00000770


	//   ....[3]....
        /*0108*/ 	.word	0x000011e0


	//----- nvinfo : EIATTR_CRS_STACK_SIZE
	.align		4
.L_501:
        /*010c*/ 	.byte	0x04, 0x1e
        /*010e*/ 	.short	(.L_503 - .L_502)
.L_502:
        /*0110*/ 	.word	0x00000000


	//----- nvinfo : EIATTR_CBANK_PARAM_SIZE
	.align		4
.L_503:
        /*0114*/ 	.byte	0x03, 0x19
        /*0116*/ 	.short	0x007c


	//----- nvinfo : EIATTR_PARAM_CBANK
	.align		4
        /*0118*/ 	.byte	0x04, 0x0a
        /*011a*/ 	.short	(.L_505 - .L_504)
	.align		4
.L_504:
        /*011c*/ 	.word	index@(.nv.constant0._Z32nppiWarpAffineBack_8u_C3R_kernelPKh8NppiSizei8NppiRectPhiS2_ddddddi)
        /*0120*/ 	.short	0x0380
        /*0122*/ 	.short	0x007c


	//----- nvinfo : EIATTR_SW_WAR
	.align		4
.L_505:
        /*0124*/ 	.byte	0x04, 0x36
        /*0126*/ 	.short	(.L_507 - .L_506)
.L_506:
        /*0128*/ 	.word	0x00000008
.L_507:


//--------------------- .nv.info._Z32nppiWarpAffineBack_8u_C1R_kernelPKh8NppiSizei8NppiRectPhiS2_ddddddi --------------------------
	.section	.nv.info._Z32nppiWarpAffineBack_8u_C1R_kernelPKh8NppiSizei8NppiRectPhiS2_ddddddi,"",@"SHT_CUDA_INFO"
	.sectionflags	@""
	.align	4


	//----- nvinfo : EIATTR_CUDA_API_VERSION
	.align		4
        /*0000*/ 	.byte	0x04, 0x37
        /*0002*/ 	.short	(.L_509 - .L_508)
.L_508:
        /*0004*/ 	.word	0x00000082


	//----- nvinfo : EIATTR_KPARAM_INFO
	.align		4
.L_509:
        /*0008*/ 	.byte	0x04, 0x17
        /*000a*/ 	.short	(.L_511 - .L_510)
.L_510:
        /*000c*/ 	.word	0x00000000
        /*0010*/ 	.short	0x000d
        /*0012*/ 	.short	0x0078
        /*0014*/ 	.byte	0x00, 0xf0, 0x11, 0x00


	//----- nvinfo : EIATTR_KPARAM_INFO
	.align		4
.L_511:
        /*0018*/ 	.byte	0x04, 0x17
        /*001a*/ 	.short	(.L_513 - .L_512)
.L_512:
        /*001c*/ 	.word	0x00000000
        /*0020*/ 	.short	0x000c
        /*0022*/ 	.short	0x0070
        /*0024*/ 	.byte	0x00, 0xf0, 0x21, 0x00


	//----- nvinfo : EIATTR_KPARAM_INFO
	.align		4
.L_513:
        /*0028*/ 	.byte	0x04, 0x17
        /*002a*/ 	.short	(.L_515 - .L_514)
.L_514:
        /*002c*/ 	.word	0x00000000
        /*0030*/ 	.short	0x000b
        /*0032*/ 	.short	0x0068
        /*0034*/ 	.byte	0x00, 0xf0, 0x21, 0x00


	//----- nvinfo : EIATTR_KPARAM_INFO
	.align		4
.L_515:
        /*0038*/ 	.byte	0x04, 0x17
        /*003a*/ 	.short	(.L_517 - .L_516)
.L_516:
        /*003c*/ 	.word	0x00000000
        /*0040*/ 	.short	0x000a
        /*0042*/ 	.short	0x0060
        /*0044*/ 	.byte	0x00, 0xf0, 0x21, 0x00


	//----- nvinfo : EIATTR_KPARAM_INFO
	.align		4
.L_517:
        /*0048*/ 	.byte	0x04, 0x17
        /*004a*/ 	.short	(.L_519 - .L_518)
.L_518:
        /*004c*/ 	.word	0x00000000
        /*0050*/ 	.short	0x0009
        /*0052*/ 	.short	0x0058
        /*0054*/ 	.byte	0x00, 0xf0, 0x21, 0x00


	//----- nvinfo : EIATTR_KPARAM_INFO
	.align		4
.L_519:
        /*0058*/ 	.byte	0x04, 0x17
        /*005a*/ 	.short	(.L_521 - .L_520)
.L_520:
        /*005c*/ 	.word	0x00000000
        /*0060*/ 	.short	0x0008
        /*0062*/ 	.short	0x0050
        /*0064*/ 	.byte	0x00, 0xf0, 0x21, 0x00


	//----- nvinfo : EIATTR_KPARAM_INFO
	.align		4
.L_521:
        /*0068*/ 	.byte	0x04, 0x17
        /*006a*/ 	.short	(.L_523 - .L_522)
.L_522:
        /*006c*/ 	.word	0x00000000
        /*0070*/ 	.short	0x0007
        /*0072*/ 	.short	0x0048
        /*0074*/ 	.byte	0x00, 0xf0, 0x21, 0x00


	//----- nvinfo : EIATTR_KPARAM_INFO
	.align		4
.L_523:
        /*0078*/ 	.byte	0x04, 0x17
        /*007a*/ 	.short	(.L_525 - .L_524)
.L_524:
        /*007c*/ 	.word	0x00000000
        /*0080*/ 	.short	0x0006
        /*0082*/ 	.short	0x0034
        /*0084*/ 	.byte	0x00, 0xf0, 0x41, 0x00


	//----- nvinfo : EIATTR_KPARAM_INFO
	.align		4
.L_525:
        /*0088*/ 	.byte	0x04, 0x17
        /*008a*/ 	.short	(.L_527 - .L_526)
.L_526:
        /*008c*/ 	.word	0x00000000
        /*0090*/ 	.short	0x0005
        /*0092*/ 	.short	0x0030
        /*0094*/ 	.byte	0x00, 0xf0, 0x11, 0x00


	//----- nvinfo : EIATTR_KPARAM_INFO
	.align		4
.L_527:
        /*0098*/ 	.byte	0x04, 0x17
        /*009a*/ 	.short	(.L_529 - .L_528)
.L_528:
        /*009c*/ 	.word	0x00000000
        /*00a0*/ 	.short	0x0004
        /*00a2*/ 	.short	0x0028
        /*00a4*/ 	.byte	0x00, 0xf5, 0x21, 0x00


	//----- nvinfo : EIATTR_KPARAM_INFO
	.align		4
.L_529:
        /*00a8*/ 	.byte	0x04, 0x17
        /*00aa*/ 	.short	(.L_531 - .L_530)
.L_530:
        /*00ac*/ 	.word	0x00000000
        /*00b0*/ 	.short	0x0003
        /*00b2*/ 	.short	0x0014
        /*00b4*/ 	.byte	0x00, 0xf0, 0x41, 0x00


	//----- nvinfo : EIATTR_KPARAM_INFO
	.align		4
.L_531:
        /*00b8*/ 	.byte	0x04, 0x17
        /*00ba*/ 	.short	(.L_533 - .L_532)
.L_532:
        /*00bc*/ 	.word	0x00000000
        /*00c0*/ 	.short	0x0002
        /*00c2*/ 	.short	0x0010
        /*00c4*/ 	.byte	0x00, 0xf0, 0x11, 0x00


	//----- nvinfo : EIATTR_KPARAM_INFO
	.align		4
.L_533:
        /*00c8*/ 	.byte	0x04, 0x17
        /*00ca*/ 	.short	(.L_535 - .L_534)
.L_534:
        /*00cc*/ 	.word	0x00000000
        /*00d0*/ 	.short	0x0001
        /*00d2*/ 	.short	0x0008
        /*00d4*/ 	.byte	0x00, 0xf0, 0x21, 0x00


	//----- nvinfo : EIATTR_KPARAM_INFO
	.align		4
.L_535:
        /*00d8*/ 	.byte	0x04, 0x17
        /*00da*/ 	.short	(.L_537 - .L_536)
.L_536:
        /*00dc*/ 	.word	0x00000000
        /*00e0*/ 	.short	0x0000
        /*00e2*/ 	.short	0x0000
        /*00e4*/ 	.byte	0x00, 0xf5, 0x21, 0x00


	//----- nvinfo : EIATTR_SPARSE_MMA_MASK
	.align		4
.L_537:
        /*00e8*/ 	.byte	0x03, 0x50
        /*00ea*/ 	.short	0x0000


	//----- nvinfo : EIATTR_MAXREG_COUNT
	.align		4
        /*00ec*/ 	.byte	0x03, 0x1b
        /*00ee*/ 	.short	0x00ff


	//----- nvinfo : EIATTR_MERCURY_ISA_VERSION
	.align		4
        /*00f0*/ 	.byte	0x03, 0x5f
        /*00f2*/ 	.short	0x0101


	//----- nvinfo : EIATTR_VRC_CTA_INIT_COUNT
	.align		4
        /*00f4*/ 	.byte	0x02, 0x4a
	.zero		1
	.zero		1


	//----- nvinfo : EIATTR_EXIT_INSTR_OFFSETS
	.align		4
        /*00f8*/ 	.byte	0x04, 0x1c
        /*00fa*/ 	.short	(.L_539 - .L_538)


	//   ....[0]....
.L_538:
        /*00fc*/ 	.word	0x000000d0


	//   ....[1]....
        /*0100*/ 	.word	0x00000dd0


	//----- nvinfo : EIATTR_CRS_STACK_SIZE
	.align		4
.L_539:
        /*0104*/ 	.byte	0x04, 0x1e
        /*0106*/ 	.short	(.L_541 - .L_540)
.L_540:
        /*0108*/ 	.word	0x00000000


	//----- nvinfo : EIATTR_CBANK_PARAM_SIZE
	.align		4
.L_541:
        /*010c*/ 	.byte	0x03, 0x19
        /*010e*/ 	.short	0x007c


	//----- nvinfo : EIATTR_PARAM_CBANK
	.align		4
        /*0110*/ 	.byte	0x04, 0x0a
        /*0112*/ 	.short	(.L_543 - .L_542)
	.align		4
.L_542:
        /*0114*/ 	.word	index@(.nv.constant0._Z32nppiWarpAffineBack_8u_C1R_kernelPKh8NppiSizei8NppiRectPhiS2_ddddddi)
        /*0118*/ 	.short	0x0380
        /*011a*/ 	.short	0x007c


	//----- nvinfo : EIATTR_SW_WAR
	.align		4
.L_543:
        /*011c*/ 	.byte	0x04, 0x36
        /*011e*/ 	.short	(.L_545 - .L_544)
.L_544:
        /*0120*/ 	.word	0x00000008
.L_545:


//--------------------- .nv.info._Z29nppiWarpAffine_32f_C1R_kernelPKf8NppiSizei8NppiRectPfiS2_ddddddi --------------------------
	.section	.nv.info._Z29nppiWarpAffine_32f_C1R_kernelPKf8NppiSizei8NppiRectPfiS2_ddddddi,"",@"SHT_CUDA_INFO"
	.sectionflags	@""
	.align	4


	//----- nvinfo : EIATTR_CUDA_API_VERSION
	.align		4
        /*0000*/ 	.byte	0x04, 0x37
        /*0002*/ 	.short	(.L_547 - .L_546)
.L_546:
        /*0004*/ 	.word	0x00000082


	//----- nvinfo : EIATTR_KPARAM_INFO
	.align		4
.L_547:
        /*0008*/ 	.byte	0x04, 0x17
        /*000a*/ 	.short	(.L_549 - .L_548)
.L_548:
        /*000c*/ 	.word	0x00000000
        /*0010*/ 	.short	0x000d
        /*0012*/ 	.short	0x0078
        /*0014*/ 	.byte	0x00, 0xf0, 0x11, 0x00


	//----- nvinfo : EIATTR_KPARAM_INFO
	.align		4
.L_549:
        /*0018*/ 	.byte	0x04, 0x17
        /*001a*/ 	.short	(.L_551 - .L_550)
.L_550:
        /*001c*/ 	.word	0x00000000
        /*0020*/ 	.short	0x000c
        /*0022*/ 	.short	0x0070
        /*0024*/ 	.byte	0x00, 0xf0, 0x21, 0x00


	//----- nvinfo : EIATTR_KPARAM_INFO
	.align		4
.L_551:
        /*0028*/ 	.byte	0x04, 0x17
        /*002a*/ 	.short	(.L_553 - .L_552)
.L_552:
        /*002c*/ 	.word	0x00000000
        /*0030*/ 	.short	0x000b
        /*0032*/ 	.short	0x0068
        /*0034*/ 	.byte	0x00, 0xf0, 0x21, 0x00


	//----- nvinfo : EIATTR_KPARAM_INFO
	.align		4
.L_553:
        /*0038*/ 	.byte	0x04, 0x17
        /*003a*/ 	.short	(.L_555 - .L_554)
.L_554:
        /*003c*/ 	.word	0x00000000
        /*0040*/ 	.short	0x000a
        /*0042*/ 	.short	0x0060
        /*0044*/ 	.byte	0x00, 0xf0, 0x21, 0x00


	//----- nvinfo : EIATTR_KPARAM_INFO
	.align		4
.L_555:
        /*0048*/ 	.byte	0x04, 0x17
        /*004a*/ 	.short	(.L_557 - .L_556)
.L_556:
        /*004c*/ 	.word	0x00000000
        /*0050*/ 	.short	0x0009
        /*0052*/ 	.short	0x0058
        /*0054*/ 	.byte	0x00, 0xf0, 0x21, 0x00


	//----- nvinfo : EIATTR_KPARAM_INFO
	.align		4
.L_557:
        /*0058*/ 	.byte	0x04, 0x17
        /*005a*/ 	.short	(.L_559 - .L_558)
.L_558:
        /*005c*/ 	.word	0x00000000
        /*0060*/ 	.short	0x0008
        /*0062*/ 	.short	0x0050
        /*0064*/ 	.byte	0x00, 0xf0, 0x21, 0x00


	//----- nvinfo : EIATTR_KPARAM_INFO
	.align		4
.L_559:
        /*0068*/ 	.byte	0x04, 0x17
        /*006a*/ 	.short	(.L_561 - .L_560)
.L_560:
        /*006c*/ 	.word	0x00000000
        /*0070*/ 	.short	0x0007
        /*0072*/ 	.short	0x0048
        /*0074*/ 	.byte	0x00, 0xf0, 0x21, 0x00


	//----- nvinfo : EIATTR_KPARAM_INFO
	.align		4
.L_561:
        /*0078*/ 	.byte	0x04, 0x17
        /*007a*/ 	.short	(.L_563 - .L_562)
.L_562:
        /*007c*/ 	.word	0x00000000
        /*0080*/ 	.short	0x0006
        /*0082*/ 	.short	0x0034
        /*0084*/ 	.byte	0x00, 0xf0, 0x41, 0x00


	//----- nvinfo : EIATTR_KPARAM_INFO
	.align		4
.L_563:
        /*0088*/ 	.byte	0x04, 0x17
        /*008a*/ 	.short	(.L_565 - .L_564)
.L_564:
        /*008c*/ 	.word	0x00000000
        /*0090*/ 	.short	0x0005
        /*0092*/ 	.short	0x0030
        /*0094*/ 	.byte	0x00, 0xf0, 0x11, 0x00


	//----- nvinfo : EIATTR_KPARAM_INFO
	.align		4
.L_565:
        /*0098*/ 	.byte	0x04, 0x17
        /*009a*/ 	.short	(.L_567 - .L_566)
.L_566:
        /*009c*/ 	.word	0x00000000
        /*00a0*/ 	.short	0x0004
        /*00a2*/ 	.short	0x0028
        /*00a4*/ 	.byte	0x00, 0xf5, 0x21, 0x00


	//----- nvinfo : EIATTR_KPARAM_INFO
	.align		4
.L_567:
        /*00a8*/ 	.byte	0x04, 0x17
        /*00aa*/ 	.short	(.L_569 - .L_568)
.L_568:
        /*00ac*/ 	.word	0x00000000
        /*00b0*/ 	.short	0x0003
        /*00b2*/ 	.short	0x0014
        /*00b4*/ 	.byte	0x00, 0xf0, 0x41, 0x00


	//----- nvinfo : EIATTR_KPARAM_INFO
	.align		4
.L_569:
        /*00b8*/ 	.byte	0x04, 0x17
        /*00ba*/ 	.short	(.L_571 - .L_570)
.L_570:
        /*00bc*/ 	.word	0x00000000
        /*00c0*/ 	.short	0x0002
        /*00c2*/ 	.short	0x0010
        /*00c4*/ 	.byte	0x00, 0xf0, 0x11, 0x00


	//----- nvinfo : EIATTR_KPARAM_INFO
	.align		4
.L_571:
        /*00c8*/ 	.byte	0x04, 0x17
        /*00ca*/ 	.short	(.L_573 - .L_572)
.L_572:
        /*00cc*/ 	.word	0x00000000
        /*00d0*/ 	.short	0x0001
        /*00d2*/ 	.short	0x0008
        /*00d4*/ 	.byte	0x00, 0xf0, 0x21, 0x00


	//----- nvinfo : EIATTR_KPARAM_INFO
	.align		4
.L_573:
        /*00d8*/ 	.byte	0x04, 0x17
        /*00da*/ 	.short	(.L_575 - .L_574)
.L_574:
        /*00dc*/ 	.word	0x00000000
        /*00e0*/ 	.short	0x0000
        /*00e2*/ 	.short	0x0000
        /*00e4*/ 	.byte	0x00, 0xf5, 0x21, 0x00


	//----- nvinfo : EIATTR_SPARSE_MMA_MASK
	.align		4
.L_575:
        /*00e8*/ 	.byte	0x03, 0x50
        /*00ea*/ 	.short	0x0000


	//----- nvinfo : EIATTR_MAXREG_COUNT
	.align		4
        /*00ec*/ 	.byte	0x03, 0x1b
        /*00ee*/ 	.short	0x00ff


	//----- nvinfo : EIATTR_MERCURY_ISA_VERSION
	.align		4
        /*00f0*/ 	.byte	0x03, 0x5f
        /*00f2*/ 	.short	0x0101


	//----- nvinfo : EIATTR_VRC_CTA_INIT_COUNT
	.align		4
        /*00f4*/ 	.byte	0x02, 0x4a
	.zero		1
	.zero		1


	//----- nvinfo : EIATTR_EXIT_INSTR_OFFSETS
	.align		4
        /*00f8*/ 	.byte	0x04, 0x1c
        /*00fa*/ 	.short	(.L_577 - .L_576)


	//   ....[0]....
.L_576:
        /*00fc*/ 	.word	0x000000d0


	//   ....[1]....
        /*0100*/ 	.word	0x00000bc0


	//----- nvinfo : EIATTR_CRS_STACK_SIZE
	.align		4
.L_577:
        /*0104*/ 	.byte	0x04, 0x1e
        /*0106*/ 	.short	(.L_579 - .L_578)
.L_578:
        /*0108*/ 	.word	0x00000000


	//----- nvinfo : EIATTR_CBANK_PARAM_SIZE
	.align		4
.L_579:
        /*010c*/ 	.byte	0x03, 0x19
        /*010e*/ 	.short	0x007c


	//----- nvinfo : EIATTR_PARAM_CBANK
	.align		4
        /*0110*/ 	.byte	0x04, 0x0a
        /*0112*/ 	.short	(.L_581 - .L_580)
	.align		4
.L_580:
        /*0114*/ 	.word	index@(.nv.constant0._Z29nppiWarpAffine_32f_C1R_kernelPKf8NppiSizei8NppiRectPfiS2_ddddddi)
        /*0118*/ 	.short	0x0380
        /*011a*/ 	.short	0x007c


	//----- nvinfo : EIATTR_SW_WAR
	.align		4
.L_581:
        /*011c*/ 	.byte	0x04, 0x36
        /*011e*/ 	.short	(.L_583 - .L_582)
.L_582:
        /*0120*/ 	.word	0x00000008
.L_583:


//--------------------- .nv.info._Z28nppiWarpAffine_8u_C3R_kernelPKh8NppiSizei8NppiRectPhiS2_ddddddi --------------------------
	.section	.nv.info._Z28nppiWarpAffine_8u_C3R_kernelPKh8NppiSizei8NppiRectPhiS2_ddddddi,"",@"SHT_CUDA_INFO"
	.sectionflags	@""
	.align	4


	//----- nvinfo : EIATTR_CUDA_API_VERSION
	.align		4
        /*0000*/ 	.byte	0x04, 0x37
        /*0002*/ 	.short	(.L_585 - .L_584)
.L_584:
        /*0004*/ 	.word	0x00000082


	//----- nvinfo : EIATTR_KPARAM_INFO
	.align		4
.L_585:
        /*0008*/ 	.byte	0x04, 0x17
        /*000a*/ 	.short	(.L_587 - .L_586)
.L_586:
        /*000c*/ 	.word	0x00000000
        /*0010*/ 	.short	0x000d
        /*0012*/ 	.short	0x0078
        /*0014*/ 	.byte	0x00, 0xf0, 0x11, 0x00


	//----- nvinfo : EIATTR_KPARAM_INFO
	.align		4
.L_587:
        /*0018*/ 	.byte	0x04, 0x17
        /*001a*/ 	.short	(.L_589 - .L_588)
.L_588:
        /*001c*/ 	.word	0x00000000
        /*0020*/ 	.short	0x000c
        /*0022*/ 	.short	0x0070
        /*0024*/ 	.byte	0x00, 0xf0, 0x21, 0x00


	//----- nvinfo : EIATTR_KPARAM_INFO
	.align		4
.L_589:
        /*0028*/ 	.byte	0x04, 0x17
        /*002a*/ 	.short	(.L_591 - .L_590)
.L_590:
        /*002c*/ 	.word	0x00000000
        /*0030*/ 	.short	0x000b
        /*0032*/ 	.short	0x0068
        /*0034*/ 	.byte	0x00, 0xf0, 0x21, 0x00


	//----- nvinfo : EIATTR_KPARAM_INFO
	.align		4
.L_591:
        /*0038*/ 	.byte	0x04, 0x17
        /*003a*/ 	.short	(.L_593 - .L_592)
.L_592:
        /*003c*/ 	.word	0x00000000
        /*0040*/ 	.short	0x000a
        /*0042*/ 	.short	0x0060
        /*0044*/ 	.byte	0x00, 0xf0, 0x21, 0x00


	//----- nvinfo : EIATTR_KPARAM_INFO
	.align		4
.L_593:
        /*0048*/ 	.byte	0x04, 0x17
        /*004a*/ 	.short	(.L_595 - .L_594)
.L_594:
        /*004c*/ 	.word	0x00000000
        /*0050*/ 	.short	0x0009
        /*0052*/ 	.short	0x0058
        /*0054*/ 	.byte	0x00, 0xf0, 0x21, 0x00


	//----- nvinfo : EIATTR_KPARAM_INFO
	.align		4
.L_595:
        /*0058*/ 	.byte	0x04, 0x17
        /*005a*/ 	.short	(.L_597 - .L_596)
.L_596:
        /*005c*/ 	.word	0x00000000
        /*0060*/ 	.short	0x0008
        /*0062*/ 	.short	0x0050
        /*0064*/ 	.byte	0x00, 0xf0, 0x21, 0x00


	//----- nvinfo : EIATTR_KPARAM_INFO
	.align		4
.L_597:
        /*0068*/ 	.byte	0x04, 0x17
        /*006a*/ 	.short	(.L_599 - .L_598)
.L_598:
        /*006c*/ 	.word	0x00000000
        /*0070*/ 	.short	0x0007
        /*0072*/ 	.short	0x0048
        /*0074*/ 	.byte	0x00, 0xf0, 0x21, 0x00


	//----- nvinfo : EIATTR_KPARAM_INFO
	.align		4
.L_599:
        /*0078*/ 	.byte	0x04, 0x17
        /*007a*/ 	.short	(.L_601 - .L_600)
.L_600:
        /*007c*/ 	.word	0x00000000
        /*0080*/ 	.short	0x0006
        /*0082*/ 	.short	0x0034
        /*0084*/ 	.byte	0x00, 0xf0, 0x41, 0x00


	//----- nvinfo : EIATTR_KPARAM_INFO
	.align		4
.L_601:
        /*0088*/ 	.byte	0x04, 0x17
        /*008a*/ 	.short	(.L_603 - .L_602)
.L_602:
        /*008c*/ 	.word	0x00000000
        /*0090*/ 	.short	0x0005
        /*0092*/ 	.short	0x0030
        /*0094*/ 	.byte	0x00, 0xf0, 0x11, 0x00


	//----- nvinfo : EIATTR_KPARAM_INFO
	.align		4
.L_603:
        /*0098*/ 	.byte	0x04, 0x17
        /*009a*/ 	.short	(.L_605 - .L_604)
.L_604:
        /*009c*/ 	.word	0x00000000
        /*00a0*/ 	.short	0x0004
        /*00a2*/ 	.short	0x0028
        /*00a4*/ 	.byte	0x00, 0xf5, 0x21, 0x00


	//----- nvinfo : EIATTR_KPARAM_INFO
	.align		4
.L_605:
        /*00a8*/ 	.byte	0x04, 0x17
        /*00aa*/ 	.short	(.L_607 - .L_606)
.L_606:
        /*00ac*/ 	.word	0x00000000
        /*00b0*/ 	.short	0x0003
        /*00b2*/ 	.short	0x0014
        /*00b4*/ 	.byte	0x00, 0xf0, 0x41, 0x00


	//----- nvinfo : EIATTR_KPARAM_INFO
	.align		4
.L_607:
        /*00b8*/ 	.byte	0x04, 0x17
        /*00ba*/ 	.short	(.L_609 - .L_608)
.L_608:
        /*00bc*/ 	.word	0x00000000
        /*00c0*/ 	.short	0x0002
        /*00c2*/ 	.short	0x0010
        /*00c4*/ 	.byte	0x00, 0xf0, 0x11, 0x00


	//----- nvinfo : EIATTR_KPARAM_INFO
	.align		4
.L_609:
        /*00c8*/ 	.byte	0x04, 0x17
        /*00ca*/ 	.short	(.L_611 - .L_610)
.L_610:
        /*00cc*/ 	.word	0x00000000
        /*00d0*/ 	.short	0x0001
        /*00d2*/ 	.short	0x0008
        /*00d4*/ 	.byte	0x00, 0xf0, 0x21, 0x00


	//----- nvinfo : EIATTR_KPARAM_INFO
	.align		4
.L_611:
        /*00d8*/ 	.byte	0x04, 0x17
        /*00da*/ 	.short	(.L_613 - .L_612)
.L_612:
        /*00dc*/ 	.word	0x00000000
        /*00e0*/ 	.short	0x0000
        /*00e2*/ 	.short	0x0000
        /*00e4*/ 	.byte	0x00, 0xf5, 0x21, 0x00


	//----- nvinfo : EIATTR_SPARSE_MMA_MASK
	.align		4
.L_613:
        /*00e8*/ 	.byte	0x03, 0x50
        /*00ea*/ 	.short	0x0000


	//----- nvinfo : EIATTR_MAXREG_COUNT
	.align		4
        /*00ec*/ 	.byte	0x03, 0x1b
        /*00ee*/ 	.short	0x00ff


	//----- nvinfo : EIATTR_MERCURY_ISA_VERSION
	.align		4
        /*00f0*/ 	.byte	0x03, 0x5f
        /*00f2*/ 	.short	0x0101


	//----- nvinfo : EIATTR_VRC_CTA_INIT_COUNT
	.align		4
        /*00f4*/ 	.byte	0x02, 0x4a
	.zero		1
	.zero		1


	//----- nvinfo : EIATTR_EXIT_INSTR_OFFSETS
	.align		4
        /*00f8*/ 	.byte	0x04, 0x1c
        /*00fa*/ 	.short	(.L_615 - .L_614)


	//   ....[0]....
.L_614:
        /*00fc*/ 	.word	0x000000d0


	//   ....[1]....
        /*0100*/ 	.word	0x00000590


	//   ....[2]....
        /*0104*/ 	.word	0x000005c0


	//   ....[3]....
        /*0108*/ 	.word	0x00000700


	//   ....[4]....
        /*010c*/ 	.word	0x00000b20


	//   ....[5]....
        /*0110*/ 	.word	0x00000b50


	//----- nvinfo : EIATTR_CRS_STACK_SIZE
	.align		4
.L_615:
        /*0114*/ 	.byte	0x04, 0x1e
        /*0116*/ 	.short	(.L_617 - .L_616)
.L_616:
        /*0118*/ 	.word	0x00000000


	//----- nvinfo : EIATTR_CBANK_PARAM_SIZE
	.align		4
.L_617:
        /*011c*/ 	.byte	0x03, 0x19
        /*011e*/ 	.short	0x007c


	//----- nvinfo : EIATTR_PARAM_CBANK
	.align		4
        /*0120*/ 	.byte	0x04, 0x0a
        /*0122*/ 	.short	(.L_619 - .L_618)
	.align		4
.L_618:
        /*0124*/ 	.word	index@(.nv.constant0._Z28nppiWarpAffine_8u_C3R_kernelPKh8NppiSizei8NppiRectPhiS2_ddddddi)
        /*0128*/ 	.short	0x0380
        /*012a*/ 	.short	0x007c


	//----- nvinfo : EIATTR_SW_WAR
	.align		4
.L_619:
        /*012c*/ 	.byte	0x04, 0x36
        /*012e*/ 	.short	(.L_621 - .L_620)
.L_620:
        /*0130*/ 	.word	0x00000008
.L_621:


//--------------------- .nv.info._Z28nppiWarpAffine_8u_C1R_kernelPKh8NppiSizei8NppiRectPhiS2_ddddddi --------------------------
	.section	.nv.info._Z28nppiWarpAffine_8u_C1R_kernelPKh8NppiSizei8NppiRectPhiS2_ddddddi,"",@"SHT_CUDA_INFO"
	.sectionflags	@""
	.align	4


	//----- nvinfo : EIATTR_CUDA_API_VERSION
	.align		4
        /*0000*/ 	.byte	0x04, 0x37
        /*0002*/ 	.short	(.L_623 - .L_622)
.L_622:
        /*0004*/ 	.word	0x00000082


	//----- nvinfo : EIATTR_KPARAM_INFO
	.align		4
.L_623:
        /*0008*/ 	.byte	0x04, 0x17
        /*000a*/ 	.short	(.L_625 - .L_624)
.L_624:
        /*000c*/ 	.word	0x00000000
        /*0010*/ 	.short	0x000d
        /*0012*/ 	.short	0x0078
        /*0014*/ 	.byte	0x00, 0xf0, 0x11, 0x00


	//----- nvinfo : EIATTR_KPARAM_INFO
	.align		4
.L_625:
        /*0018*/ 	.byte	0x04, 0x17
        /*001a*/ 	.short	(.L_627 - .L_626)
.L_626:
        /*001c*/ 	.word	0x00000000
        /*0020*/ 	.short	0x000c
        /*0022*/ 	.short	0x0070
        /*0024*/ 	.byte	0x00, 0xf0, 0x21, 0x00


	//----- nvinfo : EIATTR_KPARAM_INFO
	.align		4
.L_627:
        /*0028*/ 	.byte	0x04, 0x17
        /*002a*/ 	.short	(.L_629 - .L_628)
.L_628:
        /*002c*/ 	.word	0x00000000
        /*0030*/ 	.short	0x000b
        /*0032*/ 	.short	0x0068
        /*0034*/ 	.byte	0x00, 0xf0, 0x21, 0x00


	//----- nvinfo : EIATTR_KPARAM_INFO
	.align		4
.L_629:
        /*0038*/ 	.byte	0x04, 0x17
        /*003a*/ 	.short	(.L_631 - .L_630)
.L_630:
        /*003c*/ 	.word	0x00000000
        /*0040*/ 	.short	0x000a
        /*0042*/ 	.short	0x0060
        /*0044*/ 	.byte	0x00, 0xf0, 0x21, 0x00


	//----- nvinfo : EIATTR_KPARAM_INFO
	.align		4
.L_631:
        /*0048*/ 	.byte	0x04, 0x17
        /*004a*/ 	.short	(.L_633 - .L_632)
.L_632:
        /*004c*/ 	.word	0x00000000
        /*0050*/ 	.short	0x0009
        /*0052*/ 	.short	0x0058
        /*0054*/ 	.byte	0x00, 0xf0, 0x21, 0x00


	//----- nvinfo : EIATTR_KPARAM_INFO
	.align		4
.L_633:
        /*0058*/ 	.byte	0x04, 0x17
        /*005a*/ 	.short	(.L_635 - .L_634)
.L_634:
        /*005c*/ 	.word	0x00000000
        /*0060*/ 	.short	0x0008
        /*0062*/ 	.short	0x0050
        /*0064*/ 	.byte	0x00, 0xf0, 0x21, 0x00


	//----- nvinfo : EIATTR_KPARAM_INFO
	.align		4
.L_635:
        /*0068*/ 	.byte	0x04, 0x17
        /*006a*/ 	.short	(.L_637 - .L_636)
.L_636:
        /*006c*/ 	.word	0x00000000
        /*0070*/ 	.short	0x0007
        /*0072*/ 	.short	0x0048
        /*0074*/ 	.byte	0x00, 0xf0, 0x21, 0x00


	//----- nvinfo : EIATTR_KPARAM_INFO
	.align		4
.L_637:
        /*0078*/ 	.byte	0x04, 0x17
        /*007a*/ 	.short	(.L_639 - .L_638)
.L_638:
        /*007c*/ 	.word	0x00000000
        /*0080*/ 	.short	0x0006
        /*0082*/ 	.short	0x0034
        /*0084*/ 	.byte	0x00, 0xf0, 0x41, 0x00


	//----- nvinfo : EIATTR_KPARAM_INFO
	.align		4
.L_639:
        /*0088*/ 	.byte	0x04, 0x17
        /*008a*/ 	.short	(.L_641 - .L_640)
.L_640:
        /*008c*/ 	.word	0x00000000
        /*0090*/ 	.short	0x0005
        /*0092*/ 	.short	0x0030
        /*0094*/ 	.byte	0x00, 0xf0, 0x11, 0x00


	//----- nvinfo : EIATTR_KPARAM_INFO
	.align		4
.L_641:
        /*0098*/ 	.byte	0x04, 0x17
        /*009a*/ 	.short	(.L_643 - .L_642)
.L_642:
        /*009c*/ 	.word	0x00000000
        /*00a0*/ 	.short	0x0004
        /*00a2*/ 	.short	0x0028
        /*00a4*/ 	.byte	0x00, 0xf5, 0x21, 0x00


	//----- nvinfo : EIATTR_KPARAM_INFO
	.align		4
.L_643:
        /*00a8*/ 	.byte	0x04, 0x17
        /*00aa*/ 	.short	(.L_645 - .L_644)
.L_644:
        /*00ac*/ 	.word	0x00000000
        /*00b0*/ 	.short	0x0003
        /*00b2*/ 	.short	0x0014
        /*00b4*/ 	.byte	0x00, 0xf0, 0x41, 0x00


	//----- nvinfo : EIATTR_KPARAM_INFO
	.align		4
.L_645:
        /*00b8*/ 	.byte	0x04, 0x17
        /*00ba*/ 	.short	(.L_647 - .L_646)
.L_646:
        /*00bc*/ 	.word	0x00000000
        /*00c0*/ 	.short	0x0002
        /*00c2*/ 	.short	0x0010
        /*00c4*/ 	.byte	0x00, 0xf0, 0x11, 0x00


	//----- nvinfo : EIATTR_KPARAM_INFO
	.align		4
.L_647:
        /*00c8*/ 	.byte	0x04, 0x17
        /*00ca*/ 	.short	(.L_649 - .L_648)
.L_648:
        /*00cc*/ 	.word	0x00000000
        /*00d0*/ 	.short	0x0001
        /*00d2*/ 	.short	0x0008
        /*00d4*/ 	.byte	0x00, 0xf0, 0x21, 0x00


	//----- nvinfo : EIATTR_KPARAM_INFO
	.align		4
.L_649:
        /*00d8*/ 	.byte	0x04, 0x17
        /*00da*/ 	.short	(.L_651 - .L_650)
.L_650:
        /*00dc*/ 	.word	0x00000000
        /*00e0*/ 	.short	0x0000
        /*00e2*/ 	.short	0x0000
        /*00e4*/ 	.byte	0x00, 0xf5, 0x21, 0x00


	//----- nvinfo : EIATTR_SPARSE_MMA_MASK
	.align		4
.L_651:
        /*00e8*/ 	.byte	0x03, 0x50
        /*00ea*/ 	.short	0x0000


	//----- nvinfo : EIATTR_MAXREG_COUNT
	.align		4
        /*00ec*/ 	.byte	0x03, 0x1b
        /*00ee*/ 	.short	0x00ff


	//----- nvinfo : EIATTR_MERCURY_ISA_VERSION
	.align		4
        /*00f0*/ 	.byte	0x03, 0x5f
        /*00f2*/ 	.short	0x0101


	//----- nvinfo : EIATTR_VRC_CTA_INIT_COUNT
	.align		4
        /*00f4*/ 	.byte	0x02, 0x4a
	.zero		1
	.zero		1


	//----- nvinfo : EIATTR_EXIT_INSTR_OFFSETS
	.align		4
        /*00f8*/ 	.byte	0x04, 0x1c
        /*00fa*/ 	.short	(.L_653 - .L_652)


	//   ....[0]....
.L_652:
        /*00fc*/ 	.word	0x000000d0


	//   ....[1]....
        /*0100*/ 	.word	0x00000dd0


	//----- nvinfo : EIATTR_CRS_STACK_SIZE
	.align		4
.L_653:
        /*0104*/ 	.byte	0x04, 0x1e
        /*0106*/ 	.short	(.L_655 - .L_654)
.L_654:
        /*0108*/ 	.word	0x00000000


	//----- nvinfo : EIATTR_CBANK_PARAM_SIZE
	.align		4
.L_655:
        /*010c*/ 	.byte	0x03, 0x19
        /*010e*/ 	.short	0x007c


	//----- nvinfo : EIATTR_PARAM_CBANK
	.align		4
        /*0110*/ 	.byte	0x04, 0x0a
        /*0112*/ 	.short	(.L_657 - .L_656)
	.align		4
.L_656:
        /*0114*/ 	.word	index@(.nv.constant0._Z28nppiWarpAffine_8u_C1R_kernelPKh8NppiSizei8NppiRectPhiS2_ddddddi)
        /*0118*/ 	.short	0x0380
        /*011a*/ 	.short	0x007c


	//----- nvinfo : EIATTR_SW_WAR
	.align		4
.L_657:
        /*011c*/ 	.byte	0x04, 0x36
        /*011e*/ 	.short	(.L_659 - .L_658)
.L_658:
        /*0120*/ 	.word	0x00000008
.L_659:


//--------------------- .nv.callgraph             --------------------------
	.section	.nv.callgraph,"",@"SHT_CUDA_CALLGRAPH"
	.align	4
	.sectionentsize	8
	.align		4
        /*0000*/ 	.word	0x00000000
	.align		4
        /*0004*/ 	.word	0xffffffff
	.align		4
        /*0008*/ 	.word	0x00000000
	.align		4
        /*000c*/ 	.word	0xfffffffe
	.align		4
        /*0010*/ 	.word	0x00000000
	.align		4
        /*0014*/ 	.word	0xfffffffd
	.align		4
        /*0018*/ 	.word	0x00000000
	.align		4
        /*001c*/ 	.word	0xfffffffc


//--------------------- .text._Z33nppiWarpAffineBack_32s_C4R_kernelPKi8NppiSizei8NppiRectPiiS2_ddddddi --------------------------
	.section	.text._Z33nppiWarpAffineBack_32s_C4R_kernelPKi8NppiSizei8NppiRectPiiS2_ddddddi,"ax",@progbits
	.align	128
        .global         _Z33nppiWarpAffineBack_32s_C4R_kernelPKi8NppiSizei8NppiRectPiiS2_ddddddi
        .type           _Z33nppiWarpAffineBack_32s_C4R_kernelPKi8NppiSizei8NppiRectPiiS2_ddddddi,@function
        .size           _Z33nppiWarpAffineBack_32s_C4R_kernelPKi8NppiSizei8NppiRectPiiS2_ddddddi,(.L_x_202 - _Z33nppiWarpAffineBack_32s_C4R_kernelPKi8NppiSizei8NppiRectPiiS2_ddddddi)
        .other          _Z33nppiWarpAffineBack_32s_C4R_kernelPKi8NppiSizei8NppiRectPiiS2_ddddddi,@"STO_CUDA_ENTRY STV_DEFAULT"
_Z33nppiWarpAffineBack_32s_C4R_kernelPKi8NppiSizei8NppiRectPiiS2_ddddddi:
.text._Z33nppiWarpAffineBack_32s_C4R_kernelPKi8NppiSizei8NppiRectPiiS2_ddddddi:
[----:B------:R-:W-:Y:S01]  /*0000*/  LDC R1, c[0x0][0x37c] ;  /* 0x0000df00ff017b82 */ /* 0x000fe20000000800 */
[----:B------:R-:W0:Y:S07]  /*0010*/  S2R R5, SR_TID.Y ;  /* 0x0000000000057919 */ /* 0x000e2e0000002200 */
[----:B------:R-:W1:Y:S01]  /*0020*/  LDC R0, c[0x0][0x360] ;  /* 0x0000d800ff007b82 */ /* 0x000e620000000800 */
[----:B------:R-:W2:Y:S01]  /*0030*/  LDCU UR6, c[0x0][0x3c0] ;  /* 0x00007800ff0677ac */ /* 0x000ea20008000800 */
[----:B------:R-:W1:Y:S01]  /*0040*/  S2R R3, SR_TID.X ;  /* 0x0000000000037919 */ /* 0x000e620000002100 */
[----:B------:R-:W3:Y:S05]  /*0050*/  LDCU UR7, c[0x0][0x3bc] ;  /* 0x00007780ff0777ac */ /* 0x000eea0008000800 */
[----:B------:R-:W0:Y:S08]  /*0060*/  S2UR UR5, SR_CTAID.Y ;  /* 0x00000000000579c3 */ /* 0x000e300000002600 */
[----:B------:R-:W0:Y:S08]  /*0070*/  LDC R14, c[0x0][0x364] ;  /* 0x0000d900ff0e7b82 */ /* 0x000e300000000800 */
[----:B------:R-:W1:Y:S01]  /*0080*/  S2UR UR4, SR_CTAID.X ;  /* 0x00000000000479c3 */ /* 0x000e620000002500 */
[----:B0-----:R-:W-:-:S05]  /*0090*/  IMAD R14, R14, UR5, R5 ;  /* 0x000000050e0e7c24 */ /* 0x001fca000f8e0205 */
[----:B--2---:R-:W-:Y:S01]  /*00a0*/  ISETP.GE.AND P0, PT, R14, UR6, PT ;  /* 0x000000060e007c0c */ /* 0x004fe2000bf06270 */
[----:B-1----:R-:W-:-:S05]  /*00b0*/  IMAD R0, R0, UR4, R3 ;  /* 0x0000000400007c24 */ /* 0x002fca000f8e0203 */
[----:B---3--:R-:W-:-:S13]  /*00c0*/  ISETP.GE.OR P0, PT, R0, UR7, P0 ;  /* 0x0000000700007c0c */ /* 0x008fda0008706670 */
[----:B------:R-:W-:Y:S05]  /*00d0*/  @P0 EXIT ;  /* 0x000000000000094d */ /* 0x000fea0003800000 */
[----:B------:R-:W0:Y:S01]  /*00e0*/  LDCU UR4, c[0x0][0x3b8] ;  /* 0x00007700ff0477ac */ /* 0x000e220008000800 */
[----:B------:R-:W1:Y:S01]  /*00f0*/  LDC.64 R8, c[0x0][0x388] ;  /* 0x0000e200ff087b82 */ /* 0x000e620000000a00 */
[----:B------:R-:W2:Y:S01]  /*0100*/  LDCU.64 UR16, c[0x0][0x3b0] ;  /* 0x00007600ff1077ac */ /* 0x000ea20008000a00 */
[----:B------:R-:W3:Y:S01]  /*0110*/  LDCU.128 UR12, c[0x0][0x3e0] ;  /* 0x00007c00ff0c77ac */ /* 0x000ee20008000c00 */
[----:B------:R-:W4:Y:S01]  /*0120*/  LDCU.64 UR8, c[0x0][0x3c8] ;  /* 0x00007900ff0877ac */ /* 0x000f220008000a00 */
[----:B------:R-:W5:Y:S01]  /*0130*/  LDCU.64 UR10, c[0x0][0x3f0] ;  /* 0x00007e00ff0a77ac */ /* 0x000f620008000a00 */
[----:B0-----:R-:W-:Y:S01]  /*0140*/  VIADD R10, R14, UR4 ;  /* 0x000000040e0a7c36 */ /* 0x001fe20008000000 */
[----:B------:R-:W0:Y:S03]  /*0150*/  LDCU.128 UR4, c[0x0][0x3d0] ;  /* 0x00007a00ff0477ac */ /* 0x000e260008000c00 */
[----:B------:R-:W3:Y:S01]  /*0160*/  I2F.F64 R4, R10 ;  /* 0x0000000a00047312 */ /* 0x000ee20000201c00 */
[----:B--2---:R-:W-:-:S02]  /*0170*/  VIADD R2, R0, UR17 ;  /* 0x0000001100027c36 */ /* 0x004fc40008000000 */
[----:B------:R-:W-:-:S05]  /*0180*/  IMAD R14, R14, UR16, RZ ;  /* 0x000000100e0e7c24 */ /* 0x000fca000f8e02ff */
[----:B------:R-:W2:Y:S01]  /*0190*/  I2F.F64 R2, R2 ;  /* 0x0000000200027312 */ /* 0x000ea20000201c00 */
[C---:B---3--:R-:W-:Y:S02]  /*01a0*/  DMUL R6, R4.reuse, UR14 ;  /* 0x0000000e04067c28 */ /* 0x048fe40008000000 */
[----:B0-----:R-:W-:Y:S01]  /*01b0*/  DMUL R4, R4, UR4 ;  /* 0x0000000404047c28 */ /* 0x001fe20008000000 */
[----:B------:R-:W0:Y:S05]  /*01c0*/  LDCU.64 UR4, c[0x0][0x358] ;  /* 0x00006b00ff0477ac */ /* 0x000e2a0008000a00 */
[C---:B--2---:R-:W-:Y:S01]  /*01d0*/  DFMA R6, R2.reuse, UR12, R6 ;  /* 0x0000000c02067c2b */ /* 0x044fe20008000006 */
[----:B------:R-:W2:Y:S01]  /*01e0*/  LDCU.64 UR12, c[0x0][0x3a8] ;  /* 0x00007500ff0c77ac */ /* 0x000ea20008000a00 */
[----:B----4-:R-:W-:Y:S01]  /*01f0*/  DFMA R4, R2, UR8, R4 ;  /* 0x0000000802047c2b */ /* 0x010fe20008000004 */
[----:B------:R-:W3:Y:S05]  /*0200*/  LDCU UR8, c[0x0][0x3f8] ;  /* 0x00007f00ff0877ac */ /* 0x000eea0008000800 */
[----:B-----5:R-:W-:-:S02]  /*0210*/  DADD R12, R6, UR10 ;  /* 0x0000000a060c7e29 */ /* 0x020fc40008000000 */
[----:B------:R-:W-:Y:S01]  /*0220*/  DADD R10, R4, UR6 ;  /* 0x00000006040a7e29 */ /* 0x000fe20008000000 */
[----:B------:R-:W-:Y:S01]  /*0230*/  IMAD.SHL.U32 R7, R0, 0x4, RZ ;  /* 0x0000000400077824 */ /* 0x000fe200078e00ff */
[----:B-1----:R-:W-:Y:S01]  /*0240*/  IADD3 R0, PT, PT, R8, -0x1, RZ ;  /* 0xffffffff08007810 */ /* 0x002fe20007ffe0ff */
[----:B------:R-:W-:-:S05]  /*0250*/  VIADD R4, R9, 0xffffffff ;  /* 0xffffffff09047836 */ /* 0x000fca0000000000 */
[----:B------:R1:W4:Y:S01]  /*0260*/  F2F.F32.F64 R13, R12 ;  /* 0x0000000c000d7310 */ /* 0x0003220000301000 */
[----:B--2---:R-:W-:Y:S01]  /*0270*/  IADD3 R2, P0, PT, R14, UR12, RZ ;  /* 0x0000000c0e027c10 */ /* 0x004fe2000ff1e0ff */
[----:B---3--:R-:W-:-:S03]  /*0280*/  UISETP.NE.AND UP0, UPT, UR8, 0x2, UPT ;  /* 0x000000020800788c */ /* 0x008fc6000bf05270 */
[----:B------:R-:W-:-:S03]  /*0290*/  LEA.HI.X.SX32 R3, R14, UR13, 0x1, P0 ;  /* 0x0000000d0e037c11 */ /* 0x000fc600080f0eff */
[----:B------:R1:W2:Y:S03]  /*02a0*/  F2F.F32.F64 R10, R10 ;  /* 0x0000000a000a7310 */ /* 0x0002a60000301000 */
[----:B0-----:R-:W-:Y:S05]  /*02b0*/  BRA.U !UP0, `(.L_x_0) ;  /* 0x0000000508687547 */ /* 0x001fea000b800000 */
[----:B------:R-:W-:-:S09]  /*02c0*/  UISETP.NE.AND UP0, UPT, UR8, 0x1, UPT ;  /* 0x000000010800788c */ /* 0x000fd2000bf05270 */
[----:B------:R-:W-:Y:S05]  /*02d0*/  BRA.U UP0, `(.L_x_1) ;  /* 0x0000000100b07547 */ /* 0x000fea000b800000 */
[----:B------:R-:W-:Y:S01]  /*02e0*/  IMAD.MOV.U32 R5, RZ, RZ, 0x3f000000 ;  /* 0x3f000000ff057424 */ /* 0x000fe200078e00ff */
[----:B------:R-:W1:Y:S01]  /*02f0*/  LDCU UR6, c[0x0][0x390] ;  /* 0x00007200ff0677ac */ /* 0x000e620008000800 */
[----:B------:R-:W-:Y:S03]  /*0300*/  BSSY.RECONVERGENT B0, `(.L_x_2) ;  /* 0x0000017000007945 */ /* 0x000fe60003800200 */
[C---:B----4-:R-:W-:Y:S01]  /*0310*/  LOP3.LUT R6, R5.reuse, 0x80000000, R13, 0xb8, !PT ;  /* 0x8000000005067812 */ /* 0x050fe200078eb80d */
[----:B------:R-:W0:Y:S01]  /*0320*/  LDCU.64 UR8, c[0x0][0x380] ;  /* 0x00007000ff0877ac */ /* 0x000e220008000a00 */
[----:B--2---:R-:W-:-:S03]  /*0330*/  LOP3.LUT R5, R5, 0x80000000, R10, 0xb8, !PT ;  /* 0x8000000005057812 */ /* 0x004fc600078eb80a */
[----:B------:R-:W-:Y:S02]  /*0340*/  FADD.RZ R13, R13, R6 ;  /* 0x000000060d0d7221 */ /* 0x000fe4000000c000 */
[----:B------:R-:W-:-:S04]  /*0350*/  FADD.RZ R6, R10, R5 ;  /* 0x000000050a067221 */ /* 0x000fc8000000c000 */
[----:B------:R-:W2:Y:S08]  /*0360*/  F2I.TRUNC.NTZ R13, R13 ;  /* 0x0000000d000d7305 */ /* 0x000eb0000020f100 */
[----:B------:R-:W3:Y:S01]  /*0370*/  F2I.TRUNC.NTZ R5, R6 ;  /* 0x0000000600057305 */ /* 0x000ee2000020f100 */
[----:B--2---:R-:W-:Y:S01]  /*0380*/  VIMNMX.RELU R4, PT, PT, R13, R4, PT ;  /* 0x000000040d047248 */ /* 0x004fe20003fe1100 */
[----:B------:R-:W-:-:S03]  /*0390*/  IMAD.MOV.U32 R13, RZ, RZ, RZ ;  /* 0x000000ffff0d7224 */ /* 0x000fc600078e00ff */
[C---:B------:R-:W-:Y:S01]  /*03a0*/  ISETP.GE.AND P0, PT, R4.reuse, R9, PT ;  /* 0x000000090400720c */ /* 0x040fe20003f06270 */
[----:B-1----:R-:W-:Y:S01]  /*03b0*/  IMAD R11, R4, UR6, RZ ;  /* 0x00000006040b7c24 */ /* 0x002fe2000f8e02ff */
[----:B---3--:R-:W-:-:S04]  /*03c0*/  VIMNMX.RELU R5, PT, PT, R5, R0, PT ;  /* 0x0000000005057248 */ /* 0x008fc80003fe1100 */
[----:B0-----:R-:W-:Y:S02]  /*03d0*/  IADD3 R10, P1, PT, R11, UR8, RZ ;  /* 0x000000080b0a7c10 */ /* 0x001fe4000ff3e0ff */
[C---:B------:R-:W-:Y:S02]  /*03e0*/  ISETP.LT.AND P0, PT, R5.reuse, R8, !P0 ;  /* 0x000000080500720c */ /* 0x040fe40004701270 */
[----:B------:R-:W-:Y:S01]  /*03f0*/  SHF.L.U32 R9, R5, 0x2, RZ ;  /* 0x0000000205097819 */ /* 0x000fe200000006ff */
[----:B------:R-:W-:Y:S01]  /*0400*/  IMAD.WIDE R4, R7, 0x4, R2 ;  /* 0x0000000407047825 */ /* 0x000fe200078e0202 */
[----:B------:R-:W-:Y:S02]  /*0410*/  LEA.HI.X.SX32 R11, R11, UR9, 0x1, P1 ;  /* 0x000000090b0b7c11 */ /* 0x000fe400088f0eff */
[----:B------:R-:W-:Y:S01]  /*0420*/  MOV R7, RZ ;  /* 0x000000ff00077202 */ /* 0x000fe20000000f00 */
[----:B------:R-:W-:-:S04]  /*0430*/  IMAD.WIDE.U32 R2, R9, 0x4, R10 ;  /* 0x0000000409027825 */ /* 0x000fc800078e000a */
[----:B------:R-:W-:Y:S02]  /*0440*/  IMAD.MOV.U32 R11, RZ, RZ, RZ ;  /* 0x000000ffff0b7224 */ /* 0x000fe400078e00ff */
[----:B------:R-:W-:Y:S05]  /*0450*/  @!P0 BRA `(.L_x_3) ;  /* 0x0000000000048947 */ /* 0x000fea0003800000 */
[----:B------:R0:W5:Y:S02]  /*0460*/  LDG.E R7, desc[UR4][R2.64] ;  /* 0x0000000402077981 */ /* 0x000164000c1e1900 */
.L_x_3:
[----:B------:R-:W-:Y:S05]  /*0470*/  BSYNC.RECONVERGENT B0 ;  /* 0x0000000000007941 */ /* 0x000fea0003800200 */
.L_x_2:
[----:B-----5:R1:W-:Y:S01]  /*0480*/  STG.E desc[UR4][R4.64], R7 ;  /* 0x0000000704007986 */ /* 0x0203e2000c101904 */
[----:B------:R-:W-:Y:S01]  /*0490*/  BSSY.RECONVERGENT B0, `(.L_x_4) ;  /* 0x0000004000007945 */ /* 0x000fe20003800200 */
[----:B------:R-:W-:-:S03]  /*04a0*/  IMAD.MOV.U32 R9, RZ, RZ, RZ ;  /* 0x000000ffff097224 */ /* 0x000fc600078e00ff */
[----:B------:R-:W-:Y:S05]  /*04b0*/  @!P0 BRA `(.L_x_5) ;  /* 0x0000000000048947 */ /* 0x000fea0003800000 */
[----:B------:R2:W5:Y:S02]  /*04c0*/  LDG.E R9, desc[UR4][R2.64+0x4] ;  /* 0x0000040402097981 */ /* 0x000564000c1e1900 */
.L_x_5:
[----:B------:R-:W-:Y:S05]  /*04d0*/  BSYNC.RECONVERGENT B0 ;  /* 0x0000000000007941 */ /* 0x000fea0003800200 */
.L_x_4:
[----:B-----5:R3:W-:Y:S01]  /*04e0*/  STG.E desc[UR4][R4.64+0x4], R9 ;  /* 0x0000040904007986 */ /* 0x0207e2000c101904 */
[----:B------:R-:W-:Y:S04]  /*04f0*/  BSSY.RECONVERGENT B0, `(.L_x_6) ;  /* 0x0000003000007945 */ /* 0x000fe80003800200 */
[----:B------:R-:W-:Y:S05]  /*0500*/  @!P0 BRA `(.L_x_7) ;  /* 0x0000000000048947 */ /* 0x000fea0003800000 */
[----:B------:R4:W5:Y:S02]  /*0510*/  LDG.E R11, desc[UR4][R2.64+0x8] ;  /* 0x00000804020b7981 */ /* 0x000964000c1e1900 */
.L_x_7:
[----:B------:R-:W-:Y:S05]  /*0520*/  BSYNC.RECONVERGENT B0 ;  /* 0x0000000000007941 */ /* 0x000fea0003800200 */
.L_x_6:
[----:B-----5:R0:W-:Y:S01]  /*0530*/  STG.E desc[UR4][R4.64+0x8], R11 ;  /* 0x0000080b04007986 */ /* 0x0201e2000c101904 */
[----:B------:R-:W-:Y:S04]  /*0540*/  BSSY.RECONVERGENT B0, `(.L_x_8) ;  /* 0x0000003000007945 */ /* 0x000fe80003800200 */
[----:B------:R-:W-:Y:S05]  /*0550*/  @!P0 BRA `(.L_x_9) ;  /* 0x0000000000048947 */ /* 0x000fea0003800000 */
[----:B------:R0:W5:Y:S02]  /*0560*/  LDG.E R13, desc[UR4][R2.64+0xc] ;  /* 0x00000c04020d7981 */ /* 0x000164000c1e1900 */
.L_x_9:
[----:B------:R-:W-:Y:S05]  /*0570*/  BSYNC.RECONVERGENT B0 ;  /* 0x0000000000007941 */ /* 0x000fea0003800200 */
.L_x_8:
[----:B-----5:R-:W-:Y:S01]  /*0580*/  STG.E desc[UR4][R4.64+0xc], R13 ;  /* 0x00000c0d04007986 */ /* 0x020fe2000c101904 */
[----:B------:R-:W-:Y:S05]  /*0590*/  EXIT ;  /* 0x000000000000794d */ /* 0x000fea0003800000 */
.L_x_1:
[----:B------:R-:W-:Y:S01]  /*05a0*/  IMAD.MOV.U32 R5, RZ, RZ, 0x3f000000 ;  /* 0x3f000000ff057424 */ /* 0x000fe200078e00ff */
[----:B------:R-:W0:Y:S01]  /*05b0*/  LDCU UR6, c[0x0][0x390] ;  /* 0x00007200ff0677ac */ /* 0x000e220008000800 */
[----:B------:R-:W-:Y:S01]  /*05c0*/  IMAD.WIDE R2, R7, 0x4, R2 ;  /* 0x0000000407027825 */ /* 0x000fe200078e0202 */
[----:B------:R-:W-:Y:S03]  /*05d0*/  BSSY.RECONVERGENT B0, `(.L_x_10) ;  /* 0x0000016000007945 */ /* 0x000fe60003800200 */
[----:B------:R-:W-:Y:S01]  /*05e0*/  HFMA2 R7, -RZ, RZ, 0, 0 ;  /* 0x00000000ff077431 */ /* 0x000fe200000001ff */
[C---:B----4-:R-:W-:Y:S01]  /*05f0*/  LOP3.LUT R6, R5.reuse, 0x80000000, R13, 0xb8, !PT ;  /* 0x8000000005067812 */ /* 0x050fe200078eb80d */
[----:B------:R-:W3:Y:S01]  /*0600*/  LDCU.64 UR8, c[0x0][0x380] ;  /* 0x00007000ff0877ac */ /* 0x000ee20008000a00 */
[----:B--2---:R-:W-:-:S03]  /*0610*/  LOP3.LUT R5, R5, 0x80000000, R10, 0xb8, !PT ;  /* 0x8000000005057812 */ /* 0x004fc600078eb80a */
[----:B------:R-:W-:Y:S02]  /*0620*/  FADD.RZ R6, R13, R6 ;  /* 0x000000060d067221 */ /* 0x000fe4000000c000 */
[----:B------:R-:W-:Y:S02]  /*0630*/  FADD.RZ R10, R10, R5 ;  /* 0x000000050a0a7221 */ /* 0x000fe4000000c000 */
[----:B-1----:R-:W1:Y:S08]  /*0640*/  F2I.TRUNC.NTZ R11, R6 ;  /* 0x00000006000b7305 */ /* 0x002e70000020f100 */
[----:B------:R-:W2:Y:S01]  /*0650*/  F2I.TRUNC.NTZ R5, R10 ;  /* 0x0000000a00057305 */ /* 0x000ea2000020f100 */
[----:B-1----:R-:W-:-:S04]  /*0660*/  VIMNMX.RELU R12, PT, PT, R11, R4, PT ;  /* 0x000000040b0c7248 */ /* 0x002fc80003fe1100 */
[C---:B------:R-:W-:Y:S01]  /*0670*/  ISETP.GE.AND P0, PT, R12.reuse, R9, PT ;  /* 0x000000090c00720c */ /* 0x040fe20003f06270 */
[----:B0-----:R-:W-:Y:S01]  /*0680*/  IMAD R13, R12, UR6, RZ ;  /* 0x000000060c0d7c24 */ /* 0x001fe2000f8e02ff */
[----:B--2---:R-:W-:-:S04]  /*0690*/  VIMNMX.RELU R11, PT, PT, R5, R0, PT ;  /* 0x00000000050b7248 */ /* 0x004fc80003fe1100 */
[----:B---3--:R-:W-:Y:S02]  /*06a0*/  IADD3 R4, P1, PT, R13, UR8, RZ ;  /* 0x000000080d047c10 */ /* 0x008fe4000ff3e0ff */
[C---:B------:R-:W-:Y:S02]  /*06b0*/  ISETP.LT.AND P0, PT, R11.reuse, R8, !P0 ;  /* 0x000000080b00720c */ /* 0x040fe40004701270 */
[----:B------:R-:W-:Y:S01]  /*06c0*/  SHF.L.U32 R9, R11, 0x2, RZ ;  /* 0x000000020b097819 */ /* 0x000fe200000006ff */
[----:B------:R-:W-:Y:S01]  /*06d0*/  IMAD.MOV.U32 R11, RZ, RZ, RZ ;  /* 0x000000ffff0b7224 */ /* 0x000fe200078e00ff */
[----:B------:R-:W-:Y:S01]  /*06e0*/  LEA.HI.X.SX32 R5, R13, UR9, 0x1, P1 ;  /* 0x000000090d057c11 */ /* 0x000fe200088f0eff */
[----:B------:R-:W-:Y:S02]  /*06f0*/  IMAD.MOV.U32 R13, RZ, RZ, RZ ;  /* 0x000000ffff0d7224 */ /* 0x000fe400078e00ff */
[----:B------:R-:W-:-:S06]  /*0700*/  IMAD.WIDE.U32 R4, R9, 0x4, R4 ;  /* 0x0000000409047825 */ /* 0x000fcc00078e0004 */
[----:B------:R-:W-:Y:S05]  /*0710*/  @!P0 BRA `(.L_x_11) ;  /* 0x0000000000048947 */ /* 0x000fea0003800000 */
[----:B------:R0:W5:Y:S02]  /*0720*/  LDG.E R7, desc[UR4][R4.64] ;  /* 0x0000000404077981 */ /* 0x000164000c1e1900 */
.L_x_11:
[----:B------:R-:W-:Y:S05]  /*0730*/  BSYNC.RECONVERGENT B0 ;  /* 0x0000000000007941 */ /* 0x000fea0003800200 */
.L_x_10:
[----:B-----5:R1:W-:Y:S01]  /*0740*/  STG.E desc[UR4][R2.64], R7 ;  /* 0x0000000702007986 */ /* 0x0203e2000c101904 */
[----:B------:R-:W-:Y:S01]  /*0750*/  BSSY.RECONVERGENT B0, `(.L_x_12) ;  /* 0x0000004000007945 */ /* 0x000fe20003800200 */
[----:B------:R-:W-:-:S03]  /*0760*/  IMAD.MOV.U32 R9, RZ, RZ, RZ ;  /* 0x000000ffff097224 */ /* 0x000fc600078e00ff */
[----:B------:R-:W-:Y:S05]  /*0770*/  @!P0 BRA `(.L_x_13) ;  /* 0x0000000000048947 */ /* 0x000fea0003800000 */
[----:B------:R2:W5:Y:S02]  /*0780*/  LDG.E R9, desc[UR4][R4.64+0x4] ;  /* 0x0000040404097981 */ /* 0x000564000c1e1900 */
.L_x_13:
[----:B------:R-:W-:Y:S05]  /*0790*/  BSYNC.RECONVERGENT B0 ;  /* 0x0000000000007941 */ /* 0x000fea0003800200 */
.L_x_12:
[----:B-----5:R3:W-:Y:S01]  /*07a0*/  STG.E desc[UR4][R2.64+0x4], R9 ;  /* 0x0000040902007986 */ /* 0x0207e2000c101904 */
[----:B------:R-:W-:Y:S04]  /*07b0*/  BSSY.RECONVERGENT B0, `(.L_x_14) ;  /* 0x0000003000007945 */ /* 0x000fe80003800200 */
[----:B------:R-:W-:Y:S05]  /*07c0*/  @!P0 BRA `(.L_x_15) ;  /* 0x0000000000048947 */ /* 0x000fea0003800000 */
[----:B------:R4:W5:Y:S02]  /*07d0*/  LDG.E R11, desc[UR4][R4.64+0x8] ;  /* 0x00000804040b7981 */ /* 0x000964000c1e1900 */
.L_x_15:
[----:B------:R-:W-:Y:S05]  /*07e0*/  BSYNC.RECONVERGENT B0 ;  /* 0x0000000000007941 */ /* 0x000fea0003800200 */
.L_x_14:
[----:B-----5:R0:W-:Y:S01]  /*07f0*/  STG.E desc[UR4][R2.64+0x8], R11 ;  /* 0x0000080b02007986 */ /* 0x0201e2000c101904 */
[----:B------:R-:W-:Y:S04]  /*0800*/  BSSY.RECONVERGENT B0, `(.L_x_16) ;  /* 0x0000003000007945 */ /* 0x000fe80003800200 */
[----:B------:R-:W-:Y:S05]  /*0810*/  @!P0 BRA `(.L_x_17) ;  /* 0x0000000000048947 */ /* 0x000fea0003800000 */
[----:B------:R0:W5:Y:S02]  /*0820*/  LDG.E R13, desc[UR4][R4.64+0xc] ;  /* 0x00000c04040d7981 */ /* 0x000164000c1e1900 */
.L_x_17:
[----:B------:R-:W-:Y:S05]  /*0830*/  BSYNC.RECONVERGENT B0 ;  /* 0x0000000000007941 */ /* 0x000fea0003800200 */
.L_x_16:
[----:B-----5:R-:W-:Y:S01]  /*0840*/  STG.E desc[UR4][R2.64+0xc], R13 ;  /* 0x00000c0d02007986 */ /* 0x020fe2000c101904 */
[----:B------:R-:W-:Y:S05]  /*0850*/  EXIT ;  /* 0x000000000000794d */ /* 0x000fea0003800000 */
.L_x_0:
[----:B------:R-:W-:Y:S01]  /*0860*/  I2FP.F32.S32 R6, R4 ;  /* 0x0000000400067245 */ /* 0x000fe20000201400 */
[----:B------:R-:W0:Y:S01]  /*0870*/  LDCU UR6, c[0x0][0x390] ;  /* 0x00007200ff0677ac */ /* 0x000e220008000800 */
[----:B------:R-:W-:Y:S02]  /*0880*/  I2FP.F32.S32 R5, R0 ;  /* 0x0000000000057245 */ /* 0x000fe40000201400 */
[----:B-1--4-:R-:W-:Y:S01]  /*0890*/  FMNMX R11, R13, R6, PT ;  /* 0x000000060d0b7209 */ /* 0x012fe20003800000 */
[----:B------:R-:W1:Y:S01]  /*08a0*/  LDCU.64 UR8, c[0x0][0x380] ;  /* 0x00007000ff0877ac */ /* 0x000e620008000a00 */
[----:B--2---:R-:W-:Y:S02]  /*08b0*/  FMNMX R10, R10, R5, PT ;  /* 0x000000050a0a7209 */ /* 0x004fe40003800000 */
[----:B------:R-:W-:Y:S02]  /*08c0*/  FMNMX R11, RZ, R11, !PT ;  /* 0x0000000bff0b7209 */ /* 0x000fe40007800000 */
[----:B------:R-:W-:-:S02]  /*08d0*/  FMNMX R10, RZ, R10, !PT ;  /* 0x0000000aff0a7209 */ /* 0x000fc40007800000 */
[----:B------:R-:W0:Y:S08]  /*08e0*/  F2I.FLOOR.NTZ R13, R11 ;  /* 0x0000000b000d7305 */ /* 0x000e300000207100 */
[----:B------:R-:W2:Y:S01]  /*08f0*/  F2I.FLOOR.NTZ R17, R10 ;  /* 0x0000000a00117305 */ /* 0x000ea20000207100 */
[C---:B0-----:R-:W-:Y:S01]  /*0900*/  IMAD R12, R13.reuse, UR6, RZ ;  /* 0x000000060d0c7c24 */ /* 0x041fe2000f8e02ff */
[----:B------:R-:W-:-:S04]  /*0910*/  VIADDMNMX R9, R13, 0x1, R4, PT ;  /* 0x000000010d097846 */ /* 0x000fc80003800104 */
[C---:B-1----:R-:W-:Y:S01]  /*0920*/  IADD3 R14, P0, PT, R12.reuse, UR8, RZ ;  /* 0x000000080c0e7c10 */ /* 0x042fe2000ff1e0ff */
[----:B------:R-:W-:Y:S01]  /*0930*/  IMAD R9, R9, UR6, RZ ;  /* 0x0000000609097c24 */ /* 0x000fe2000f8e02ff */
[C---:B--2---:R-:W-:Y:S02]  /*0940*/  VIADDMNMX R8, R17.reuse, 0x1, R0, PT ;  /* 0x0000000111087846 */ /* 0x044fe40003800100 */
[----:B------:R-:W-:Y:S02]  /*0950*/  LEA.HI.X.SX32 R15, R12, UR9, 0x1, P0 ;  /* 0x000000090c0f7c11 */ /* 0x000fe400080f0eff */
[----:B------:R-:W-:Y:S01]  /*0960*/  SHF.L.U32 R21, R17, 0x2, RZ ;  /* 0x0000000211157819 */ /* 0x000fe200000006ff */
[----:B------:R-:W-:Y:S01]  /*0970*/  IMAD.SHL.U32 R23, R8, 0x4, RZ ;  /* 0x0000000408177824 */ /* 0x000fe200078e00ff */
[----:B------:R-:W-:-:S03]  /*0980*/  IADD3 R8, P0, PT, R9, UR8, RZ ;  /* 0x0000000809087c10 */ /* 0x000fc6000ff1e0ff */
[----:B------:R-:W-:Y:S01]  /*0990*/  IMAD.WIDE R18, R23, 0x4, R14 ;  /* 0x0000000417127825 */ /* 0x000fe200078e020e */
[----:B------:R-:W-:-:S03]  /*09a0*/  LEA.HI.X.SX32 R9, R9, UR9, 0x1, P0 ;  /* 0x0000000909097c11 */ /* 0x000fc600080f0eff */
[C---:B------:R-:W-:Y:S02]  /*09b0*/  IMAD.WIDE R14, R21.reuse, 0x4, R14 ;  /* 0x00000004150e7825 */ /* 0x040fe400078e020e */
[----:B------:R-:W2:Y:S02]  /*09c0*/  LDG.E R18, desc[UR4][R18.64] ;  /* 0x0000000412127981 */ /* 0x000ea4000c1e1900 */
[--C-:B------:R-:W-:Y:S02]  /*09d0*/  IMAD.WIDE R20, R21, 0x4, R8.reuse ;  /* 0x0000000415147825 */ /* 0x100fe400078e0208 */
[----:B------:R0:W3:Y:S02]  /*09e0*/  LDG.E R14, desc[UR4][R14.64] ;  /* 0x000000040e0e7981 */ /* 0x0000e4000c1e1900 */
[----:B------:R-:W-:Y:S02]  /*09f0*/  IMAD.WIDE R22, R23, 0x4, R8 ;  /* 0x0000000417167825 */ /* 0x000fe400078e0208 */
[----:B------:R-:W4:Y:S04]  /*0a00*/  LDG.E R20, desc[UR4][R20.64] ;  /* 0x0000000414147981 */ /* 0x000f28000c1e1900 */
[----:B------:R-:W5:Y:S01]  /*0a10*/  LDG.E R8, desc[UR4][R22.64] ;  /* 0x0000000416087981 */ /* 0x000f62000c1e1900 */
[----:B------:R-:W-:Y:S01]  /*0a20*/  I2FP.F32.S32 R9, R17 ;  /* 0x0000001100097245 */ /* 0x000fe20000201400 */
[----:B------:R-:W-:Y:S01]  /*0a30*/  IMAD.WIDE R2, R7, 0x4, R2 ;  /* 0x0000000407027825 */ /* 0x000fe200078e0202 */
[----:B------:R-:W-:-:S02]  /*0a40*/  I2FP.F32.S32 R12, R13 ;  /* 0x0000000d000c7245 */ /* 0x000fc40000201400 */
[----:B------:R-:W-:Y:S01]  /*0a50*/  ISETP.NE.AND P0, PT, R0, R17, PT ;  /* 0x000000110000720c */ /* 0x000fe20003f05270 */
[----:B------:R-:W-:Y:S01]  /*0a60*/  FADD R9, R10, -R9 ;  /* 0x800000090a097221 */ /* 0x000fe20000000000 */
[----:B------:R-:W-:Y:S01]  /*0a70*/  ISETP.NE.AND P1, PT, R4, R13, PT ;  /* 0x0000000d0400720c */ /* 0x000fe20003f25270 */
[----:B------:R-:W-:Y:S01]  /*0a80*/  FADD R12, R11, -R12 ;  /* 0x8000000c0b0c7221 */ /* 0x000fe20000000000 */
[----:B------:R-:W-:Y:S02]  /*0a90*/  FMNMX R13, R6, R11, PT ;  /* 0x0000000b060d7209 */ /* 0x000fe40003800000 */
[----:B------:R-:W-:Y:S02]  /*0aa0*/  FSEL R9, R9, RZ, P0 ;  /* 0x000000ff09097208 */ /* 0x000fe40000000000 */
[----:B------:R-:W-:Y:S02]  /*0ab0*/  FSEL R16, R12, RZ, P1 ;  /* 0x000000ff0c107208 */ /* 0x000fe40000800000 */
[----:B------:R-:W-:Y:S01]  /*0ac0*/  FMNMX R13, RZ, R13, !PT ;  /* 0x0000000dff0d7209 */ /* 0x000fe20007800000 */
[----:B------:R-:W-:Y:S01]  /*0ad0*/  FADD R11, -R9, 1 ;  /* 0x3f800000090b7421 */ /* 0x000fe20000000100 */
[----:B------:R-:W-:Y:S01]  /*0ae0*/  FMNMX R12, R5, R10, PT ;  /* 0x0000000a050c7209 */ /* 0x000fe20003800000 */
[----:B------:R-:W-:Y:S01]  /*0af0*/  FADD R17, -R16, 1 ;  /* 0x3f80000010117421 */ /* 0x000fe20000000100 */
[----:B0-----:R-:W0:Y:S02]  /*0b00*/  F2I.FLOOR.NTZ R15, R13 ;  /* 0x0000000d000f7305 */ /* 0x001e240000207100 */
[----:B------:R-:W-:-:S02]  /*0b10*/  FMNMX R12, RZ, R12, !PT ;  /* 0x0000000cff0c7209 */ /* 0x000fc40007800000 */
[----:B--2---:R-:W-:Y:S02]  /*0b20*/  I2FP.F32.S32 R18, R18 ;  /* 0x0000001200127245 */ /* 0x004fe40000201400 */
[----:B---3--:R-:W-:-:S03]  /*0b30*/  I2FP.F32.S32 R14, R14 ;  /* 0x0000000e000e7245 */ /* 0x008fc60000201400 */
[----:B------:R-:W-:Y:S01]  /*0b40*/  FMUL R18, R9, R18 ;  /* 0x0000001209127220 */ /* 0x000fe20000400000 */
[----:B----4-:R-:W-:Y:S01]  /*0b50*/  I2FP.F32.S32 R20, R20 ;  /* 0x0000001400147245 */ /* 0x010fe20000201400 */
[----:B------:R-:W-:Y:S02]  /*0b60*/  FMUL R14, R14, R11 ;  /* 0x0000000b0e0e7220 */ /* 0x000fe40000400000 */
[----:B------:R-:W-:Y:S01]  /*0b70*/  FMUL R19, R17, R18 ;  /* 0x0000001211137220 */ /* 0x000fe20000400000 */
[----:B-----5:R-:W-:Y:S01]  /*0b80*/  I2FP.F32.S32 R8, R8 ;  /* 0x0000000800087245 */ /* 0x020fe20000201400 */
[----:B------:R-:W-:Y:S02]  /*0b90*/  FMUL R20, R11, R20 ;  /* 0x000000140b147220 */ /* 0x000fe40000400000 */
[----:B------:R-:W-:Y:S02]  /*0ba0*/  FFMA R19, R14, R17, R19 ;  /* 0x000000110e137223 */ /* 0x000fe40000000013 */
[----:B------:R-:W1:Y:S01]  /*0bb0*/  F2I.FLOOR.NTZ R17, R12 ;  /* 0x0000000c00117305 */ /* 0x000e620000207100 */
[----:B------:R-:W-:Y:S01]  /*0bc0*/  FMUL R8, R9, R8 ;  /* 0x0000000809087220 */ /* 0x000fe20000400000 */
[----:B------:R-:W-:Y:S01]  /*0bd0*/  FFMA R19, R16, R20, R19 ;  /* 0x0000001410137223 */ /* 0x000fe20000000013 */
[----:B0-----:R-:W-:-:S03]  /*0be0*/  IMAD R9, R15, UR6, RZ ;  /* 0x000000060f097c24 */ /* 0x001fc6000f8e02ff */
[----:B------:R-:W-:Y:S02]  /*0bf0*/  FFMA R8, R16, R8, R19 ;  /* 0x0000000810087223 */ /* 0x000fe40000000013 */
[----:B------:R-:W-:Y:S02]  /*0c00*/  IADD3 R10, P0, PT, R9, UR8, RZ ;  /* 0x00000008090a7c10 */ /* 0x000fe4000ff1e0ff */
[----:B------:R-:W-:Y:S01]  /*0c10*/  FADD R14, R8, 0.5 ;  /* 0x3f000000080e7421 */ /* 0x000fe20000000000 */
[----:B------:R-:W-:Y:S02]  /*0c20*/  VIADDMNMX R8, R15, 0x1, R4, PT ;  /* 0x000000010f087846 */ /* 0x000fe40003800104 */
[----:B------:R-:W-:Y:S01]  /*0c30*/  LEA.HI.X.SX32 R11, R9, UR9, 0x1, P0 ;  /* 0x00000009090b7c11 */ /* 0x000fe200080f0eff */
[----:B------:R-:W0:Y:S01]  /*0c40*/  F2I.TRUNC.NTZ R25, R14 ;  /* 0x0000000e00197305 */ /* 0x000e22000020f100 */
[----:B-1----:R-:W-:Y:S01]  /*0c50*/  VIADDMNMX R23, R17, 0x1, R0, PT ;  /* 0x0000000111177846 */ /* 0x002fe20003800100 */
[----:B------:R-:W-:-:S02]  /*0c60*/  IMAD R16, R8, UR6, RZ ;  /* 0x0000000608107c24 */ /* 0x000fc4000f8e02ff */
[----:B------:R-:W-:Y:S02]  /*0c70*/  IMAD.SHL.U32 R19, R17, 0x4, RZ ;  /* 0x0000000411137824 */ /* 0x000fe400078e00ff */
[----:B------:R-:W-:Y:S01]  /*0c80*/  IMAD.SHL.U32 R23, R23, 0x4, RZ ;  /* 0x0000000417177824 */ /* 0x000fe200078e00ff */
[----:B------:R-:W-:-:S03]  /*0c90*/  IADD3 R8, P0, PT, R16, UR8, RZ ;  /* 0x0000000810087c10 */ /* 0x000fc6000ff1e0ff */
[----:B------:R-:W-:Y:S01]  /*0ca0*/  IMAD.WIDE R20, R23, 0x4, R10 ;  /* 0x0000000417147825 */ /* 0x000fe200078e020a */
[----:B------:R-:W-:-:S03]  /*0cb0*/  LEA.HI.X.SX32 R9, R16, UR9, 0x1, P0 ;  /* 0x0000000910097c11 */ /* 0x000fc600080f0eff */
[C---:B------:R-:W-:Y:S01]  /*0cc0*/  IMAD.WIDE R10, R19.reuse, 0x4, R10 ;  /* 0x00000004130a7825 */ /* 0x040fe200078e020a */
[----:B0-----:R-:W-:Y:S04]  /*0cd0*/  STG.E desc[UR4][R2.64], R25 ;  /* 0x0000001902007986 */ /* 0x001fe8000c101904 */
[----:B------:R-:W2:Y:S01]  /*0ce0*/  LDG.E R20, desc[UR4][R20.64+0x4] ;  /* 0x0000040414147981 */ /* 0x000ea2000c1e1900 */
[----:B------:R-:W-:-:S03]  /*0cf0*/  IMAD.WIDE R18, R19, 0x4, R8 ;  /* 0x0000000413127825 */ /* 0x000fc600078e0208 */
[----:B------:R0:W3:Y:S01]  /*0d00*/  LDG.E R10, desc[UR4][R10.64+0x4] ;  /* 0x000004040a0a7981 */ /* 0x0000e2000c1e1900 */
[----:B------:R-:W-:-:S03]  /*0d10*/  IMAD.WIDE R22, R23, 0x4, R8 ;  /* 0x0000000417167825 */ /* 0x000fc600078e0208 */
[----:B------:R-:W4:Y:S04]  /*0d20*/  LDG.E R18, desc[UR4][R18.64+0x4] ;  /* 0x0000040412127981 */ /* 0x000f28000c1e1900 */
[----:B------:R-:W5:Y:S01]  /*0d30*/  LDG.E R8, desc[UR4][R22.64+0x4] ;  /* 0x0000040416087981 */ /* 0x000f62000c1e1900 */
[----:B------:R-:W-:Y:S02]  /*0d40*/  I2FP.F32.S32 R7, R17 ;  /* 0x0000001100077245 */ /* 0x000fe40000201400 */
[----:B------:R-:W-:Y:S02]  /*0d50*/  I2FP.F32.S32 R14, R15 ;  /* 0x0000000f000e7245 */ /* 0x000fe40000201400 */
[----:B------:R-:W-:Y:S01]  /*0d60*/  ISETP.NE.AND P0, PT, R0, R17, PT ;  /* 0x000000110000720c */ /* 0x000fe20003f05270 */
[----:B------:R-:W-:Y:S01]  /*0d70*/  FADD R7, R12, -R7 ;  /* 0x800000070c077221 */ /* 0x000fe20000000000 */
[----:B------:R-:W-:Y:S01]  /*0d80*/  ISETP.NE.AND P1, PT, R4, R15, PT ;  /* 0x0000000f0400720c */ /* 0x000fe20003f25270 */
[----:B------:R-:W-:Y:S01]  /*0d90*/  FADD R14, R13, -R14 ;  /* 0x8000000e0d0e7221 */ /* 0x000fe20000000000 */
[----:B------:R-:W-:-:S02]  /*0da0*/  FMNMX R12, R5, R12, PT ;  /* 0x0000000c050c7209 */ /* 0x000fc40003800000 */
[----:B------:R-:W-:Y:S02]  /*0db0*/  FSEL R9, R7, RZ, P0 ;  /* 0x000000ff07097208 */ /* 0x000fe40000000000 */
[----:B------:R-:W-:Y:S02]  /*0dc0*/  FSEL R14, R14, RZ, P1 ;  /* 0x000000ff0e0e7208 */ /* 0x000fe40000800000 */
[----:B------:R-:W-:Y:S01]  /*0dd0*/  FMNMX R7, R6, R13, PT ;  /* 0x0000000d06077209 */ /* 0x000fe20003800000 */
[----:B------:R-:W-:Y:S02]  /*0de0*/  FADD R13, -R9, 1 ;  /* 0x3f800000090d7421 */ /* 0x000fe40000000100 */
[----:B------:R-:W-:Y:S01]  /*0df0*/  FADD R15, -R14, 1 ;  /* 0x3f8000000e0f7421 */ /* 0x000fe20000000100 */
[----:B------:R-:W-:-:S04]  /*0e00*/  FMNMX R7, RZ, R7, !PT ;  /* 0x00000007ff077209 */ /* 0x000fc80007800000 */
[----:B0-----:R-:W0:Y:S01]  /*0e10*/  F2I.FLOOR.NTZ R11, R7 ;  /* 0x00000007000b7305 */ /* 0x001e220000207100 */
        /* <DEDUP_REMOVED lines=8> */
[----:B------:R-:W-:Y:S01]  /*0ea0*/  FFMA R17, R10, R15, R17 ;  /* 0x0000000f0a117223 */ /* 0x000fe20000000011 */
[----:B------:R-:W-:Y:S01]  /*0eb0*/  FMNMX R10, RZ, R12, !PT ;  /* 0x0000000cff0a7209 */ /* 0x000fe20007800000 */
[----:B0-----:R-:W-:-:S02]  /*0ec0*/  IMAD R15, R11, UR6, RZ ;  /* 0x000000060b0f7c24 */ /* 0x001fc4000f8e02ff */
[----:B------:R-:W-:Y:S01]  /*0ed0*/  FMUL R8, R9, R8 ;  /* 0x0000000809087220 */ /* 0x000fe20000400000 */
[C---:B------:R-:W-:Y:S01]  /*0ee0*/  FFMA R17, R14.reuse, R18, R17 ;  /* 0x000000120e117223 */ /* 0x040fe20000000011 */
[----:B------:R-:W0:Y:S01]  /*0ef0*/  F2I.FLOOR.NTZ R13, R10 ;  /* 0x0000000a000d7305 */ /* 0x000e220000207100 */
[----:B------:R-:W-:Y:S02]  /*0f00*/  VIADDMNMX R9, R11, 0x1, R4, PT ;  /* 0x000000010b097846 */ /* 0x000fe40003800104 */
[----:B------:R-:W-:Y:S01]  /*0f10*/  FFMA R8, R14, R8, R17 ;  /* 0x000000080e087223 */ /* 0x000fe20000000011 */
[----:B------:R-:W-:Y:S02]  /*0f20*/  IADD3 R14, P0, PT, R15, UR8, RZ ;  /* 0x000000080f0e7c10 */ /* 0x000fe4000ff1e0ff */
[----:B------:R-:W-:Y:S02]  /*0f30*/  IMAD R9, R9, UR6, RZ ;  /* 0x0000000609097c24 */ /* 0x000fe4000f8e02ff */
[----:B------:R-:W-:Y:S01]  /*0f40*/  FADD R12, R8, 0.5 ;  /* 0x3f000000080c7421 */ /* 0x000fe20000000000 */
[----:B------:R-:W-:-:S03]  /*0f50*/  LEA.HI.X.SX32 R15, R15, UR9, 0x1, P0 ;  /* 0x000000090f0f7c11 */ /* 0x000fc600080f0eff */
[----:B------:R-:W1:Y:S01]  /*0f60*/  F2I.TRUNC.NTZ R23, R12 ;  /* 0x0000000c00177305 */ /* 0x000e62000020f100 */
[C---:B0-----:R-:W-:Y:S01]  /*0f70*/  VIADDMNMX R8, R13.reuse, 0x1, R0, PT ;  /* 0x000000010d087846 */ /* 0x041fe20003800100 */
[----:B------:R-:W-:-:S03]  /*0f80*/  IMAD.SHL.U32 R19, R13, 0x4, RZ ;  /* 0x000000040d137824 */ /* 0x000fc600078e00ff */
[----:B------:R-:W-:Y:S02]  /*0f90*/  SHF.L.U32 R21, R8, 0x2, RZ ;  /* 0x0000000208157819 */ /* 0x000fe400000006ff */
[----:B------:R-:W-:-:S03]  /*0fa0*/  IADD3 R8, P0, PT, R9, UR8, RZ ;  /* 0x0000000809087c10 */ /* 0x000fc6000ff1e0ff */
[--C-:B------:R-:W-:Y:S01]  /*0fb0*/  IMAD.WIDE R16, R21, 0x4, R14.reuse ;  /* 0x0000000415107825 */ /* 0x100fe200078e020e */
[----:B------:R-:W-:Y:S01]  /*0fc0*/  LEA.HI.X.SX32 R9, R9, UR9, 0x1, P0 ;  /* 0x0000000909097c11 */ /* 0x000fe200080f0eff */
[----:B-1----:R-:W-:Y:S02]  /*0fd0*/  STG.E desc[UR4][R2.64+0x4], R23 ;  /* 0x0000041702007986 */ /* 0x002fe4000c101904 */
[C---:B------:R-:W-:Y:S02]  /*0fe0*/  IMAD.WIDE R14, R19.reuse, 0x4, R14 ;  /* 0x00000004130e7825 */ /* 0x040fe400078e020e */
[----:B------:R-:W2:Y:S02]  /*0ff0*/  LDG.E R16, desc[UR4][R16.64+0x8] ;  /* 0x0000080410107981 */ /* 0x000ea4000c1e1900 */
[--C-:B------:R-:W-:Y:S02]  /*1000*/  IMAD.WIDE R18, R19, 0x4, R8.reuse ;  /* 0x0000000413127825 */ /* 0x100fe400078e0208 */
[----:B------:R-:W3:Y:S02]  /*1010*/  LDG.E R14, desc[UR4][R14.64+0x8] ;  /* 0x000008040e0e7981 */ /* 0x000ee4000c1e1900 */
[----:B------:R-:W-:-:S02]  /*1020*/  IMAD.WIDE R20, R21, 0x4, R8 ;  /* 0x0000000415147825 */ /* 0x000fc400078e0208 */
        /* <DEDUP_REMOVED lines=11> */
[----:B------:R-:W-:Y:S01]  /*10e0*/  FMNMX R6, RZ, R6, !PT ;  /* 0x00000006ff067209 */ /* 0x000fe20007800000 */
[----:B------:R-:W-:Y:S01]  /*10f0*/  FADD R7, -R9, 1 ;  /* 0x3f80000009077421 */ /* 0x000fe20000000100 */
[----:B------:R-:W-:Y:S01]  /*1100*/  FMNMX R10, R5, R10, PT ;  /* 0x0000000a050a7209 */ /* 0x000fe20003800000 */
[----:B------:R-:W-:Y:S01]  /*1110*/  FADD R13, -R11, 1 ;  /* 0x3f8000000b0d7421 */ /* 0x000fe20000000100 */
[----:B------:R-:W0:Y:S01]  /*1120*/  F2I.FLOOR.NTZ R5, R6 ;  /* 0x0000000600057305 */ /* 0x000e220000207100 */
[----:B--2---:R-:W-:Y:S02]  /*1130*/  I2FP.F32.S32 R16, R16 ;  /* 0x0000001000107245 */ /* 0x004fe40000201400 */
[----:B---3--:R-:W-:-:S03]  /*1140*/  I2FP.F32.S32 R14, R14 ;  /* 0x0000000e000e7245 */ /* 0x008fc60000201400 */
[----:B------:R-:W-:Y:S01]  /*1150*/  FMUL R16, R9, R16 ;  /* 0x0000001009107220 */ /* 0x000fe20000400000 */
[----:B----4-:R-:W-:Y:S01]  /*1160*/  I2FP.F32.S32 R18, R18 ;  /* 0x0000001200127245 */ /* 0x010fe20000201400 */
[----:B------:R-:W-:Y:S02]  /*1170*/  FMUL R14, R14, R7 ;  /* 0x000000070e0e7220 */ /* 0x000fe40000400000 */
[----:B------:R-:W-:Y:S01]  /*1180*/  FMUL R15, R13, R16 ;  /* 0x000000100d0f7220 */ /* 0x000fe20000400000 */
[----:B-----5:R-:W-:Y:S01]  /*1190*/  I2FP.F32.S32 R8, R8 ;  /* 0x0000000800087245 */ /* 0x020fe20000201400 */
[----:B------:R-:W-:Y:S01]  /*11a0*/  FMUL R18, R7, R18 ;  /* 0x0000001207127220 */ /* 0x000fe20000400000 */
[----:B------:R-:W-:Y:S01]  /*11b0*/  FMNMX R7, RZ, R10, !PT ;  /* 0x0000000aff077209 */ /* 0x000fe20007800000 */
[----:B------:R-:W-:Y:S02]  /*11c0*/  FFMA R14, R14, R13, R15 ;  /* 0x0000000d0e0e7223 */ /* 0x000fe4000000000f */
[----:B------:R-:W-:Y:S01]  /*11d0*/  FMUL R9, R9, R8 ;  /* 0x0000000809097220 */ /* 0x000fe20000400000 */
[----:B------:R-:W1:Y:S01]  /*11e0*/  F2I.FLOOR.NTZ R13, R7 ;  /* 0x00000007000d7305 */ /* 0x000e620000207100 */
[----:B------:R-:W-:-:S04]  /*11f0*/  FFMA R14, R11, R18, R14 ;  /* 0x000000120b0e7223 */ /* 0x000fc8000000000e */
[----:B------:R-:W-:Y:S01]  /*1200*/  FFMA R9, R11, R9, R14 ;  /* 0x000000090b097223 */ /* 0x000fe2000000000e */
[----:B0-----:R-:W-:-:S03]  /*1210*/  IMAD R11, R5, UR6, RZ ;  /* 0x00000006050b7c24 */ /* 0x001fc6000f8e02ff */
[----:B------:R-:W-:Y:S01]  /*1220*/  FADD R12, R9, 0.5 ;  /* 0x3f000000090c7421 */ /* 0x000fe20000000000 */
[----:B------:R-:W-:Y:S02]  /*1230*/  VIADDMNMX R9, R5, 0x1, R4, PT ;  /* 0x0000000105097846 */ /* 0x000fe40003800104 */
[----:B------:R-:W-:Y:S01]  /*1240*/  IADD3 R8, P0, PT, R11, UR8, RZ ;  /* 0x000000080b087c10 */ /* 0x000fe2000ff1e0ff */
[----:B------:R-:W0:Y:S01]  /*1250*/  F2I.TRUNC.NTZ R19, R12 ;  /* 0x0000000c00137305 */ /* 0x000e22000020f100 */
[----:B-1----:R-:W-:Y:S01]  /*1260*/  VIADDMNMX R10, R13, 0x1, R0, PT ;  /* 0x000000010d0a7846 */ /* 0x002fe20003800100 */
[----:B------:R-:W-:Y:S01]  /*1270*/  IMAD R16, R9, UR6, RZ ;  /* 0x0000000609107c24 */ /* 0x000fe2000f8e02ff */
[----:B------:R-:W-:Y:S02]  /*1280*/  LEA.HI.X.SX32 R9, R11, UR9, 0x1, P0 ;  /* 0x000000090b097c11 */ /* 0x000fe400080f0eff */
[----:B------:R-:W-:Y:S01]  /*1290*/  SHF.L.U32 R17, R13, 0x2, RZ ;  /* 0x000000020d117819 */ /* 0x000fe200000006ff */
        /* <DEDUP_REMOVED lines=17> */
[----:B------:R-:W-:-:S03]  /*13b0*/  FADD R21, R6, -R21 ;  /* 0x8000001506157221 */ /* 0x000fc60000000000 */
[----:B------:R-:W-:Y:S02]  /*13c0*/  FSEL R12, R12, RZ, P0 ;  /* 0x000000ff0c0c7208 */ /* 0x000fe40000000000 */
[----:B------:R-:W-:-:S03]  /*13d0*/  FSEL R21, R21, RZ, P1 ;  /* 0x000000ff15157208 */ /* 0x000fc60000800000 */
[----:B------:R-:W-:Y:S02]  /*13e0*/  FADD R5, -R12, 1 ;  /* 0x3f8000000c057421 */ /* 0x000fe40000000100 */
[----:B------:R-:W-:Y:S01]  /*13f0*/  FADD R7, -R21, 1 ;  /* 0x3f80000015077421 */ /* 0x000fe20000000100 */
        /* <DEDUP_REMOVED lines=9> */
[----:B------:R-:W-:-:S02]  /*1490*/  FMUL R11, R12, R11 ;  /* 0x0000000b0c0b7220 */ /* 0x000fc40000400000 */
[----:B------:R-:W-:-:S04]  /*14a0*/  FFMA R8, R21, R16, R8 ;  /* 0x0000001015087223 */ /* 0x000fc80000000008 */
[----:B------:R-:W-:-:S04]  /*14b0*/  FFMA R8, R21, R11, R8 ;  /* 0x0000000b15087223 */ /* 0x000fc80000000008 */
[----:B------:R-:W-:-:S04]  /*14c0*/  FADD R8, R8, 0.5 ;  /* 0x3f00000008087421 */ /* 0x000fc80000000000 */
[----:B------:R-:W0:Y:S02]  /*14d0*/  F2I.TRUNC.NTZ R5, R8 ;  /* 0x0000000800057305 */ /* 0x000e24000020f100 */
[----:B0-----:R-:W-:Y:S01]  /*14e0*/  STG.E desc[UR4][R2.64+0xc], R5 ;  /* 0x00000c0502007986 */ /* 0x001fe2000c101904 */
[----:B------:R-:W-:Y:S05]  /*14f0*/  EXIT ;  /* 0x000000000000794d */ /* 0x000fea0003800000 */
.L_x_18:
[----:B------:R-:W-:-:S00]  /*1500*/  BRA `(.L_x_18) ;  /* 0xfffffffc00fc7947 */ /* 0x000fc0000383ffff */
[----:B------:R-:W-:-:S00]  /*1510*/  NOP ;  /* 0x0000000000007918 */ /* 0x000fc00000000000 */
        /* <DEDUP_REMOVED lines=14> */
.L_x_202:


//--------------------- .text._Z33nppiWarpAffineBack_32s_C3R_kernelPKi8NppiSizei8NppiRectPiiS2_ddddddi --------------------------
	.section	.text._Z33nppiWarpAffineBack_32s_C3R_kernelPKi8NppiSizei8NppiRectPiiS2_ddddddi,"ax",@progbits
	.align	128
        .global         _Z33nppiWarpAffineBack_32s_C3R_kernelPKi8NppiSizei8NppiRectPiiS2_ddddddi
        .type           _Z33nppiWarpAffineBack_32s_C3R_kernelPKi8NppiSizei8NppiRectPiiS2_ddddddi,@function
        .size           _Z33nppiWarpAffineBack_32s_C3R_kernelPKi8NppiSizei8NppiRectPiiS2_ddddddi,(.L_x_203 - _Z33nppiWarpAffineBack_32s_C3R_kernelPKi8NppiSizei8NppiRectPiiS2_ddddddi)
        .other          _Z33nppiWarpAffineBack_32s_C3R_kernelPKi8NppiSizei8NppiRectPiiS2_ddddddi,@"STO_CUDA_ENTRY STV_DEFAULT"
_Z33nppiWarpAffineBack_32s_C3R_kernelPKi8NppiSizei8NppiRectPiiS2_ddddddi:
.text._Z33nppiWarpAffineBack_32s_C3R_kernelPKi8NppiSizei8NppiRectPiiS2_ddddddi:
        /* <DEDUP_REMOVED lines=15> */
[----:B------:R-:W1:Y:S01]  /*00f0*/  LDCU.64 UR16, c[0x0][0x3b0] ;  /* 0x00007600ff1077ac */ /* 0x000e620008000a00 */
[----:B------:R-:W2:Y:S01]  /*0100*/  LDCU.128 UR12, c[0x0][0x3e0] ;  /* 0x00007c00ff0c77ac */ /* 0x000ea20008000c00 */
[----:B------:R-:W3:Y:S01]  /*0110*/  LDCU.64 UR8, c[0x0][0x3c8] ;  /* 0x00007900ff0877ac */ /* 0x000ee20008000a00 */
[----:B------:R-:W4:Y:S01]  /*0120*/  LDCU.64 UR10, c[0x0][0x3f0] ;  /* 0x00007e00ff0a77ac */ /* 0x000f220008000a00 */
[----:B0-----:R-:W-:Y:S01]  /*0130*/  VIADD R10, R14, UR4 ;  /* 0x000000040e0a7c36 */ /* 0x001fe20008000000 */
[----:B------:R-:W0:Y:S03]  /*0140*/  LDCU.128 UR4, c[0x0][0x3d0] ;  /* 0x00007a00ff0477ac */ /* 0x000e260008000c00 */
[----:B------:R-:W2:Y:S01]  /*0150*/  I2F.F64 R4, R10 ;  /* 0x0000000a00047312 */ /* 0x000ea20000201c00 */
[----:B-1----:R-:W-:-:S02]  /*0160*/  VIADD R2, R0, UR17 ;  /* 0x0000001100027c36 */ /* 0x002fc40008000000 */
[----:B------:R-:W-:-:S05]  /*0170*/  IMAD R14, R14, UR16, RZ ;  /* 0x000000100e0e7c24 */ /* 0x000fca000f8e02ff */
[----:B------:R-:W1:Y:S01]  /*0180*/  I2F.F64 R2, R2 ;  /* 0x0000000200027312 */ /* 0x000e620000201c00 */
[C---:B--2---:R-:W-:Y:S02]  /*0190*/  DMUL R6, R4.reuse, UR14 ;  /* 0x0000000e04067c28 */ /* 0x044fe40008000000 */
[----:B0-----:R-:W-:Y:S01]  /*01a0*/  DMUL R4, R4, UR4 ;  /* 0x0000000404047c28 */ /* 0x001fe20008000000 */
[----:B------:R-:W0:Y:S05]  /*01b0*/  LDCU.64 UR4, c[0x0][0x358] ;  /* 0x00006b00ff0477ac */ /* 0x000e2a0008000a00 */
[C---:B-1----:R-:W-:Y:S01]  /*01c0*/  DFMA R8, R2.reuse, UR12, R6 ;  /* 0x0000000c02087c2b */ /* 0x042fe20008000006 */
[----:B------:R-:W1:Y:S01]  /*01d0*/  LDCU.64 UR12, c[0x0][0x3a8] ;  /* 0x00007500ff0c77ac */ /* 0x000e620008000a00 */
[----:B---3--:R-:W-:Y:S01]  /*01e0*/  DFMA R4, R2, UR8, R4 ;  /* 0x0000000802047c2b */ /* 0x008fe20008000004 */
[----:B------:R-:W2:Y:S01]  /*01f0*/  LDC.64 R6, c[0x0][0x388] ;  /* 0x0000e200ff067b82 */ /* 0x000ea20000000a00 */
[----:B------:R-:W3:Y:S04]  /*0200*/  LDCU UR8, c[0x0][0x3f8] ;  /* 0x00007f00ff0877ac */ /* 0x000ee80008000800 */
[----:B----4-:R-:W-:-:S02]  /*0210*/  DADD R12, R8, UR10 ;  /* 0x0000000a080c7e29 */ /* 0x010fc40008000000 */
[----:B------:R-:W-:Y:S01]  /*0220*/  DADD R10, R4, UR6 ;  /* 0x00000006040a7e29 */ /* 0x000fe20008000000 */
[----:B------:R-:W-:-:S07]  /*0230*/  IMAD R9, R0, 0x3, RZ ;  /* 0x0000000300097824 */ /* 0x000fce00078e02ff */
[----:B------:R4:W0:Y:S01]  /*0240*/  F2F.F32.F64 R12, R12 ;  /* 0x0000000c000c7310 */ /* 0x0008220000301000 */
[----:B-1----:R-:W-:Y:S01]  /*0250*/  IADD3 R2, P0, PT, R14, UR12, RZ ;  /* 0x0000000c0e027c10 */ /* 0x002fe2000ff1e0ff */
[----:B---3--:R-:W-:-:S03]  /*0260*/  UISETP.NE.AND UP0, UPT, UR8, 0x2, UPT ;  /* 0x000000020800788c */ /* 0x008fc6000bf05270 */
[----:B------:R-:W-:-:S03]  /*0270*/  LEA.HI.X.SX32 R3, R14, UR13, 0x1, P0 ;  /* 0x0000000d0e037c11 */ /* 0x000fc600080f0eff */
[----:B------:R4:W1:Y:S01]  /*0280*/  F2F.F32.F64 R11, R10 ;  /* 0x0000000a000b7310 */ /* 0x0008620000301000 */
[----:B--2---:R-:W-:Y:S01]  /*0290*/  IADD3 R4, PT, PT, R6, -0x1, RZ ;  /* 0xffffffff06047810 */ /* 0x004fe20007ffe0ff */
[----:B------:R-:W-:Y:S01]  /*02a0*/  VIADD R0, R7, 0xffffffff ;  /* 0xffffffff07007836 */ /* 0x000fe20000000000 */
[----:B01--4-:R-:W-:Y:S06]  /*02b0*/  BRA.U !UP0, `(.L_x_19) ;  /* 0x0000000508387547 */ /* 0x013fec000b800000 */
[----:B------:R-:W-:-:S09]  /*02c0*/  UISETP.NE.AND UP0, UPT, UR8, 0x1, UPT ;  /* 0x000000010800788c */ /* 0x000fd2000bf05270 */
[----:B------:R-:W-:Y:S05]  /*02d0*/  BRA.U UP0, `(.L_x_20) ;  /* 0x0000000100987547 */ /* 0x000fea000b800000 */
[----:B------:R-:W-:Y:S01]  /*02e0*/  MOV R8, 0x3f000000 ;  /* 0x3f00000000087802 */ /* 0x000fe20000000f00 */
[----:B------:R-:W0:Y:S01]  /*02f0*/  LDCU UR6, c[0x0][0x390] ;  /* 0x00007200ff0677ac */ /* 0x000e220008000800 */
[----:B------:R-:W-:Y:S02]  /*0300*/  BSSY.RECONVERGENT B0, `(.L_x_21) ;  /* 0x0000017000007945 */ /* 0x000fe40003800200 */
[C---:B------:R-:W-:Y:S01]  /*0310*/  LOP3.LUT R5, R8.reuse, 0x80000000, R12, 0xb8, !PT ;  /* 0x8000000008057812 */ /* 0x040fe200078eb80c */
[----:B------:R-:W1:Y:S01]  /*0320*/  LDCU.64 UR8, c[0x0][0x380] ;  /* 0x00007000ff0877ac */ /* 0x000e620008000a00 */
[----:B------:R-:W-:-:S03]  /*0330*/  LOP3.LUT R8, R8, 0x80000000, R11, 0xb8, !PT ;  /* 0x8000000008087812 */ /* 0x000fc600078eb80b */
[----:B------:R-:W-:Y:S02]  /*0340*/  FADD.RZ R12, R12, R5 ;  /* 0x000000050c0c7221 */ /* 0x000fe4000000c000 */
[----:B------:R-:W-:Y:S02]  /*0350*/  FADD.RZ R8, R11, R8 ;  /* 0x000000080b087221 */ /* 0x000fe4000000c000 */
[----:B------:R-:W2:Y:S08]  /*0360*/  F2I.TRUNC.NTZ R13, R12 ;  /* 0x0000000c000d7305 */ /* 0x000eb0000020f100 */
[----:B------:R-:W3:Y:S01]  /*0370*/  F2I.TRUNC.NTZ R5, R8 ;  /* 0x0000000800057305 */ /* 0x000ee2000020f100 */
[----:B--2---:R-:W-:-:S04]  /*0380*/  VIMNMX.RELU R0, PT, PT, R13, R0, PT ;  /* 0x000000000d007248 */ /* 0x004fc80003fe1100 */
[C---:B------:R-:W-:Y:S01]  /*0390*/  ISETP.GE.AND P0, PT, R0.reuse, R7, PT ;  /* 0x000000070000720c */ /* 0x040fe20003f06270 */
[----:B0-----:R-:W-:Y:S01]  /*03a0*/  IMAD R11, R0, UR6, RZ ;  /* 0x00000006000b7c24 */ /* 0x001fe2000f8e02ff */
[----:B---3--:R-:W-:-:S04]  /*03b0*/  VIMNMX.RELU R5, PT, PT, R5, R4, PT ;  /* 0x0000000405057248 */ /* 0x008fc80003fe1100 */
[----:B-1----:R-:W-:Y:S02]  /*03c0*/  IADD3 R10, P1, PT, R11, UR8, RZ ;  /* 0x000000080b0a7c10 */ /* 0x002fe4000ff3e0ff */
[C---:B------:R-:W-:Y:S01]  /*03d0*/  ISETP.LT.AND P0, PT, R5.reuse, R6, !P0 ;  /* 0x000000060500720c */ /* 0x040fe20004701270 */
[----:B------:R-:W-:Y:S01]  /*03e0*/  IMAD R7, R5, 0x3, RZ ;  /* 0x0000000305077824 */ /* 0x000fe200078e02ff */
[----:B------:R-:W-:Y:S01]  /*03f0*/  LEA.HI.X.SX32 R11, R11, UR9, 0x1, P1 ;  /* 0x000000090b0b7c11 */ /* 0x000fe200088f0eff */
[----:B------:R-:W-:-:S04]  /*0400*/  IMAD.WIDE R4, R9, 0x4, R2 ;  /* 0x0000000409047825 */ /* 0x000fc800078e0202 */
[----:B------:R-:W-:-:S04]  /*0410*/  IMAD.WIDE.U32 R2, R7, 0x4, R10 ;  /* 0x0000000407027825 */ /* 0x000fc800078e000a */
[----:B------:R-:W-:Y:S02]  /*0420*/  HFMA2 R11, -RZ, RZ, 0, 0 ;  /* 0x00000000ff0b7431 */ /* 0x000fe400000001ff */
[----:B------:R-:W-:Y:S02]  /*0430*/  IMAD.MOV.U32 R9, RZ, RZ, RZ ;  /* 0x000000ffff097224 */ /* 0x000fe400078e00ff */
[----:B------:R-:W-:Y:S01]  /*0440*/  IMAD.MOV.U32 R7, RZ, RZ, RZ ;  /* 0x000000ffff077224 */ /* 0x000fe200078e00ff */
[----:B------:R-:W-:Y:S06]  /*0450*/  @!P0 BRA `(.L_x_22) ;  /* 0x0000000000048947 */ /* 0x000fec0003800000 */
[----:B------:R0:W5:Y:S02]  /*0460*/  LDG.E R7, desc[UR4][R2.64] ;  /* 0x0000000402077981 */ /* 0x000164000c1e1900 */
.L_x_22:
[----:B------:R-:W-:Y:S05]  /*0470*/  BSYNC.RECONVERGENT B0 ;  /* 0x0000000000007941 */ /* 0x000fea0003800200 */
.L_x_21:
[----:B-----5:R1:W-:Y:S01]  /*0480*/  STG.E desc[UR4][R4.64], R7 ;  /* 0x0000000704007986 */ /* 0x0203e2000c101904 */
[----:B------:R-:W-:Y:S04]  /*0490*/  BSSY.RECONVERGENT B0, `(.L_x_23) ;  /* 0x0000003000007945 */ /* 0x000fe80003800200 */
[----:B------:R-:W-:Y:S05]  /*04a0*/  @!P0 BRA `(.L_x_24) ;  /* 0x0000000000048947 */ /* 0x000fea0003800000 */
[----:B------:R2:W5:Y:S02]  /*04b0*/  LDG.E R9, desc[UR4][R2.64+0x4] ;  /* 0x0000040402097981 */ /* 0x000564000c1e1900 */
.L_x_24:
[----:B------:R-:W-:Y:S05]  /*04c0*/  BSYNC.RECONVERGENT B0 ;  /* 0x0000000000007941 */ /* 0x000fea0003800200 */
.L_x_23:
[----:B-----5:R3:W-:Y:S01]  /*04d0*/  STG.E desc[UR4][R4.64+0x4], R9 ;  /* 0x0000040904007986 */ /* 0x0207e2000c101904 */
[----:B------:R-:W-:Y:S04]  /*04e0*/  BSSY.RECONVERGENT B0, `(.L_x_25) ;  /* 0x0000003000007945 */ /* 0x000fe80003800200 */
[----:B------:R-:W-:Y:S05]  /*04f0*/  @!P0 BRA `(.L_x_26) ;  /* 0x0000000000048947 */ /* 0x000fea0003800000 */
[----:B------:R4:W5:Y:S02]  /*0500*/  LDG.E R11, desc[UR4][R2.64+0x8] ;  /* 0x00000804020b7981 */ /* 0x000964000c1e1900 */
.L_x_26:
[----:B------:R-:W-:Y:S05]  /*0510*/  BSYNC.RECONVERGENT B0 ;  /* 0x0000000000007941 */ /* 0x000fea0003800200 */
.L_x_25:
[----:B-----5:R-:W-:Y:S01]  /*0520*/  STG.E desc[UR4][R4.64+0x8], R11 ;  /* 0x0000080b04007986 */ /* 0x020fe2000c101904 */
[----:B------:R-:W-:Y:S05]  /*0530*/  EXIT ;  /* 0x000000000000794d */ /* 0x000fea0003800000 */
.L_x_20:
[----:B------:R-:W-:Y:S01]  /*0540*/  MOV R5, 0x3f000000 ;  /* 0x3f00000000057802 */ /* 0x000fe20000000f00 */
[----:B------:R-:W0:Y:S01]  /*0550*/  LDCU UR6, c[0x0][0x390] ;  /* 0x00007200ff0677ac */ /* 0x000e220008000800 */
[----:B------:R-:W-:Y:S01]  /*0560*/  BSSY.RECONVERGENT B0, `(.L_x_27) ;  /* 0x0000017000007945 */ /* 0x000fe20003800200 */
[----:B------:R-:W-:Y:S01]  /*0570*/  IMAD.WIDE R2, R9, 0x4, R2 ;  /* 0x0000000409027825 */ /* 0x000fe200078e0202 */
[C---:B------:R-:W-:Y:S01]  /*0580*/  LOP3.LUT R13, R5.reuse, 0x80000000, R12, 0xb8, !PT ;  /* 0x80000000050d7812 */ /* 0x040fe200078eb80c */
[----:B------:R-:W1:Y:S01]  /*0590*/  LDCU.64 UR8, c[0x0][0x380] ;  /* 0x00007000ff0877ac */ /* 0x000e620008000a00 */
[----:B------:R-:W-:Y:S01]  /*05a0*/  LOP3.LUT R8, R5, 0x80000000, R11, 0xb8, !PT ;  /* 0x8000000005087812 */ /* 0x000fe200078eb80b */
[----:B------:R-:W-:Y:S02]  /*05b0*/  IMAD.MOV.U32 R9, RZ, RZ, RZ ;  /* 0x000000ffff097224 */ /* 0x000fe400078e00ff */
[----:B------:R-:W-:Y:S02]  /*05c0*/  FADD.RZ R13, R12, R13 ;  /* 0x0000000d0c0d7221 */ /* 0x000fe4000000c000 */
[----:B------:R-:W-:-:S04]  /*05d0*/  FADD.RZ R8, R11, R8 ;  /* 0x000000080b087221 */ /* 0x000fc8000000c000 */
[----:B------:R-:W2:Y:S08]  /*05e0*/  F2I.TRUNC.NTZ R13, R13 ;  /* 0x0000000d000d7305 */ /* 0x000eb0000020f100 */
[----:B------:R-:W3:Y:S01]  /*05f0*/  F2I.TRUNC.NTZ R5, R8 ;  /* 0x0000000800057305 */ /* 0x000ee2000020f100 */
[----:B--2---:R-:W-:-:S04]  /*0600*/  VIMNMX.RELU R0, PT, PT, R13, R0, PT ;  /* 0x000000000d007248 */ /* 0x004fc80003fe1100 */
[C---:B------:R-:W-:Y:S01]  /*0610*/  ISETP.GE.AND P0, PT, R0.reuse, R7, PT ;  /* 0x000000070000720c */ /* 0x040fe20003f06270 */
[----:B0-----:R-:W-:Y:S02]  /*0620*/  IMAD R10, R0, UR6, RZ ;  /* 0x00000006000a7c24 */ /* 0x001fe4000f8e02ff */
[----:B------:R-:W-:Y:S01]  /*0630*/  IMAD.MOV.U32 R7, RZ, RZ, RZ ;  /* 0x000000ffff077224 */ /* 0x000fe200078e00ff */
[----:B---3--:R-:W-:Y:S02]  /*0640*/  VIMNMX.RELU R11, PT, PT, R5, R4, PT ;  /* 0x00000004050b7248 */ /* 0x008fe40003fe1100 */
[C---:B-1----:R-:W-:Y:S02]  /*0650*/  IADD3 R4, P1, PT, R10.reuse, UR8, RZ ;  /* 0x000000080a047c10 */ /* 0x042fe4000ff3e0ff */
[C---:B------:R-:W-:Y:S01]  /*0660*/  ISETP.LT.AND P0, PT, R11.reuse, R6, !P0 ;  /* 0x000000060b00720c */ /* 0x040fe20004701270 */
[----:B------:R-:W-:Y:S01]  /*0670*/  IMAD R11, R11, 0x3, RZ ;  /* 0x000000030b0b7824 */ /* 0x000fe200078e02ff */
[----:B------:R-:W-:-:S03]  /*0680*/  LEA.HI.X.SX32 R5, R10, UR9, 0x1, P1 ;  /* 0x000000090a057c11 */ /* 0x000fc600088f0eff */
[----:B------:R-:W-:-:S04]  /*0690*/  IMAD.WIDE.U32 R4, R11, 0x4, R4 ;  /* 0x000000040b047825 */ /* 0x000fc800078e0004 */
[----:B------:R-:W-:-:S04]  /*06a0*/  HFMA2 R11, -RZ, RZ, 0, 0 ;  /* 0x00000000ff0b7431 */ /* 0x000fc800000001ff */
[----:B------:R-:W-:Y:S05]  /*06b0*/  @!P0 BRA `(.L_x_28) ;  /* 0x0000000000048947 */ /* 0x000fea0003800000 */
[----:B------:R0:W5:Y:S02]  /*06c0*/  LDG.E R7, desc[UR4][R4.64] ;  /* 0x0000000404077981 */ /* 0x000164000c1e1900 */
.L_x_28:
[----:B------:R-:W-:Y:S05]  /*06d0*/  BSYNC.RECONVERGENT B0 ;  /* 0x0000000000007941 */ /* 0x000fea0003800200 */
.L_x_27:
[----:B-----5:R1:W-:Y:S01]  /*06e0*/  STG.E desc[UR4][R2.64], R7 ;  /* 0x0000000702007986 */ /* 0x0203e2000c101904 */
[----:B------:R-:W-:Y:S04]  /*06f0*/  BSSY.RECONVERGENT B0, `(.L_x_29) ;  /* 0x0000003000007945 */ /* 0x000fe80003800200 */
[----:B------:R-:W-:Y:S05]  /*0700*/  @!P0 BRA `(.L_x_30) ;  /* 0x0000000000048947 */ /* 0x000fea0003800000 */
[----:B------:R2:W5:Y:S02]  /*0710*/  LDG.E R9, desc[UR4][R4.64+0x4] ;  /* 0x0000040404097981 */ /* 0x000564000c1e1900 */
.L_x_30:
[----:B------:R-:W-:Y:S05]  /*0720*/  BSYNC.RECONVERGENT B0 ;  /* 0x0000000000007941 */ /* 0x000fea0003800200 */
.L_x_29:
[----:B-----5:R3:W-:Y:S01]  /*0730*/  STG.E desc[UR4][R2.64+0x4], R9 ;  /* 0x0000040902007986 */ /* 0x0207e2000c101904 */
[----:B------:R-:W-:Y:S04]  /*0740*/  BSSY.RECONVERGENT B0, `(.L_x_31) ;  /* 0x0000003000007945 */ /* 0x000fe80003800200 */
[----:B------:R-:W-:Y:S05]  /*0750*/  @!P0 BRA `(.L_x_32) ;  /* 0x0000000000048947 */ /* 0x000fea0003800000 */
[----:B------:R4:W5:Y:S02]  /*0760*/  LDG.E R11, desc[UR4][R4.64+0x8] ;  /* 0x00000804040b7981 */ /* 0x000964000c1e1900 */
.L_x_32:
[----:B------:R-:W-:Y:S05]  /*0770*/  BSYNC.RECONVERGENT B0 ;  /* 0x0000000000007941 */ /* 0x000fea0003800200 */
.L_x_31:
[----:B-----5:R-:W-:Y:S01]  /*0780*/  STG.E desc[UR4][R2.64+0x8], R11 ;  /* 0x0000080b02007986 */ /* 0x020fe2000c101904 */
[----:B------:R-:W-:Y:S05]  /*0790*/  EXIT ;  /* 0x000000000000794d */ /* 0x000fea0003800000 */
.L_x_19:
[----:B------:R-:W-:Y:S01]  /*07a0*/  I2FP.F32.S32 R5, R0 ;  /* 0x0000000000057245 */ /* 0x000fe20000201400 */
[----:B------:R-:W0:Y:S01]  /*07b0*/  LDCU UR6, c[0x0][0x390] ;  /* 0x00007200ff0677ac */ /* 0x000e220008000800 */
[----:B------:R-:W-:Y:S02]  /*07c0*/  I2FP.F32.S32 R8, R4 ;  /* 0x0000000400087245 */ /* 0x000fe40000201400 */
[----:B------:R-:W-:Y:S01]  /*07d0*/  FMNMX R10, R12, R5, PT ;  /* 0x000000050c0a7209 */ /* 0x000fe20003800000 */
[----:B------:R-:W1:Y:S01]  /*07e0*/  LDCU.64 UR8, c[0x0][0x380] ;  /* 0x00007000ff0877ac */ /* 0x000e620008000a00 */
[----:B------:R-:W-:Y:S02]  /*07f0*/  FMNMX R11, R11, R8, PT ;  /* 0x000000080b0b7209 */ /* 0x000fe40003800000 */
        /* <DEDUP_REMOVED lines=8> */
[C---:B--2---:R-:W-:Y:S01]  /*0880*/  VIADDMNMX R6, R17.reuse, 0x1, R4, PT ;  /* 0x0000000111067846 */ /* 0x044fe20003800104 */
[----:B------:R-:W-:Y:S01]  /*0890*/  IMAD R21, R17, 0x3, RZ ;  /* 0x0000000311157824 */ /* 0x000fe200078e02ff */
[----:B------:R-:W-:-:S03]  /*08a0*/  LEA.HI.X.SX32 R15, R12, UR9, 0x1, P0 ;  /* 0x000000090c0f7c11 */ /* 0x000fc600080f0eff */
[----:B------:R-:W-:Y:S01]  /*08b0*/  IMAD R23, R6, 0x3, RZ ;  /* 0x0000000306177824 */ /* 0x000fe200078e02ff */
        /* <DEDUP_REMOVED lines=21> */
[----:B0-----:R-:W-:Y:S01]  /*0a10*/  FADD R15, -R7, 1 ;  /* 0x3f800000070f7421 */ /* 0x001fe20000000100 */
[----:B------:R-:W-:Y:S01]  /*0a20*/  FMNMX R11, R8, R11, PT ;  /* 0x0000000b080b7209 */ /* 0x000fe20003800000 */
[----:B------:R-:W-:Y:S01]  /*0a30*/  FADD R17, -R12, 1 ;  /* 0x3f8000000c117421 */ /* 0x000fe20000000100 */
[----:B------:R-:W0:Y:S02]  /*0a40*/  F2I.FLOOR.NTZ R13, R10 ;  /* 0x0000000a000d7305 */ /* 0x000e240000207100 */
        /* <DEDUP_REMOVED lines=10> */
[----:B------:R-:W1:Y:S01]  /*0af0*/  F2I.FLOOR.NTZ R15, R11 ;  /* 0x0000000b000f7305 */ /* 0x000e620000207100 */
[----:B0-----:R-:W-:-:S02]  /*0b00*/  IMAD R14, R13, UR6, RZ ;  /* 0x000000060d0e7c24 */ /* 0x001fc4000f8e02ff */
[----:B------:R-:W-:Y:S01]  /*0b10*/  FMUL R6, R7, R6 ;  /* 0x0000000607067220 */ /* 0x000fe20000400000 */
[----:B------:R-:W-:Y:S01]  /*0b20*/  FFMA R19, R12, R20, R19 ;  /* 0x000000140c137223 */ /* 0x000fe20000000013 */
[----:B------:R-:W-:Y:S02]  /*0b30*/  VIADDMNMX R7, R13, 0x1, R0, PT ;  /* 0x000000010d077846 */ /* 0x000fe40003800100 */
[----:B------:R-:W-:Y:S01]  /*0b40*/  IADD3 R16, P0, PT, R14, UR8, RZ ;  /* 0x000000080e107c10 */ /* 0x000fe2000ff1e0ff */
[----:B------:R-:W-:Y:S02]  /*0b50*/  FFMA R6, R12, R6, R19 ;  /* 0x000000060c067223 */ /* 0x000fe40000000013 */
[----:B------:R-:W-:Y:S01]  /*0b60*/  IMAD R7, R7, UR6, RZ ;  /* 0x0000000607077c24 */ /* 0x000fe2000f8e02ff */
[----:B------:R-:W-:Y:S01]  /*0b70*/  LEA.HI.X.SX32 R17, R14, UR9, 0x1, P0 ;  /* 0x000000090e117c11 */ /* 0x000fe200080f0eff */
[----:B------:R-:W-:-:S04]  /*0b80*/  FADD R12, R6, 0.5 ;  /* 0x3f000000060c7421 */ /* 0x000fc80000000000 */
[----:B------:R-:W0:Y:S01]  /*0b90*/  F2I.TRUNC.NTZ R23, R12 ;  /* 0x0000000c00177305 */ /* 0x000e22000020f100 */
[C---:B-1----:R-:W-:Y:S01]  /*0ba0*/  VIADDMNMX R6, R15.reuse, 0x1, R4, PT ;  /* 0x000000010f067846 */ /* 0x042fe20003800104 */
[----:B------:R-:W-:-:S04]  /*0bb0*/  IMAD R21, R15, 0x3, RZ ;  /* 0x000000030f157824 */ /* 0x000fc800078e02ff */
[----:B------:R-:W-:Y:S01]  /*0bc0*/  IMAD R9, R6, 0x3, RZ ;  /* 0x0000000306097824 */ /* 0x000fe200078e02ff */
[----:B------:R-:W-:-:S03]  /*0bd0*/  IADD3 R6, P0, PT, R7, UR8, RZ ;  /* 0x0000000807067c10 */ /* 0x000fc6000ff1e0ff */
[----:B------:R-:W-:Y:S01]  /*0be0*/  IMAD.WIDE R18, R9, 0x4, R16 ;  /* 0x0000000409127825 */ /* 0x000fe200078e0210 */
[----:B------:R-:W-:-:S03]  /*0bf0*/  LEA.HI.X.SX32 R7, R7, UR9, 0x1, P0 ;  /* 0x0000000907077c11 */ /* 0x000fc600080f0eff */
[C---:B------:R-:W-:Y:S01]  /*0c00*/  IMAD.WIDE R16, R21.reuse, 0x4, R16 ;  /* 0x0000000415107825 */ /* 0x040fe200078e0210 */
[----:B0-----:R-:W-:Y:S04]  /*0c10*/  STG.E desc[UR4][R2.64], R23 ;  /* 0x0000001702007986 */ /* 0x001fe8000c101904 */
[----:B------:R-:W2:Y:S01]  /*0c20*/  LDG.E R18, desc[UR4][R18.64+0x4] ;  /* 0x0000040412127981 */ /* 0x000ea2000c1e1900 */
[----:B------:R-:W-:-:S03]  /*0c30*/  IMAD.WIDE R20, R21, 0x4, R6 ;  /* 0x0000000415147825 */ /* 0x000fc600078e0206 */
[----:B------:R-:W3:Y:S01]  /*0c40*/  LDG.E R16, desc[UR4][R16.64+0x4] ;  /* 0x0000040410107981 */ /* 0x000ee2000c1e1900 */
[----:B------:R-:W-:-:S03]  /*0c50*/  IMAD.WIDE R6, R9, 0x4, R6 ;  /* 0x0000000409067825 */ /* 0x000fc600078e0206 */
[----:B------:R-:W4:Y:S04]  /*0c60*/  LDG.E R20, desc[UR4][R20.64+0x4] ;  /* 0x0000040414147981 */ /* 0x000f28000c1e1900 */
[----:B------:R0:W5:Y:S01]  /*0c70*/  LDG.E R6, desc[UR4][R6.64+0x4] ;  /* 0x0000040406067981 */ /* 0x000162000c1e1900 */
        /* <DEDUP_REMOVED lines=13> */
[----:B0-----:R-:W0:Y:S02]  /*0d50*/  F2I.FLOOR.NTZ R7, R5 ;  /* 0x0000000500077305 */ /* 0x001e240000207100 */
[----:B------:R-:W-:-:S06]  /*0d60*/  FMNMX R8, RZ, R8, !PT ;  /* 0x00000008ff087209 */ /* 0x000fcc0007800000 */
[----:B------:R-:W1:Y:S01]  /*0d70*/  F2I.FLOOR.NTZ R11, R8 ;  /* 0x00000008000b7305 */ /* 0x000e620000207100 */
[----:B0-----:R-:W-:Y:S01]  /*0d80*/  IMAD R14, R7, UR6, RZ ;  /* 0x00000006070e7c24 */ /* 0x001fe2000f8e02ff */
[C---:B-1----:R-:W-:Y:S01]  /*0d90*/  VIADDMNMX R10, R11.reuse, 0x1, R4, PT ;  /* 0x000000010b0a7846 */ /* 0x042fe20003800104 */
[----:B------:R-:W-:-:S04]  /*0da0*/  IMAD R19, R11, 0x3, RZ ;  /* 0x000000030b137824 */ /* 0x000fc800078e02ff */
[----:B------:R-:W-:Y:S01]  /*0db0*/  IMAD R21, R10, 0x3, RZ ;  /* 0x000000030a157824 */ /* 0x000fe200078e02ff */
        /* <DEDUP_REMOVED lines=9> */
[----:B------:R-:W-:Y:S01]  /*0e50*/  VIADDMNMX R13, R7, 0x1, R0, PT ;  /* 0x00000001070d7846 */ /* 0x000fe20003800100 */
[----:B------:R-:W-:-:S02]  /*0e60*/  FMUL R6, R9, R6 ;  /* 0x0000000609067220 */ /* 0x000fc40000400000 */
[C---:B------:R-:W-:Y:S02]  /*0e70*/  FFMA R17, R12.reuse, R20, R17 ;  /* 0x000000140c117223 */ /* 0x040fe40000000011 */
[----:B------:R-:W-:Y:S02]  /*0e80*/  IMAD R15, R13, UR6, RZ ;  /* 0x000000060d0f7c24 */ /* 0x000fe4000f8e02ff */
[----:B------:R-:W-:Y:S01]  /*0e90*/  FFMA R6, R12, R6, R17 ;  /* 0x000000060c067223 */ /* 0x000fe20000000011 */
[----:B------:R-:W-:-:S03]  /*0ea0*/  IADD3 R12, P0, PT, R14, UR8, RZ ;  /* 0x000000080e0c7c10 */ /* 0x000fc6000ff1e0ff */
[----:B------:R-:W-:Y:S01]  /*0eb0*/  FADD R6, R6, 0.5 ;  /* 0x3f00000006067421 */ /* 0x000fe20000000000 */
[----:B------:R-:W-:Y:S02]  /*0ec0*/  LEA.HI.X.SX32 R13, R14, UR9, 0x1, P0 ;  /* 0x000000090e0d7c11 */ /* 0x000fe400080f0eff */
[----:B------:R-:W-:Y:S01]  /*0ed0*/  IADD3 R14, P0, PT, R15, UR8, RZ ;  /* 0x000000080f0e7c10 */ /* 0x000fe2000ff1e0ff */
[----:B------:R-:W0:Y:S01]  /*0ee0*/  F2I.TRUNC.NTZ R9, R6 ;  /* 0x0000000600097305 */ /* 0x000e22000020f100 */
[--C-:B------:R-:W-:Y:S02]  /*0ef0*/  IMAD.WIDE R16, R21, 0x4, R12.reuse ;  /* 0x0000000415107825 */ /* 0x100fe400078e020c */
[----:B------:R-:W-:Y:S02]  /*0f00*/  LEA.HI.X.SX32 R15, R15, UR9, 0x1, P0 ;  /* 0x000000090f0f7c11 */ /* 0x000fe400080f0eff */
[----:B------:R-:W-:-:S04]  /*0f10*/  IMAD.WIDE R12, R19, 0x4, R12 ;  /* 0x00000004130c7825 */ /* 0x000fc800078e020c */
[--C-:B------:R-:W-:Y:S01]  /*0f20*/  IMAD.WIDE R18, R19, 0x4, R14.reuse ;  /* 0x0000000413127825 */ /* 0x100fe200078e020e */
[----:B0-----:R0:W-:Y:S04]  /*0f30*/  STG.E desc[UR4][R2.64+0x4], R9 ;  /* 0x0000040902007986 */ /* 0x0011e8000c101904 */
[----:B------:R-:W2:Y:S01]  /*0f40*/  LDG.E R16, desc[UR4][R16.64+0x8] ;  /* 0x0000080410107981 */ /* 0x000ea2000c1e1900 */
[----:B------:R-:W-:-:S03]  /*0f50*/  IMAD.WIDE R14, R21, 0x4, R14 ;  /* 0x00000004150e7825 */ /* 0x000fc600078e020e */
[----:B------:R-:W3:Y:S04]  /*0f60*/  LDG.E R12, desc[UR4][R12.64+0x8] ;  /* 0x000008040c0c7981 */ /* 0x000ee8000c1e1900 */
[----:B------:R-:W4:Y:S04]  /*0f70*/  LDG.E R18, desc[UR4][R18.64+0x8] ;  /* 0x0000080412127981 */ /* 0x000f28000c1e1900 */
[----:B------:R-:W5:Y:S01]  /*0f80*/  LDG.E R14, desc[UR4][R14.64+0x8] ;  /* 0x000008040e0e7981 */ /* 0x000f62000c1e1900 */
[----:B------:R-:W-:Y:S02]  /*0f90*/  I2FP.F32.S32 R21, R11 ;  /* 0x0000000b00157245 */ /* 0x000fe40000201400 */
[----:B------:R-:W-:-:S02]  /*0fa0*/  I2FP.F32.S32 R6, R7 ;  /* 0x0000000700067245 */ /* 0x000fc40000201400 */
        /* <DEDUP_REMOVED lines=13> */
[----:B0-----:R-:W-:Y:S01]  /*1080*/  FMUL R9, R7, R16 ;  /* 0x0000001007097220 */ /* 0x001fe20000400000 */
[----:B-----5:R-:W-:Y:S01]  /*1090*/  I2FP.F32.S32 R14, R14 ;  /* 0x0000000e000e7245 */ /* 0x020fe20000201400 */
[----:B------:R-:W-:Y:S02]  /*10a0*/  FMUL R18, R5, R18 ;  /* 0x0000001205127220 */ /* 0x000fe40000400000 */
[----:B------:R-:W-:Y:S02]  /*10b0*/  FFMA R9, R12, R7, R9 ;  /* 0x000000070c097223 */ /* 0x000fe40000000009 */
[----:B------:R-:W-:-:S02]  /*10c0*/  FMUL R14, R21, R14 ;  /* 0x0000000e150e7220 */ /* 0x000fc40000400000 */
[----:B------:R-:W-:-:S04]  /*10d0*/  FFMA R9, R6, R18, R9 ;  /* 0x0000001206097223 */ /* 0x000fc80000000009 */
[----:B------:R-:W-:-:S04]  /*10e0*/  FFMA R9, R6, R14, R9 ;  /* 0x0000000e06097223 */ /* 0x000fc80000000009 */
[----:B------:R-:W-:-:S06]  /*10f0*/  FADD R9, R9, 0.5 ;  /* 0x3f00000009097421 */ /* 0x000fcc0000000000 */
[----:B------:R-:W0:Y:S02]  /*1100*/  F2I.TRUNC.NTZ R9, R9 ;  /* 0x0000000900097305 */ /* 0x000e24000020f100 */
[----:B0-----:R-:W-:Y:S01]  /*1110*/  STG.E desc[UR4][R2.64+0x8], R9 ;  /* 0x0000080902007986 */ /* 0x001fe2000c101904 */
[----:B------:R-:W-:Y:S05]  /*1120*/  EXIT ;  /* 0x000000000000794d */ /* 0x000fea0003800000 */
.L_x_33:
        /* <DEDUP_REMOVED lines=13> */
.L_x_203:


//--------------------- .text._Z33nppiWarpAffineBack_32s_C1R_kernelPKi8NppiSizei8NppiRectPiiS2_ddddddi --------------------------
	.section	.text._Z33nppiWarpAffineBack_32s_C1R_kernelPKi8NppiSizei8NppiRectPiiS2_ddddddi,"ax",@progbits
	.align	128
        .global         _Z33nppiWarpAffineBack_32s_C1R_kernelPKi8NppiSizei8NppiRectPiiS2_ddddddi
        .type           _Z33nppiWarpAffineBack_32s_C1R_kernelPKi8NppiSizei8NppiRectPiiS2_ddddddi,@function
        .size           _Z33nppiWarpAffineBack_32s_C1R_kernelPKi8NppiSizei8NppiRectPiiS2_ddddddi,(.L_x_204 - _Z33nppiWarpAffineBack_32s_C1R_kernelPKi8NppiSizei8NppiRectPiiS2_ddddddi)
        .other          _Z33nppiWarpAffineBack_32s_C1R_kernelPKi8NppiSizei8NppiRectPiiS2_ddddddi,@"STO_CUDA_ENTRY STV_DEFAULT"
_Z33nppiWarpAffineBack_32s_C1R_kernelPKi8NppiSizei8NppiRectPiiS2_ddddddi:
.text._Z33nppiWarpAffineBack_32s_C1R_kernelPKi8NppiSizei8NppiRectPiiS2_ddddddi:
        /* <DEDUP_REMOVED lines=15> */
[----:B------:R-:W1:Y:S01]  /*00f0*/  LDCU UR4, c[0x0][0x3b4] ;  /* 0x00007680ff0477ac */ /* 0x000e620008000800 */
[----:B------:R-:W2:Y:S01]  /*0100*/  LDCU.128 UR8, c[0x0][0x3d0] ;  /* 0x00007a00ff0877ac */ /* 0x000ea20008000c00 */
[----:B------:R-:W3:Y:S01]  /*0110*/  LDCU.128 UR12, c[0x0][0x3e0] ;  /* 0x00007c00ff0c77ac */ /* 0x000ee20008000c00 */
[----:B------:R-:W4:Y:S01]  /*0120*/  LDCU.64 UR6, c[0x0][0x3f0] ;  /* 0x00007e00ff0677ac */ /* 0x000f220008000a00 */
[----:B0-----:R-:W-:-:S04]  /*0130*/  VIADD R3, R0, UR5 ;  /* 0x0000000500037c36 */ /* 0x001fc80008000000 */
[----:B------:R-:W2:Y:S01]  /*0140*/  I2F.F64 R6, R3 ;  /* 0x0000000300067312 */ /* 0x000ea20000201c00 */
[----:B-1----:R-:W-:Y:S01]  /*0150*/  VIADD R10, R2, UR4 ;  /* 0x00000004020a7c36 */ /* 0x002fe20008000000 */
[----:B------:R-:W0:Y:S06]  /*0160*/  LDCU.64 UR4, c[0x0][0x3c8] ;  /* 0x00007900ff0477ac */ /* 0x000e2c0008000a00 */
[----:B------:R-:W0:Y:S01]  /*0170*/  I2F.F64 R4, R10 ;  /* 0x0000000a00047312 */ /* 0x000e220000201c00 */
[C---:B--2---:R-:W-:Y:S01]  /*0180*/  DMUL R8, R6.reuse, UR8 ;  /* 0x0000000806087c28 */ /* 0x044fe20008000000 */
[----:B------:R-:W1:Y:S01]  /*0190*/  LDCU UR8, c[0x0][0x3f8] ;  /* 0x00007f00ff0877ac */ /* 0x000e620008000800 */
[----:B---3--:R-:W-:-:S06]  /*01a0*/  DMUL R6, R6, UR14 ;  /* 0x0000000e06067c28 */ /* 0x008fcc0008000000 */
[C---:B0-----:R-:W-:Y:S01]  /*01b0*/  DFMA R8, R4.reuse, UR4, R8 ;  /* 0x0000000404087c2b */ /* 0x041fe20008000008 */
[----:B------:R-:W0:Y:S01]  /*01c0*/  LDCU.64 UR4, c[0x0][0x358] ;  /* 0x00006b00ff0477ac */ /* 0x000e220008000a00 */
[----:B------:R-:W-:-:S06]  /*01d0*/  DFMA R6, R4, UR12, R6 ;  /* 0x0000000c04067c2b */ /* 0x000fcc0008000006 */
[----:B------:R-:W-:Y:S02]  /*01e0*/  DADD R8, R8, UR10 ;  /* 0x0000000a08087e29 */ /* 0x000fe40008000000 */
[----:B----4-:R-:W-:Y:S01]  /*01f0*/  DADD R4, R6, UR6 ;  /* 0x0000000606047e29 */ /* 0x010fe20008000000 */
[----:B-1----:R-:W-:-:S03]  /*0200*/  UISETP.NE.AND UP0, UPT, UR8, 0x4, UPT ;  /* 0x000000040800788c */ /* 0x002fc6000bf05270 */
[----:B------:R1:W2:Y:S08]  /*0210*/  F2F.F32.F64 R3, R8 ;  /* 0x0000000800037310 */ /* 0x0002b00000301000 */
[----:B------:R1:W3:Y:S01]  /*0220*/  F2F.F32.F64 R4, R4 ;  /* 0x0000000400047310 */ /* 0x0002e20000301000 */
[----:B0-----:R-:W-:Y:S05]  /*0230*/  BRA.U !UP0, `(.L_x_34) ;  /* 0x00000005087c7547 */ /* 0x001fea000b800000 */
[----:B------:R-:W-:-:S09]  /*0240*/  UISETP.NE.AND UP0, UPT, UR8, 0x2, UPT ;  /* 0x000000020800788c */ /* 0x000fd2000bf05270 */
[----:B------:R-:W-:Y:S05]  /*0250*/  BRA.U !UP0, `(.L_x_35) ;  /* 0x0000000108607547 */ /* 0x000fea000b800000 */
[----:B------:R-:W-:Y:S01]  /*0260*/  UISETP.NE.AND UP0, UPT, UR8, 0x1, UPT ;  /* 0x000000010800788c */ /* 0x000fe2000bf05270 */
[----:B------:R-:W-:-:S08]  /*0270*/  IMAD.MOV.U32 R7, RZ, RZ, RZ ;  /* 0x000000ffff077224 */ /* 0x000fd000078e00ff */
[----:B------:R-:W-:Y:S05]  /*0280*/  BRA.U UP0, `(.L_x_36) ;  /* 0x0000000900787547 */ /* 0x000fea000b800000 */
[----:B--2---:R-:W-:Y:S01]  /*0290*/  FADD R3, R3, 0.5 ;  /* 0x3f00000003037421 */ /* 0x004fe20000000000 */
[----:B---3--:R-:W-:Y:S01]  /*02a0*/  FADD R4, R4, 0.5 ;  /* 0x3f00000004047421 */ /* 0x008fe20000000000 */
[----:B------:R-:W0:Y:S01]  /*02b0*/  LDCU.64 UR6, c[0x0][0x388] ;  /* 0x00007100ff0677ac */ /* 0x000e220008000a00 */
[----:B------:R-:W-:Y:S03]  /*02c0*/  BSSY.RECONVERGENT B0, `(.L_x_37) ;  /* 0x0000010000007945 */ /* 0x000fe60003800200 */
[----:B------:R-:W0:Y:S08]  /*02d0*/  F2I.TRUNC.NTZ R3, R3 ;  /* 0x0000000300037305 */ /* 0x000e30000020f100 */
[----:B------:R-:W2:Y:S01]  /*02e0*/  F2I.TRUNC.NTZ R4, R4 ;  /* 0x0000000400047305 */ /* 0x000ea2000020f100 */
[----:B0-----:R-:W-:-:S04]  /*02f0*/  ISETP.GE.AND P0, PT, R3, UR6, PT ;  /* 0x0000000603007c0c */ /* 0x001fc8000bf06270 */
[----:B------:R-:W-:Y:S02]  /*0300*/  ISETP.LT.OR P0, PT, R3, RZ, P0 ;  /* 0x000000ff0300720c */ /* 0x000fe40000701670 */
[----:B--2---:R-:W-:-:S04]  /*0310*/  ISETP.GE.AND P1, PT, R4, UR7, PT ;  /* 0x0000000704007c0c */ /* 0x004fc8000bf26270 */
[----:B------:R-:W-:-:S04]  /*0320*/  ISETP.LT.OR P1, PT, R4, RZ, P1 ;  /* 0x000000ff0400720c */ /* 0x000fc80000f21670 */
[----:B------:R-:W-:-:S13]  /*0330*/  PLOP3.LUT P0, PT, P0, P1, PT, 0xf8, 0x8f ;  /* 0x00000000008f781c */ /* 0x000fda0000703f70 */
[----:B------:R-:W-:Y:S05]  /*0340*/  @P0 BRA `(.L_x_38) ;  /* 0x00000000001c0947 */ /* 0x000fea0003800000 */
[----:B------:R-:W1:Y:S01]  /*0350*/  LDCU UR6, c[0x0][0x390] ;  /* 0x00007200ff0677ac */ /* 0x000e620008000800 */
[----:B------:R-:W0:Y:S01]  /*0360*/  LDCU.64 UR8, c[0x0][0x380] ;  /* 0x00007000ff0877ac */ /* 0x000e220008000a00 */
[----:B-1----:R-:W-:-:S05]  /*0370*/  IMAD R5, R4, UR6, RZ ;  /* 0x0000000604057c24 */ /* 0x002fca000f8e02ff */
[----:B0-----:R-:W-:-:S04]  /*0380*/  IADD3 R4, P0, PT, R5, UR8, RZ ;  /* 0x0000000805047c10 */ /* 0x001fc8000ff1e0ff */
[----:B------:R-:W-:-:S03]  /*0390*/  LEA.HI.X.SX32 R5, R5, UR9, 0x1, P0 ;  /* 0x0000000905057c11 */ /* 0x000fc600080f0eff */
[----:B------:R-:W-:-:S05]  /*03a0*/  IMAD.WIDE.U32 R4, R3, 0x4, R4 ;  /* 0x0000000403047825 */ /* 0x000fca00078e0004 */
[----:B------:R0:W5:Y:S02]  /*03b0*/  LDG.E R7, desc[UR4][R4.64] ;  /* 0x0000000404077981 */ /* 0x000164000c1e1900 */
.L_x_38:
[----:B------:R-:W-:Y:S05]  /*03c0*/  BSYNC.RECONVERGENT B0 ;  /* 0x0000000000007941 */ /* 0x000fea0003800200 */
.L_x_37:
[----:B------:R-:W-:Y:S05]  /*03d0*/  BRA `(.L_x_36) ;  /* 0x0000000800247947 */ /* 0x000fea0003800000 */
.L_x_35:
[----:B------:R-:W0:Y:S01]  /*03e0*/  LDC.64 R6, c[0x0][0x388] ;  /* 0x0000e200ff067b82 */ /* 0x000e220000000a00 */
[----:B-1-3--:R-:W1:Y:S01]  /*03f0*/  F2I.FLOOR.NTZ R5, R4 ;  /* 0x0000000400057305 */ /* 0x00ae620000207100 */
[----:B------:R-:W-:Y:S07]  /*0400*/  BSSY.RECONVERGENT B0, `(.L_x_39) ;  /* 0x0000041000007945 */ /* 0x000fee0003800200 */
[----:B--2---:R-:W2:Y:S01]  /*0410*/  F2I.FLOOR.NTZ R15, R3 ;  /* 0x00000003000f7305 */ /* 0x004ea20000207100 */
[----:B-1----:R-:W-:-:S02]  /*0420*/  VIADD R8, R5, 0x1 ;  /* 0x0000000105087836 */ /* 0x002fc40000000000 */
[C---:B--2---:R-:W-:Y:S01]  /*0430*/  VIADD R9, R15.reuse, 0x1 ;  /* 0x000000010f097836 */ /* 0x044fe20000000000 */
[----:B------:R-:W-:Y:S02]  /*0440*/  LOP3.LUT R10, R15, R5, RZ, 0xfc, !PT ;  /* 0x000000050f0a7212 */ /* 0x000fe400078efcff */
[----:B0-----:R-:W-:Y:S02]  /*0450*/  ISETP.GE.AND P0, PT, R8, R7, PT ;  /* 0x000000070800720c */ /* 0x001fe40003f06270 */
[----:B------:R-:W-:Y:S02]  /*0460*/  ISETP.GT.AND P1, PT, R10, -0x1, PT ;  /* 0xffffffff0a00780c */ /* 0x000fe40003f24270 */
[----:B------:R-:W-:-:S13]  /*0470*/  ISETP.LT.AND P0, PT, R9, R6, !P0 ;  /* 0x000000060900720c */ /* 0x000fda0004701270 */
[----:B------:R-:W-:Y:S05]  /*0480*/  @P0 BRA P1, `(.L_x_40) ;  /* 0x0000000000500947 */ /* 0x000fea0000800000 */
[----:B------:R-:W-:Y:S01]  /*0490*/  FADD R4, R4, 0.5 ;  /* 0x3f00000004047421 */ /* 0x000fe20000000000 */
[----:B------:R-:W-:Y:S01]  /*04a0*/  FADD R8, R3, 0.5 ;  /* 0x3f00000003087421 */ /* 0x000fe20000000000 */
[----:B------:R-:W0:Y:S02]  /*04b0*/  LDCU UR6, c[0x0][0x390] ;  /* 0x00007200ff0677ac */ /* 0x000e240008000800 */
[----:B------:R-:W1:Y:S01]  /*04c0*/  F2I.TRUNC.NTZ R10, R4 ;  /* 0x00000004000a7305 */ /* 0x000e62000020f100 */
[----:B------:R-:W2:Y:S07]  /*04d0*/  LDCU.64 UR8, c[0x0][0x380] ;  /* 0x00007000ff0877ac */ /* 0x000eae0008000a00 */
[----:B------:R-:W3:Y:S01]  /*04e0*/  F2I.TRUNC.NTZ R9, R8 ;  /* 0x0000000800097305 */ /* 0x000ee2000020f100 */
[----:B-1----:R-:W-:-:S02]  /*04f0*/  ISETP.GE.AND P0, PT, R10, R7, PT ;  /* 0x000000070a00720c */ /* 0x002fc40003f06270 */
[----:B------:R-:W-:-:S11]  /*0500*/  ISETP.GE.AND P1, PT, R10, RZ, PT ;  /* 0x000000ff0a00720c */ /* 0x000fd60003f26270 */
[----:B------:R-:W-:Y:S01]  /*0510*/  @P0 VIADD R10, R7, 0xffffffff ;  /* 0xffffffff070a0836 */ /* 0x000fe20000000000 */
[----:B---3--:R-:W-:-:S04]  /*0520*/  ISETP.GE.AND P0, PT, R9, R6, PT ;  /* 0x000000060900720c */ /* 0x008fc80003f06270 */
[----:B------:R-:W-:Y:S02]  /*0530*/  SEL R3, R10, RZ, P1 ;  /* 0x000000ff0a037207 */ /* 0x000fe40000800000 */
[----:B------:R-:W-:-:S03]  /*0540*/  ISETP.GE.AND P1, PT, R9, RZ, PT ;  /* 0x000000ff0900720c */ /* 0x000fc60003f26270 */
[----:B0-----:R-:W-:-:S04]  /*0550*/  IMAD R3, R3, UR6, RZ ;  /* 0x0000000603037c24 */ /* 0x001fc8000f8e02ff */
[----:B------:R-:W-:Y:S01]  /*0560*/  @P0 VIADD R9, R6, 0xffffffff ;  /* 0xffffffff06090836 */ /* 0x000fe20000000000 */
[----:B--2---:R-:W-:-:S04]  /*0570*/  IADD3 R4, P2, PT, R3, UR8, RZ ;  /* 0x0000000803047c10 */ /* 0x004fc8000ff5e0ff */
[----:B------:R-:W-:Y:S02]  /*0580*/  LEA.HI.X.SX32 R5, R3, UR9, 0x1, P2 ;  /* 0x0000000903057c11 */ /* 0x000fe400090f0eff */
[----:B------:R-:W-:-:S05]  /*0590*/  SEL R3, R9, RZ, P1 ;  /* 0x000000ff09037207 */ /* 0x000fca0000800000 */
[----:B------:R-:W-:-:S05]  /*05a0*/  IMAD.WIDE R4, R3, 0x4, R4 ;  /* 0x0000000403047825 */ /* 0x000fca00078e0204 */
[----:B------:R1:W5:Y:S01]  /*05b0*/  LDG.E R7, desc[UR4][R4.64] ;  /* 0x0000000404077981 */ /* 0x000362000c1e1900 */
[----:B------:R-:W-:Y:S05]  /*05c0*/  BRA `(.L_x_41) ;  /* 0x0000000000907947 */ /* 0x000fea0003800000 */
.L_x_40:
[----:B------:R-:W0:Y:S01]  /*05d0*/  LDC R11, c[0x0][0x390] ;  /* 0x0000e400ff0b7b82 */ /* 0x000e220000000800 */
[----:B------:R-:W1:Y:S01]  /*05e0*/  LDCU.64 UR6, c[0x0][0x380] ;  /* 0x00007000ff0677ac */ /* 0x000e620008000a00 */
[----:B0-----:R-:W-:-:S05]  /*05f0*/  IMAD R7, R5, R11, RZ ;  /* 0x0000000b05077224 */ /* 0x001fca00078e02ff */
[----:B-1----:R-:W-:-:S04]  /*0600*/  IADD3 R6, P0, PT, R7, UR6, RZ ;  /* 0x0000000607067c10 */ /* 0x002fc8000ff1e0ff */
[----:B------:R-:W-:Y:S02]  /*0610*/  LEA.HI.X.SX32 R7, R7, UR7, 0x1, P0 ;  /* 0x0000000707077c11 */ /* 0x000fe400080f0eff */
[----:B------:R-:W-:-:S04]  /*0620*/  IADD3 R10, P0, PT, R6, R11, RZ ;  /* 0x0000000b060a7210 */ /* 0x000fc80007f1e0ff */
[----:B------:R-:W-:-:S03]  /*0630*/  LEA.HI.X.SX32 R11, R11, R7, 0x1, P0 ;  /* 0x000000070b0b7211 */ /* 0x000fc600000f0eff */
[----:B------:R-:W-:-:S04]  /*0640*/  IMAD.WIDE.U32 R12, R9, 0x4, R10 ;  /* 0x00000004090c7825 */ /* 0x000fc800078e000a */
[----:B------:R-:W-:Y:S02]  /*0650*/  IMAD.WIDE.U32 R8, R9, 0x4, R6 ;  /* 0x0000000409087825 */ /* 0x000fe400078e0006 */
[----:B------:R-:W2:Y:S02]  /*0660*/  LDG.E R12, desc[UR4][R12.64] ;  /* 0x000000040c0c7981 */ /* 0x000ea4000c1e1900 */
[C---:B------:R-:W-:Y:S02]  /*0670*/  IMAD.WIDE.U32 R10, R15.reuse, 0x4, R10 ;  /* 0x000000040f0a7825 */ /* 0x040fe400078e000a */
[----:B------:R-:W3:Y:S02]  /*0680*/  LDG.E R8, desc[UR4][R8.64] ;  /* 0x0000000408087981 */ /* 0x000ee4000c1e1900 */
[----:B------:R-:W-:Y:S02]  /*0690*/  IMAD.WIDE.U32 R6, R15, 0x4, R6 ;  /* 0x000000040f067825 */ /* 0x000fe400078e0006 */
[----:B------:R-:W4:Y:S04]  /*06a0*/  LDG.E R10, desc[UR4][R10.64] ;  /* 0x000000040a0a7981 */ /* 0x000f28000c1e1900 */
[----:B------:R0:W5:Y:S01]  /*06b0*/  LDG.E R6, desc[UR4][R6.64] ;  /* 0x0000000406067981 */ /* 0x000162000c1e1900 */
[----:B------:R-:W-:-:S05]  /*06c0*/  I2FP.F32.S32 R14, R15 ;  /* 0x0000000f000e7245 */ /* 0x000fca0000201400 */
[----:B------:R-:W-:-:S04]  /*06d0*/  FADD R14, R3, -R14 ;  /* 0x8000000e030e7221 */ /* 0x000fc80000000000 */
[----:B------:R-:W-:Y:S01]  /*06e0*/  FADD R16, -R14, 1 ;  /* 0x3f8000000e107421 */ /* 0x000fe20000000100 */
[----:B------:R-:W-:-:S05]  /*06f0*/  I2FP.F32.S32 R5, R5 ;  /* 0x0000000500057245 */ /* 0x000fca0000201400 */
[----:B------:R-:W-:-:S04]  /*0700*/  FADD R5, R4, -R5 ;  /* 0x8000000504057221 */ /* 0x000fc80000000000 */
[----:B0-----:R-:W-:Y:S01]  /*0710*/  FADD R7, -R5, 1 ;  /* 0x3f80000005077421 */ /* 0x001fe20000000100 */
[----:B--2---:R-:W-:Y:S02]  /*0720*/  I2FP.F32.S32 R3, R12 ;  /* 0x0000000c00037245 */ /* 0x004fe40000201400 */
[----:B---3--:R-:W-:-:S03]  /*0730*/  I2FP.F32.S32 R15, R8 ;  /* 0x00000008000f7245 */ /* 0x008fc60000201400 */
[C---:B------:R-:W-:Y:S01]  /*0740*/  FMUL R13, R14.reuse, R3 ;  /* 0x000000030e0d7220 */ /* 0x040fe20000400000 */
[----:B----4-:R-:W-:Y:S01]  /*0750*/  I2FP.F32.S32 R17, R10 ;  /* 0x0000000a00117245 */ /* 0x010fe20000201400 */
[----:B------:R-:W-:Y:S01]  /*0760*/  FMUL R14, R14, R15 ;  /* 0x0000000f0e0e7220 */ /* 0x000fe20000400000 */
[----:B-----5:R-:W-:-:S03]  /*0770*/  I2FP.F32.S32 R3, R6 ;  /* 0x0000000600037245 */ /* 0x020fc60000201400 */
[----:B------:R-:W-:Y:S02]  /*0780*/  FFMA R13, R16, R17, R13 ;  /* 0x00000011100d7223 */ /* 0x000fe4000000000d */
[----:B------:R-:W-:-:S04]  /*0790*/  FFMA R3, R3, R16, R14 ;  /* 0x0000001003037223 */ /* 0x000fc8000000000e */
[----:B------:R-:W0:Y:S08]  /*07a0*/  F2I.TRUNC.NTZ R13, R13 ;  /* 0x0000000d000d7305 */ /* 0x000e30000020f100 */
[----:B------:R-:W1:Y:S01]  /*07b0*/  F2I.TRUNC.NTZ R3, R3 ;  /* 0x0000000300037305 */ /* 0x000e62000020f100 */
[----:B0-----:R-:W-:-:S05]  /*07c0*/  I2FP.F32.S32 R6, R13 ;  /* 0x0000000d00067245 */ /* 0x001fca0000201400 */
[----:B------:R-:W-:Y:S01]  /*07d0*/  FMUL R5, R5, R6 ;  /* 0x0000000605057220 */ /* 0x000fe20000400000 */
[----:B-1----:R-:W-:-:S05]  /*07e0*/  I2FP.F32.S32 R4, R3 ;  /* 0x0000000300047245 */ /* 0x002fca0000201400 */
[----:B------:R-:W-:-:S06]  /*07f0*/  FFMA R7, R4, R7, R5 ;  /* 0x0000000704077223 */ /* 0x000fcc0000000005 */
[----:B------:R-:W0:Y:S02]  /*0800*/  F2I.TRUNC.NTZ R7, R7 ;  /* 0x0000000700077305 */ /* 0x000e24000020f100 */
.L_x_41:
[----:B------:R-:W-:Y:S05]  /*0810*/  BSYNC.RECONVERGENT B0 ;  /* 0x0000000000007941 */ /* 0x000fea0003800200 */
.L_x_39:
[----:B------:R-:W-:Y:S05]  /*0820*/  BRA `(.L_x_36) ;  /* 0x0000000400107947 */ /* 0x000fea0003800000 */
.L_x_34:
        /* <DEDUP_REMOVED lines=31> */
.L_x_42:
        /* <DEDUP_REMOVED lines=35> */
[----:B------:R-:W1:Y:S02]  /*0c50*/  F2I.TRUNC.NTZ R7, R7 ;  /* 0x0000000700077305 */ /* 0x000e64000020f100 */
.L_x_43:
[----:B------:R-:W-:Y:S05]  /*0c60*/  BSYNC.RECONVERGENT B0 ;  /* 0x0000000000007941 */ /* 0x000fea0003800200 */
.L_x_36:
[----:B------:R-:W4:Y:S01]  /*0c70*/  LDCU UR6, c[0x0][0x3b0] ;  /* 0x00007600ff0677ac */ /* 0x000f220008000800 */
[----:B------:R-:W0:Y:S01]  /*0c80*/  LDCU.64 UR8, c[0x0][0x3a8] ;  /* 0x00007500ff0877ac */ /* 0x000e220008000a00 */
[----:B----4-:R-:W-:-:S05]  /*0c90*/  IMAD R0, R0, UR6, RZ ;  /* 0x0000000600007c24 */ /* 0x010fca000f8e02ff */
[----:B01-3--:R-:W-:-:S04]  /*0ca0*/  IADD3 R4, P0, PT, R0, UR8, RZ ;  /* 0x0000000800047c10 */ /* 0x00bfc8000ff1e0ff */
[----:B------:R-:W-:-:S03]  /*0cb0*/  LEA.HI.X.SX32 R5, R0, UR9, 0x1, P0 ;  /* 0x0000000900057c11 */ /* 0x000fc600080f0eff */
[----:B--2---:R-:W-:-:S05]  /*0cc0*/  IMAD.WIDE R2, R2, 0x4, R4 ;  /* 0x0000000402027825 */ /* 0x004fca00078e0204 */
[----:B-----5:R-:W-:Y:S01]  /*0cd0*/  STG.E desc[UR4][R2.64], R7 ;  /* 0x0000000702007986 */ /* 0x020fe2000c101904 */
[----:B------:R-:W-:Y:S05]  /*0ce0*/  EXIT ;  /* 0x000000000000794d */ /* 0x000fea0003800000 */
.L_x_44:
        /* <DEDUP_REMOVED lines=9> */
.L_x_204:


//--------------------- .text._Z33nppiWarpAffineBack_32f_C4R_kernelPKf8NppiSizei8NppiRectPfiS2_ddddddi --------------------------
	.section	.text._Z33nppiWarpAffineBack_32f_C4R_kernelPKf8NppiSizei8NppiRectPfiS2_ddddddi,"ax",@progbits
	.align	128
        .global         _Z33nppiWarpAffineBack_32f_C4R_kernelPKf8NppiSizei8NppiRectPfiS2_ddddddi
        .type           _Z33nppiWarpAffineBack_32f_C4R_kernelPKf8NppiSizei8NppiRectPfiS2_ddddddi,@function
        .size           _Z33nppiWarpAffineBack_32f_C4R_kernelPKf8NppiSizei8NppiRectPfiS2_ddddddi,(.L_x_205 - _Z33nppiWarpAffineBack_32f_C4R_kernelPKf8NppiSizei8NppiRectPfiS2_ddddddi)
        .other          _Z33nppiWarpAffineBack_32f_C4R_kernelPKf8NppiSizei8NppiRectPfiS2_ddddddi,@"STO_CUDA_ENTRY STV_DEFAULT"
_Z33nppiWarpAffineBack_32f_C4R_kernelPKf8NppiSizei8NppiRectPfiS2_ddddddi:
.text._Z33nppiWarpAffineBack_32f_C4R_kernelPKf8NppiSizei8NppiRectPfiS2_ddddddi:
        /* <DEDUP_REMOVED lines=20> */
[----:B0-----:R-:W-:Y:S01]  /*0140*/  IADD3 R10, PT, PT, R14, UR4, RZ ;  /* 0x000000040e0a7c10 */ /* 0x001fe2000fffe0ff */
[----:B------:R-:W0:Y:S03]  /*0150*/  LDCU.128 UR4, c[0x0][0x3d0] ;  /* 0x00007a00ff0477ac */ /* 0x000e260008000c00 */
[----:B------:R-:W3:Y:S01]  /*0160*/  I2F.F64 R4, R10 ;  /* 0x0000000a00047312 */ /* 0x000ee20000201c00 */
[----:B--2---:R-:W-:Y:S01]  /*0170*/  IADD3 R2, PT, PT, R0, UR17, RZ ;  /* 0x0000001100027c10 */ /* 0x004fe2000fffe0ff */
[----:B------:R-:W-:-:S06]  /*0180*/  IMAD R14, R14, UR16, RZ ;  /* 0x000000100e0e7c24 */ /* 0x000fcc000f8e02ff */
        /* <DEDUP_REMOVED lines=21> */
[----:B------:R-:W-:Y:S01]  /*02e0*/  MOV R5, 0x3f000000 ;  /* 0x3f00000000057802 */ /* 0x000fe20000000f00 */
[----:B------:R-:W1:Y:S01]  /*02f0*/  LDCU UR6, c[0x0][0x390] ;  /* 0x00007200ff0677ac */ /* 0x000e620008000800 */
[----:B------:R-:W-:Y:S02]  /*0300*/  BSSY.RECONVERGENT B0, `(.L_x_47) ;  /* 0x0000017000007945 */ /* 0x000fe40003800200 */
        /* <DEDUP_REMOVED lines=13> */
[C---:B------:R-:W-:Y:S01]  /*03e0*/  ISETP.LT.AND P0, PT, R5.reuse, R8, !P0 ;  /* 0x000000080500720c */ /* 0x040fe20004701270 */
[----:B------:R-:W-:Y:S01]  /*03f0*/  IMAD.SHL.U32 R9, R5, 0x4, RZ ;  /* 0x0000000405097824 */ /* 0x000fe200078e00ff */
[----:B------:R-:W-:Y:S01]  /*0400*/  LEA.HI.X.SX32 R11, R11, UR9, 0x1, P1 ;  /* 0x000000090b0b7c11 */ /* 0x000fe200088f0eff */
[----:B------:R-:W-:Y:S01]  /*0410*/  IMAD.WIDE R4, R7, 0x4, R2 ;  /* 0x0000000407047825 */ /* 0x000fe200078e0202 */
[----:B------:R-:W-:-:S03]  /*0420*/  MOV R7, RZ ;  /* 0x000000ff00077202 */ /* 0x000fc60000000f00 */
[----:B------:R-:W-:-:S04]  /*0430*/  IMAD.WIDE.U32 R2, R9, 0x4, R10 ;  /* 0x0000000409027825 */ /* 0x000fc800078e000a */
[----:B------:R-:W-:Y:S02]  /*0440*/  HFMA2 R11, -RZ, RZ, 0, 0 ;  /* 0x00000000ff0b7431 */ /* 0x000fe400000001ff */
[----:B------:R-:W-:Y:S05]  /*0450*/  @!P0 BRA `(.L_x_48) ;  /* 0x0000000000048947 */ /* 0x000fea0003800000 */
[----:B------:R0:W5:Y:S02]  /*0460*/  LDG.E R7, desc[UR4][R2.64] ;  /* 0x0000000402077981 */ /* 0x000164000c1e1900 */
.L_x_48:
[----:B------:R-:W-:Y:S05]  /*0470*/  BSYNC.RECONVERGENT B0 ;  /* 0x0000000000007941 */ /* 0x000fea0003800200 */
.L_x_47:
[----:B-----5:R1:W-:Y:S01]  /*0480*/  STG.E desc[UR4][R4.64], R7 ;  /* 0x0000000704007986 */ /* 0x0203e2000c101904 */
[----:B------:R-:W-:Y:S01]  /*0490*/  BSSY.RECONVERGENT B0, `(.L_x_49) ;  /* 0x0000004000007945 */ /* 0x000fe20003800200 */
[----:B------:R-:W-:-:S03]  /*04a0*/  IMAD.MOV.U32 R9, RZ, RZ, RZ ;  /* 0x000000ffff097224 */ /* 0x000fc600078e00ff */
[----:B------:R-:W-:Y:S05]  /*04b0*/  @!P0 BRA `(.L_x_50) ;  /* 0x0000000000048947 */ /* 0x000fea0003800000 */
[----:B------:R2:W5:Y:S02]  /*04c0*/  LDG.E R9, desc[UR4][R2.64+0x4] ;  /* 0x0000040402097981 */ /* 0x000564000c1e1900 */
.L_x_50:
[----:B------:R-:W-:Y:S05]  /*04d0*/  BSYNC.RECONVERGENT B0 ;  /* 0x0000000000007941 */ /* 0x000fea0003800200 */
.L_x_49:
[----:B-----5:R3:W-:Y:S01]  /*04e0*/  STG.E desc[UR4][R4.64+0x4], R9 ;  /* 0x0000040904007986 */ /* 0x0207e2000c101904 */
[----:B------:R-:W-:Y:S04]  /*04f0*/  BSSY.RECONVERGENT B0, `(.L_x_51) ;  /* 0x0000003000007945 */ /* 0x000fe80003800200 */
[----:B------:R-:W-:Y:S05]  /*0500*/  @!P0 BRA `(.L_x_52) ;  /* 0x0000000000048947 */ /* 0x000fea0003800000 */
[----:B------:R4:W5:Y:S02]  /*0510*/  LDG.E R11, desc[UR4][R2.64+0x8] ;  /* 0x00000804020b7981 */ /* 0x000964000c1e1900 */
.L_x_52:
[----:B------:R-:W-:Y:S05]  /*0520*/  BSYNC.RECONVERGENT B0 ;  /* 0x0000000000007941 */ /* 0x000fea0003800200 */
.L_x_51:
[----:B-----5:R0:W-:Y:S01]  /*0530*/  STG.E desc[UR4][R4.64+0x8], R11 ;  /* 0x0000080b04007986 */ /* 0x0201e2000c101904 */
[----:B------:R-:W-:Y:S04]  /*0540*/  BSSY.RECONVERGENT B0, `(.L_x_53) ;  /* 0x0000003000007945 */ /* 0x000fe80003800200 */
[----:B------:R-:W-:Y:S05]  /*0550*/  @!P0 BRA `(.L_x_54) ;  /* 0x0000000000048947 */ /* 0x000fea0003800000 */
[----:B------:R0:W5:Y:S02]  /*0560*/  LDG.E R13, desc[UR4][R2.64+0xc] ;  /* 0x00000c04020d7981 */ /* 0x000164000c1e1900 */
.L_x_54:
[----:B------:R-:W-:Y:S05]  /*0570*/  BSYNC.RECONVERGENT B0 ;  /* 0x0000000000007941 */ /* 0x000fea0003800200 */
.L_x_53:
[----:B-----5:R-:W-:Y:S01]  /*0580*/  STG.E desc[UR4][R4.64+0xc], R13 ;  /* 0x00000c0d04007986 */ /* 0x020fe2000c101904 */
[----:B------:R-:W-:Y:S05]  /*0590*/  EXIT ;  /* 0x000000000000794d */ /* 0x000fea0003800000 */
.L_x_46:
[----:B------:R-:W-:Y:S01]  /*05a0*/  HFMA2 R5, -RZ, RZ, 1.75, 0 ;  /* 0x3f000000ff057431 */ /* 0x000fe200000001ff */
[----:B------:R-:W0:Y:S01]  /*05b0*/  LDCU UR6, c[0x0][0x390] ;  /* 0x00007200ff0677ac */ /* 0x000e220008000800 */
[----:B------:R-:W-:Y:S01]  /*05c0*/  IMAD.WIDE R2, R7, 0x4, R2 ;  /* 0x0000000407027825 */ /* 0x000fe200078e0202 */
[----:B------:R-:W-:Y:S03]  /*05d0*/  BSSY.RECONVERGENT B0, `(.L_x_55) ;  /* 0x0000016000007945 */ /* 0x000fe60003800200 */
[----:B------:R-:W-:Y:S01]  /*05e0*/  HFMA2 R7, -RZ, RZ, 0, 0 ;  /* 0x00000000ff077431 */ /* 0x000fe200000001ff */
[----:B------:R-:W3:Y:S01]  /*05f0*/  LDCU.64 UR8, c[0x0][0x380] ;  /* 0x00007000ff0877ac */ /* 0x000ee20008000a00 */
[C---:B----4-:R-:W-:Y:S02]  /*0600*/  LOP3.LUT R6, R5.reuse, 0x80000000, R13, 0xb8, !PT ;  /* 0x8000000005067812 */ /* 0x050fe400078eb80d */
        /* <DEDUP_REMOVED lines=10> */
[C---:B------:R-:W-:Y:S01]  /*06b0*/  ISETP.LT.AND P0, PT, R11.reuse, R8, !P0 ;  /* 0x000000080b00720c */ /* 0x040fe20004701270 */
[----:B------:R-:W-:Y:S01]  /*06c0*/  IMAD.SHL.U32 R9, R11, 0x4, RZ ;  /* 0x000000040b097824 */ /* 0x000fe200078e00ff */
[----:B------:R-:W-:Y:S01]  /*06d0*/  LEA.HI.X.SX32 R5, R13, UR9, 0x1, P1 ;  /* 0x000000090d057c11 */ /* 0x000fe200088f0eff */
[----:B------:R-:W-:Y:S01]  /*06e0*/  IMAD.MOV.U32 R13, RZ, RZ, RZ ;  /* 0x000000ffff0d7224 */ /* 0x000fe200078e00ff */
[----:B------:R-:W-:Y:S01]  /*06f0*/  MOV R11, RZ ;  /* 0x000000ff000b7202 */ /* 0x000fe20000000f00 */
[----:B------:R-:W-:-:S08]  /*0700*/  IMAD.WIDE.U32 R4, R9, 0x4, R4 ;  /* 0x0000000409047825 */ /* 0x000fd000078e0004 */
[----:B------:R-:W-:Y:S05]  /*0710*/  @!P0 BRA `(.L_x_56) ;  /* 0x0000000000048947 */ /* 0x000fea0003800000 */
[----:B------:R0:W5:Y:S02]  /*0720*/  LDG.E R7, desc[UR4][R4.64] ;  /* 0x0000000404077981 */ /* 0x000164000c1e1900 */
.L_x_56:
[----:B------:R-:W-:Y:S05]  /*0730*/  BSYNC.RECONVERGENT B0 ;  /* 0x0000000000007941 */ /* 0x000fea0003800200 */
.L_x_55:
[----:B-----5:R1:W-:Y:S01]  /*0740*/  STG.E desc[UR4][R2.64], R7 ;  /* 0x0000000702007986 */ /* 0x0203e2000c101904 */
[----:B------:R-:W-:Y:S01]  /*0750*/  BSSY.RECONVERGENT B0, `(.L_x_57) ;  /* 0x0000004000007945 */ /* 0x000fe20003800200 */
[----:B------:R-:W-:-:S03]  /*0760*/  IMAD.MOV.U32 R9, RZ, RZ, RZ ;  /* 0x000000ffff097224 */ /* 0x000fc600078e00ff */
[----:B------:R-:W-:Y:S05]  /*0770*/  @!P0 BRA `(.L_x_58) ;  /* 0x0000000000048947 */ /* 0x000fea0003800000 */
[----:B------:R2:W5:Y:S02]  /*0780*/  LDG.E R9, desc[UR4][R4.64+0x4] ;  /* 0x0000040404097981 */ /* 0x000564000c1e1900 */
.L_x_58:
[----:B------:R-:W-:Y:S05]  /*0790*/  BSYNC.RECONVERGENT B0 ;  /* 0x0000000000007941 */ /* 0x000fea0003800200 */
.L_x_57:
[----:B-----5:R3:W-:Y:S01]  /*07a0*/  STG.E desc[UR4][R2.64+0x4], R9 ;  /* 0x0000040902007986 */ /* 0x0207e2000c101904 */
[----:B------:R-:W-:Y:S04]  /*07b0*/  BSSY.RECONVERGENT B0, `(.L_x_59) ;  /* 0x0000003000007945 */ /* 0x000fe80003800200 */
[----:B------:R-:W-:Y:S05]  /*07c0*/  @!P0 BRA `(.L_x_60) ;  /* 0x0000000000048947 */ /* 0x000fea0003800000 */
[----:B------:R4:W5:Y:S02]  /*07d0*/  LDG.E R11, desc[UR4][R4.64+0x8] ;  /* 0x00000804040b7981 */ /* 0x000964000c1e1900 */
.L_x_60:
[----:B------:R-:W-:Y:S05]  /*07e0*/  BSYNC.RECONVERGENT B0 ;  /* 0x0000000000007941 */ /* 0x000fea0003800200 */
.L_x_59:
[----:B-----5:R0:W-:Y:S01]  /*07f0*/  STG.E desc[UR4][R2.64+0x8], R11 ;  /* 0x0000080b02007986 */ /* 0x0201e2000c101904 */
[----:B------:R-:W-:Y:S04]  /*0800*/  BSSY.RECONVERGENT B0, `(.L_x_61) ;  /* 0x0000003000007945 */ /* 0x000fe80003800200 */
[----:B------:R-:W-:Y:S05]  /*0810*/  @!P0 BRA `(.L_x_62) ;  /* 0x0000000000048947 */ /* 0x000fea0003800000 */
[----:B------:R0:W5:Y:S02]  /*0820*/  LDG.E R13, desc[UR4][R4.64+0xc] ;  /* 0x00000c04040d7981 */ /* 0x000164000c1e1900 */
.L_x_62:
[----:B------:R-:W-:Y:S05]  /*0830*/  BSYNC.RECONVERGENT B0 ;  /* 0x0000000000007941 */ /* 0x000fea0003800200 */
.L_x_61:
[----:B-----5:R-:W-:Y:S01]  /*0840*/  STG.E desc[UR4][R2.64+0xc], R13 ;  /* 0x00000c0d02007986 */ /* 0x020fe2000c101904 */
[----:B------:R-:W-:Y:S05]  /*0850*/  EXIT ;  /* 0x000000000000794d */ /* 0x000fea0003800000 */
.L_x_45:
[----:B------:R-:W-:Y:S01]  /*0860*/  I2FP.F32.S32 R6, R4 ;  /* 0x0000000400067245 */ /* 0x000fe20000201400 */
[----:B------:R-:W0:Y:S01]  /*0870*/  LDCU UR6, c[0x0][0x390] ;  /* 0x00007200ff0677ac */ /* 0x000e220008000800 */
[----:B------:R-:W-:Y:S02]  /*0880*/  I2FP.F32.S32 R5, R0 ;  /* 0x0000000000057245 */ /* 0x000fe40000201400 */
[----:B----4-:R-:W-:Y:S01]  /*0890*/  FMNMX R13, R13, R6, PT ;  /* 0x000000060d0d7209 */ /* 0x010fe20003800000 */
[----:B------:R-:W3:Y:S01]  /*08a0*/  LDCU.64 UR8, c[0x0][0x380] ;  /* 0x00007000ff0877ac */ /* 0x000ee20008000a00 */
[----:B--2---:R-:W-:Y:S02]  /*08b0*/  FMNMX R10, R10, R5, PT ;  /* 0x000000050a0a7209 */ /* 0x004fe40003800000 */
[----:B------:R-:W-:Y:S02]  /*08c0*/  FMNMX R13, RZ, R13, !PT ;  /* 0x0000000dff0d7209 */ /* 0x000fe40007800000 */
[----:B------:R-:W-:-:S02]  /*08d0*/  FMNMX R10, RZ, R10, !PT ;  /* 0x0000000aff0a7209 */ /* 0x000fc40007800000 */
[----:B------:R-:W0:Y:S08]  /*08e0*/  F2I.FLOOR.NTZ R15, R13 ;  /* 0x0000000d000f7305 */ /* 0x000e300000207100 */
[----:B-1----:R-:W1:Y:S01]  /*08f0*/  F2I.FLOOR.NTZ R11, R10 ;  /* 0x0000000a000b7305 */ /* 0x002e620000207100 */
[C---:B0-----:R-:W-:Y:S01]  /*0900*/  IMAD R12, R15.reuse, UR6, RZ ;  /* 0x000000060f0c7c24 */ /* 0x041fe2000f8e02ff */
[----:B------:R-:W-:-:S04]  /*0910*/  VIADDMNMX R9, R15, 0x1, R4, PT ;  /* 0x000000010f097846 */ /* 0x000fc80003800104 */
[C---:B---3--:R-:W-:Y:S01]  /*0920*/  IADD3 R16, P0, PT, R12.reuse, UR8, RZ ;  /* 0x000000080c107c10 */ /* 0x048fe2000ff1e0ff */
[----:B------:R-:W-:Y:S01]  /*0930*/  IMAD R9, R9, UR6, RZ ;  /* 0x0000000609097c24 */ /* 0x000fe2000f8e02ff */
[C---:B-1----:R-:W-:Y:S01]  /*0940*/  VIADDMNMX R8, R11.reuse, 0x1, R0, PT ;  /* 0x000000010b087846 */ /* 0x042fe20003800100 */
[----:B------:R-:W-:Y:S01]  /*0950*/  IMAD.SHL.U32 R21, R11, 0x4, RZ ;  /* 0x000000040b157824 */ /* 0x000fe200078e00ff */
[----:B------:R-:W-:Y:S02]  /*0960*/  LEA.HI.X.SX32 R17, R12, UR9, 0x1, P0 ;  /* 0x000000090c117c11 */ /* 0x000fe400080f0eff */
[----:B------:R-:W-:Y:S02]  /*0970*/  SHF.L.U32 R23, R8, 0x2, RZ ;  /* 0x0000000208177819 */ /* 0x000fe400000006ff */
[----:B------:R-:W-:-:S03]  /*0980*/  IADD3 R8, P0, PT, R9, UR8, RZ ;  /* 0x0000000809087c10 */ /* 0x000fc6000ff1e0ff */
[----:B------:R-:W-:Y:S01]  /*0990*/  IMAD.WIDE R18, R23, 0x4, R16 ;  /* 0x0000000417127825 */ /* 0x000fe200078e0210 */
[----:B------:R-:W-:-:S03]  /*09a0*/  LEA.HI.X.SX32 R9, R9, UR9, 0x1, P0 ;  /* 0x0000000909097c11 */ /* 0x000fc600080f0eff */
[C---:B------:R-:W-:Y:S01]  /*09b0*/  IMAD.WIDE R16, R21.reuse, 0x4, R16 ;  /* 0x0000000415107825 */ /* 0x040fe200078e0210 */
[----:B------:R-:W2:Y:S04]  /*09c0*/  LDG.E R12, desc[UR4][R18.64] ;  /* 0x00000004120c7981 */ /* 0x000ea8000c1e1900 */
[----:B------:R0:W3:Y:S01]  /*09d0*/  LDG.E R14, desc[UR4][R16.64] ;  /* 0x00000004100e7981 */ /* 0x0000e2000c1e1900 */
[----:B------:R-:W-:-:S04]  /*09e0*/  IMAD.WIDE R20, R21, 0x4, R8 ;  /* 0x0000000415147825 */ /* 0x000fc800078e0208 */
[----:B------:R-:W-:Y:S02]  /*09f0*/  IMAD.WIDE R8, R23, 0x4, R8 ;  /* 0x0000000417087825 */ /* 0x000fe400078e0208 */
[----:B------:R1:W4:Y:S04]  /*0a00*/  LDG.E R20, desc[UR4][R20.64] ;  /* 0x0000000414147981 */ /* 0x000328000c1e1900 */
[----:B------:R5:W5:Y:S01]  /*0a10*/  LDG.E R9, desc[UR4][R8.64] ;  /* 0x0000000408097981 */ /* 0x000b62000c1e1900 */
[----:B------:R-:W-:Y:S01]  /*0a20*/  I2FP.F32.S32 R23, R11 ;  /* 0x0000000b00177245 */ /* 0x000fe20000201400 */
[----:B------:R-:W-:Y:S01]  /*0a30*/  IMAD.WIDE R2, R7, 0x4, R2 ;  /* 0x0000000407027825 */ /* 0x000fe200078e0202 */
[----:B------:R-:W-:Y:S02]  /*0a40*/  I2FP.F32.S32 R22, R15 ;  /* 0x0000000f00167245 */ /* 0x000fe40000201400 */
[----:B------:R-:W-:Y:S01]  /*0a50*/  FMNMX R24, R6, R13, PT ;  /* 0x0000000d06187209 */ /* 0x000fe20003800000 */
[----:B------:R-:W-:Y:S01]  /*0a60*/  FADD R23, R10, -R23 ;  /* 0x800000170a177221 */ /* 0x000fe20000000000 */
[----:B------:R-:W-:Y:S01]  /*0a70*/  ISETP.NE.AND P0, PT, R0, R11, PT ;  /* 0x0000000b0000720c */ /* 0x000fe20003f05270 */
[----:B0-----:R-:W-:Y:S01]  /*0a80*/  FADD R16, R13, -R22 ;  /* 0x800000160d107221 */ /* 0x001fe20000000000 */
[----:B------:R-:W-:-:S02]  /*0a90*/  FMNMX R11, RZ, R24, !PT ;  /* 0x00000018ff0b7209 */ /* 0x000fc40007800000 */
[----:B------:R-:W-:Y:S02]  /*0aa0*/  ISETP.NE.AND P1, PT, R4, R15, PT ;  /* 0x0000000f0400720c */ /* 0x000fe40003f25270 */
[----:B------:R-:W-:Y:S01]  /*0ab0*/  FMNMX R10, R5, R10, PT ;  /* 0x0000000a050a7209 */ /* 0x000fe20003800000 */
[----:B------:R-:W-:Y:S01]  /*0ac0*/  F2I.FLOOR.NTZ R13, R11 ;  /* 0x0000000b000d7305 */ /* 0x000fe20000207100 */
[----:B------:R-:W-:Y:S02]  /*0ad0*/  FSEL R15, R23, RZ, P0 ;  /* 0x000000ff170f7208 */ /* 0x000fe40000000000 */
[----:B------:R-:W-:Y:S02]  /*0ae0*/  FSEL R16, R16, RZ, P1 ;  /* 0x000000ff10107208 */ /* 0x000fe40000800000 */
[----:B------:R-:W-:Y:S01]  /*0af0*/  FMNMX R10, RZ, R10, !PT ;  /* 0x0000000aff0a7209 */ /* 0x000fe20007800000 */
[----:B------:R-:W-:Y:S02]  /*0b00*/  FADD R19, -R15, 1 ;  /* 0x3f8000000f137421 */ /* 0x000fe40000000100 */
[----:B-1----:R-:W-:Y:S01]  /*0b10*/  FADD R21, -R16, 1 ;  /* 0x3f80000010157421 */ /* 0x002fe20000000100 */
[----:B------:R-:W0:Y:S02]  /*0b20*/  F2I.FLOOR.NTZ R17, R10 ;  /* 0x0000000a00117305 */ /* 0x000e240000207100 */
[----:B0-----:R-:W-:-:S04]  /*0b30*/  VIADDMNMX R7, R17, 0x1, R0, PT ;  /* 0x0000000111077846 */ /* 0x001fc80003800100 */
[----:B------:R-:W-:Y:S01]  /*0b40*/  SHF.L.U32 R7, R7, 0x2, RZ ;  /* 0x0000000207077819 */ /* 0x000fe200000006ff */
[----:B--2---:R-:W-:Y:S01]  /*0b50*/  FMUL R12, R15, R12 ;  /* 0x0000000c0f0c7220 */ /* 0x004fe20000400000 */
[----:B---3--:R-:W-:-:S03]  /*0b60*/  FMUL R14, R14, R19 ;  /* 0x000000130e0e7220 */ /* 0x008fc60000400000 */
[----:B------:R-:W-:Y:S01]  /*0b70*/  FMUL R23, R21, R12 ;  /* 0x0000000c15177220 */ /* 0x000fe20000400000 */
[----:B------:R-:W-:-:S03]  /*0b80*/  VIADDMNMX R12, R13, 0x1, R4, PT ;  /* 0x000000010d0c7846 */ /* 0x000fc60003800104 */
[----:B------:R-:W-:Y:S01]  /*0b90*/  FFMA R23, R14, R21, R23 ;  /* 0x000000150e177223 */ /* 0x000fe20000000017 */
[----:B------:R-:W-:Y:S02]  /*0ba0*/  IMAD R14, R13, UR6, RZ ;  /* 0x000000060d0e7c24 */ /* 0x000fe4000f8e02ff */
[----:B----4-:R-:W-:Y:S01]  /*0bb0*/  FMUL R20, R19, R20 ;  /* 0x0000001413147220 */ /* 0x010fe20000400000 */
[----:B------:R-:W-:Y:S02]  /*0bc0*/  IMAD R12, R12, UR6, RZ ;  /* 0x000000060c0c7c24 */ /* 0x000fe4000f8e02ff */
[----:B------:R-:W-:Y:S01]  /*0bd0*/  IMAD.SHL.U32 R21, R17, 0x4, RZ ;  /* 0x0000000411157824 */ /* 0x000fe200078e00ff */
[----:B-----5:R-:W-:Y:S01]  /*0be0*/  IADD3 R8, P0, PT, R14, UR8, RZ ;  /* 0x000000080e087c10 */ /* 0x020fe2000ff1e0ff */
[----:B------:R-:W-:Y:S01]  /*0bf0*/  FMUL R15, R15, R9 ;  /* 0x000000090f0f7220 */ /* 0x000fe20000400000 */
[----:B------:R-:W-:Y:S02]  /*0c00*/  FFMA R23, R16, R20, R23 ;  /* 0x0000001410177223 */ /* 0x000fe40000000017 */
[----:B------:R-:W-:-:S02]  /*0c10*/  LEA.HI.X.SX32 R9, R14, UR9, 0x1, P0 ;  /* 0x000000090e097c11 */ /* 0x000fc400080f0eff */
[----:B------:R-:W-:Y:S01]  /*0c20*/  FFMA R23, R16, R15, R23 ;  /* 0x0000000f10177223 */ /* 0x000fe20000000017 */
[----:B------:R-:W-:Y:S01]  /*0c30*/  IADD3 R14, P0, PT, R12, UR8, RZ ;  /* 0x000000080c0e7c10 */ /* 0x000fe2000ff1e0ff */
[----:B------:R-:W-:-:S03]  /*0c40*/  IMAD.WIDE R18, R7, 0x4, R8 ;  /* 0x0000000407127825 */ /* 0x000fc600078e0208 */
[----:B------:R0:W-:Y:S01]  /*0c50*/  STG.E desc[UR4][R2.64], R23 ;  /* 0x0000001702007986 */ /* 0x0001e2000c101904 */
[----:B------:R-:W-:Y:S01]  /*0c60*/  LEA.HI.X.SX32 R15, R12, UR9, 0x1, P0 ;  /* 0x000000090c0f7c11 */ /* 0x000fe200080f0eff */
[C---:B------:R-:W-:Y:S02]  /*0c70*/  IMAD.WIDE R8, R21.reuse, 0x4, R8 ;  /* 0x0000000415087825 */ /* 0x040fe400078e0208 */
[----:B------:R-:W2:Y:S02]  /*0c80*/  LDG.E R18, desc[UR4][R18.64+0x4] ;  /* 0x0000040412127981 */ /* 0x000ea4000c1e1900 */
[--C-:B------:R-:W-:Y:S02]  /*0c90*/  IMAD.WIDE R20, R21, 0x4, R14.reuse ;  /* 0x0000000415147825 */ /* 0x100fe400078e020e */
[----:B------:R1:W3:Y:S02]  /*0ca0*/  LDG.E R8, desc[UR4][R8.64+0x4] ;  /* 0x0000040408087981 */ /* 0x0002e4000c1e1900 */
[----:B------:R-:W-:-:S02]  /*0cb0*/  IMAD.WIDE R14, R7, 0x4, R14 ;  /* 0x00000004070e7825 */ /* 0x000fc400078e020e */
[----:B------:R-:W4:Y:S04]  /*0cc0*/  LDG.E R16, desc[UR4][R20.64+0x4] ;  /* 0x0000040414107981 */ /* 0x000f28000c1e1900 */
[----:B------:R5:W4:Y:S01]  /*0cd0*/  LDG.E R14, desc[UR4][R14.64+0x4] ;  /* 0x000004040e0e7981 */ /* 0x000b22000c1e1900 */
[----:B------:R-:W-:Y:S02]  /*0ce0*/  I2FP.F32.S32 R12, R13 ;  /* 0x0000000d000c7245 */ /* 0x000fe40000201400 */
[----:B------:R-:W-:Y:S02]  /*0cf0*/  FMNMX R7, R6, R11, PT ;  /* 0x0000000b06077209 */ /* 0x000fe40003800000 */
[----:B------:R-:W-:Y:S01]  /*0d00*/  I2FP.F32.S32 R25, R17 ;  /* 0x0000001100197245 */ /* 0x000fe20000201400 */
[----:B------:R-:W-:Y:S01]  /*0d10*/  FADD R12, R11, -R12 ;  /* 0x8000000c0b0c7221 */ /* 0x000fe20000000000 */
[----:B------:R-:W-:-:S02]  /*0d20*/  FMNMX R7, RZ, R7, !PT ;  /* 0x00000007ff077209 */ /* 0x000fc40007800000 */
[----:B------:R-:W-:Y:S01]  /*0d30*/  ISETP.NE.AND P1, PT, R4, R13, PT ;  /* 0x0000000d0400720c */ /* 0x000fe20003f25270 */
[----:B------:R-:W-:Y:S01]  /*0d40*/  FADD R25, R10, -R25 ;  /* 0x800000190a197221 */ /* 0x000fe20000000000 */
[----:B------:R-:W-:Y:S01]  /*0d50*/  FMNMX R11, R5, R10, PT ;  /* 0x0000000a050b7209 */ /* 0x000fe20003800000 */
[----:B------:R-:W-:Y:S01]  /*0d60*/  F2I.FLOOR.NTZ R13, R7 ;  /* 0x00000007000d7305 */ /* 0x000fe20000207100 */
[----:B------:R-:W-:Y:S02]  /*0d70*/  ISETP.NE.AND P0, PT, R0, R17, PT ;  /* 0x000000110000720c */ /* 0x000fe40003f05270 */
[----:B------:R-:W-:Y:S02]  /*0d80*/  FSEL R10, R12, RZ, P1 ;  /* 0x000000ff0c0a7208 */ /* 0x000fe40000800000 */
[----:B------:R-:W-:Y:S02]  /*0d90*/  FMNMX R12, RZ, R11, !PT ;  /* 0x0000000bff0c7209 */ /* 0x000fe40007800000 */
[----:B-1----:R-:W-:Y:S01]  /*0da0*/  FSEL R9, R25, RZ, P0 ;  /* 0x000000ff19097208 */ /* 0x002fe20000000000 */
[----:B------:R-:W-:Y:S01]  /*0db0*/  FADD R17, -R10, 1 ;  /* 0x3f8000000a117421 */ /* 0x000fe20000000100 */
[----:B-----5:R-:W1:Y:S03]  /*0dc0*/  F2I.FLOOR.NTZ R15, R12 ;  /* 0x0000000c000f7305 */ /* 0x020e660000207100 */
[----:B------:R-:W-:Y:S01]  /*0dd0*/  FADD R11, -R9, 1 ;  /* 0x3f800000090b7421 */ /* 0x000fe20000000100 */
[----:B-1----:R-:W-:-:S02]  /*0de0*/  IMAD.SHL.U32 R21, R15, 0x4, RZ ;  /* 0x000000040f157824 */ /* 0x002fc400078e00ff */
[----:B--2---:R-:W-:Y:S01]  /*0df0*/  FMUL R18, R9, R18 ;  /* 0x0000001209127220 */ /* 0x004fe20000400000 */
[----:B---3--:R-:W-:-:S03]  /*0e00*/  FMUL R8, R8, R11 ;  /* 0x0000000b08087220 */ /* 0x008fc60000400000 */
[----:B------:R-:W-:Y:S01]  /*0e10*/  FMUL R19, R17, R18 ;  /* 0x0000001211137220 */ /* 0x000fe20000400000 */
[----:B------:R-:W-:Y:S02]  /*0e20*/  IMAD R18, R13, UR6, RZ ;  /* 0x000000060d127c24 */ /* 0x000fe4000f8e02ff */
[----:B----4-:R-:W-:Y:S01]  /*0e30*/  FMUL R16, R11, R16 ;  /* 0x000000100b107220 */ /* 0x010fe20000400000 */
[----:B------:R-:W-:Y:S01]  /*0e40*/  FFMA R19, R8, R17, R19 ;  /* 0x0000001108137223 */ /* 0x000fe20000000013 */
[----:B------:R-:W-:Y:S02]  /*0e50*/  VIADDMNMX R17, R13, 0x1, R4, PT ;  /* 0x000000010d117846 */ /* 0x000fe40003800104 */
[----:B------:R-:W-:Y:S01]  /*0e60*/  IADD3 R8, P0, PT, R18, UR8, RZ ;  /* 0x0000000812087c10 */ /* 0x000fe2000ff1e0ff */
[----:B------:R-:W-:Y:S01]  /*0e70*/  FFMA R19, R10, R16, R19 ;  /* 0x000000100a137223 */ /* 0x000fe20000000013 */
[----:B------:R-:W-:Y:S01]  /*0e80*/  VIADDMNMX R11, R15, 0x1, R0, PT ;  /* 0x000000010f0b7846 */ /* 0x000fe20003800100 */
[----:B------:R-:W-:Y:S01]  /*0e90*/  FMUL R14, R9, R14 ;  /* 0x0000000e090e7220 */ /* 0x000fe20000400000 */
[----:B------:R-:W-:Y:S01]  /*0ea0*/  IMAD R20, R17, UR6, RZ ;  /* 0x0000000611147c24 */ /* 0x000fe2000f8e02ff */
[----:B------:R-:W-:-:S02]  /*0eb0*/  LEA.HI.X.SX32 R9, R18, UR9, 0x1, P0 ;  /* 0x0000000912097c11 */ /* 0x000fc400080f0eff */
[----:B------:R-:W-:Y:S01]  /*0ec0*/  SHF.L.U32 R25, R11, 0x2, RZ ;  /* 0x000000020b197819 */ /* 0x000fe200000006ff */
[----:B0-----:R-:W-:Y:S01]  /*0ed0*/  FFMA R23, R10, R14, R19 ;  /* 0x0000000e0a177223 */ /* 0x001fe20000000013 */
[----:B------:R-:W-:Y:S01]  /*0ee0*/  IADD3 R10, P0, PT, R20, UR8, RZ ;  /* 0x00000008140a7c10 */ /* 0x000fe2000ff1e0ff */
[----:B------:R-:W-:-:S03]  /*0ef0*/  IMAD.WIDE R18, R21, 0x4, R8 ;  /* 0x0000000415127825 */ /* 0x000fc600078e0208 */
[----:B------:R-:W-:Y:S01]  /*0f00*/  LEA.HI.X.SX32 R11, R20, UR9, 0x1, P0 ;  /* 0x00000009140b7c11 */ /* 0x000fe200080f0eff */
[----:B------:R-:W-:Y:S01]  /*0f10*/  IMAD.WIDE R16, R25, 0x4, R8 ;  /* 0x0000000419107825 */ /* 0x000fe200078e0208 */
[----:B------:R-:W-:Y:S04]  /*0f20*/  STG.E desc[UR4][R2.64+0x4], R23 ;  /* 0x0000041702007986 */ /* 0x000fe8000c101904 */
[----:B------:R-:W2:Y:S01]  /*0f30*/  LDG.E R8, desc[UR4][R16.64+0x8] ;  /* 0x0000080410087981 */ /* 0x000ea2000c1e1900 */
[----:B------:R-:W-:-:S03]  /*0f40*/  IMAD.WIDE R20, R21, 0x4, R10 ;  /* 0x0000000415147825 */ /* 0x000fc600078e020a */
[----:B------:R-:W3:Y:S01]  /*0f50*/  LDG.E R9, desc[UR4][R18.64+0x8] ;  /* 0x0000080412097981 */ /* 0x000ee2000c1e1900 */
[----:B------:R-:W-:-:S03]  /*0f60*/  IMAD.WIDE R10, R25, 0x4, R10 ;  /* 0x00000004190a7825 */ /* 0x000fc600078e020a */
[----:B------:R-:W4:Y:S04]  /*0f70*/  LDG.E R20, desc[UR4][R20.64+0x8] ;  /* 0x0000080414147981 */ /* 0x000f28000c1e1900 */
[----:B------:R0:W5:Y:S01]  /*0f80*/  LDG.E R10, desc[UR4][R10.64+0x8] ;  /* 0x000008040a0a7981 */ /* 0x000162000c1e1900 */
[----:B------:R-:W-:Y:S02]  /*0f90*/  I2FP.F32.S32 R14, R13 ;  /* 0x0000000d000e7245 */ /* 0x000fe40000201400 */
[----:B------:R-:W-:Y:S02]  /*0fa0*/  FMNMX R6, R6, R7, PT ;  /* 0x0000000706067209 */ /* 0x000fe40003800000 */
[----:B------:R-:W-:Y:S01]  /*0fb0*/  I2FP.F32.S32 R25, R15 ;  /* 0x0000000f00197245 */ /* 0x000fe20000201400 */
[----:B------:R-:W-:Y:S01]  /*0fc0*/  FADD R14, R7, -R14 ;  /* 0x8000000e070e7221 */ /* 0x000fe20000000000 */
[----:B------:R-:W-:-:S02]  /*0fd0*/  FMNMX R6, RZ, R6, !PT ;  /* 0x00000006ff067209 */ /* 0x000fc40007800000 */
[----:B------:R-:W-:Y:S01]  /*0fe0*/  FMNMX R7, R5, R12, PT ;  /* 0x0000000c05077209 */ /* 0x000fe20003800000 */
[----:B------:R-:W-:Y:S01]  /*0ff0*/  FADD R25, R12, -R25 ;  /* 0x800000190c197221 */ /* 0x000fe20000000000 */
[----:B------:R-:W1:Y:S01]  /*1000*/  F2I.FLOOR.NTZ R5, R6 ;  /* 0x0000000600057305 */ /* 0x000e620000207100 */
[----:B------:R-:W-:Y:S02]  /*1010*/  ISETP.NE.AND P0, PT, R0, R15, PT ;  /* 0x0000000f0000720c */ /* 0x000fe40003f05270 */
[----:B------:R-:W-:Y:S02]  /*1020*/  FMNMX R7, RZ, R7, !PT ;  /* 0x00000007ff077209 */ /* 0x000fe40007800000 */
[----:B------:R-:W-:Y:S02]  /*1030*/  ISETP.NE.AND P1, PT, R4, R13, PT ;  /* 0x0000000d0400720c */ /* 0x000fe40003f25270 */
[----:B------:R-:W-:Y:S01]  /*1040*/  FSEL R25, R25, RZ, P0 ;  /* 0x000000ff19197208 */ /* 0x000fe20000000000 */
[----:B0-----:R-:W0:Y:S01]  /*1050*/  F2I.FLOOR.NTZ R11, R7 ;  /* 0x00000007000b7305 */ /* 0x001e220000207100 */
[----:B------:R-:W-:-:S03]  /*1060*/  FSEL R12, R14, RZ, P1 ;  /* 0x000000ff0e0c7208 */ /* 0x000fc60000800000 */
[----:B------:R-:W-:Y:S02]  /*1070*/  FADD R13, -R25, 1 ;  /* 0x3f800000190d7421 */ /* 0x000fe40000000100 */
[----:B------:R-:W-:Y:S01]  /*1080*/  FADD R14, -R12, 1 ;  /* 0x3f8000000c0e7421 */ /* 0x000fe20000000100 */
[----:B-1----:R-:W-:Y:S02]  /*1090*/  IMAD R16, R5, UR6, RZ ;  /* 0x0000000605107c24 */ /* 0x002fe4000f8e02ff */
[----:B0-----:R-:W-:Y:S02]  /*10a0*/  IMAD.SHL.U32 R17, R11, 0x4, RZ ;  /* 0x000000040b117824 */ /* 0x001fe400078e00ff */
[----:B--2---:R-:W-:Y:S01]  /*10b0*/  FMUL R15, R25, R8 ;  /* 0x00000008190f7220 */ /* 0x004fe20000400000 */
[----:B---3--:R-:W-:-:S03]  /*10c0*/  FMUL R9, R9, R13 ;  /* 0x0000000d09097220 */ /* 0x008fc60000400000 */
[----:B------:R-:W-:Y:S01]  /*10d0*/  FMUL R8, R14, R15 ;  /* 0x0000000f0e087220 */ /* 0x000fe20000400000 */
[----:B------:R-:W-:Y:S01]  /*10e0*/  VIADDMNMX R15, R5, 0x1, R4, PT ;  /* 0x00000001050f7846 */ /* 0x000fe20003800104 */
[----:B----4-:R-:W-:Y:S02]  /*10f0*/  FMUL R20, R13, R20 ;  /* 0x000000140d147220 */ /* 0x010fe40000400000 */
[----:B------:R-:W-:Y:S01]  /*1100*/  FFMA R9, R9, R14, R8 ;  /* 0x0000000e09097223 */ /* 0x000fe20000000008 */
[----:B------:R-:W-:Y:S01]  /*1110*/  IADD3 R8, P0, PT, R16, UR8, RZ ;  /* 0x0000000810087c10 */ /* 0x000fe2000ff1e0ff */
[----:B------:R-:W-:Y:S01]  /*1120*/  IMAD R18, R15, UR6, RZ ;  /* 0x000000060f127c24 */ /* 0x000fe2000f8e02ff */
[----:B------:R-:W-:Y:S01]  /*1130*/  VIADDMNMX R14, R11, 0x1, R0, PT ;  /* 0x000000010b0e7846 */ /* 0x000fe20003800100 */
[----:B------:R-:W-:Y:S01]  /*1140*/  FFMA R13, R12, R20, R9 ;  /* 0x000000140c0d7223 */ /* 0x000fe20000000009 */
[----:B-----5:R-:W-:Y:S01]  /*1150*/  FMUL R10, R25, R10 ;  /* 0x0000000a190a7220 */ /* 0x020fe20000400000 */
[----:B------:R-:W-:-:S02]  /*1160*/  LEA.HI.X.SX32 R9, R16, UR9, 0x1, P0 ;  /* 0x0000000910097c11 */ /* 0x000fc400080f0eff */
[----:B------:R-:W-:Y:S01]  /*1170*/  SHF.L.U32 R21, R14, 0x2, RZ ;  /* 0x000000020e157819 */ /* 0x000fe200000006ff */
[----:B------:R-:W-:Y:S01]  /*1180*/  FFMA R19, R12, R10, R13 ;  /* 0x0000000a0c137223 */ /* 0x000fe2000000000d */
[----:B------:R-:W-:-:S03]  /*1190*/  IADD3 R12, P0, PT, R18, UR8, RZ ;  /* 0x00000008120c7c10 */ /* 0x000fc6000ff1e0ff */
[--C-:B------:R-:W-:Y:S01]  /*11a0*/  IMAD.WIDE R14, R21, 0x4, R8.reuse ;  /* 0x00000004150e7825 */ /* 0x100fe200078e0208 */
[----:B------:R-:W-:Y:S01]  /*11b0*/  LEA.HI.X.SX32 R13, R18, UR9, 0x1, P0 ;  /* 0x00000009120d7c11 */ /* 0x000fe200080f0eff */
[----:B------:R-:W-:Y:S02]  /*11c0*/  STG.E desc[UR4][R2.64+0x8], R19 ;  /* 0x0000081302007986 */ /* 0x000fe4000c101904 */
[C---:B------:R-:W-:Y:S02]  /*11d0*/  IMAD.WIDE R8, R17.reuse, 0x4, R8 ;  /* 0x0000000411087825 */ /* 0x040fe400078e0208 */
[----:B------:R-:W2:Y:S02]  /*11e0*/  LDG.E R14, desc[UR4][R14.64+0xc] ;  /* 0x00000c040e0e7981 */ /* 0x000ea4000c1e1900 */
[--C-:B------:R-:W-:Y:S02]  /*11f0*/  IMAD.WIDE R16, R17, 0x4, R12.reuse ;  /* 0x0000000411107825 */ /* 0x100fe400078e020c */
[----:B------:R0:W3:Y:S02]  /*1200*/  LDG.E R8, desc[UR4][R8.64+0xc] ;  /* 0x00000c0408087981 */ /* 0x0000e4000c1e1900 */
        /* <DEDUP_REMOVED lines=12> */
[----:B0-----:R-:W-:Y:S01]  /*12d0*/  FADD R9, -R21, 1 ;  /* 0x3f80000015097421 */ /* 0x001fe20000000100 */
[----:B--2---:R-:W-:Y:S01]  /*12e0*/  FMUL R14, R5, R14 ;  /* 0x0000000e050e7220 */ /* 0x004fe20000400000 */
[----:B---3--:R-:W-:-:S03]  /*12f0*/  FMUL R8, R8, R7 ;  /* 0x0000000708087220 */ /* 0x008fc60000400000 */
[----:B------:R-:W-:Y:S01]  /*1300*/  FMUL R11, R9, R14 ;  /* 0x0000000e090b7220 */ /* 0x000fe20000400000 */
[----:B----4-:R-:W-:-:S03]  /*1310*/  FMUL R16, R7, R16 ;  /* 0x0000001007107220 */ /* 0x010fc60000400000 */
[----:B------:R-:W-:Y:S01]  /*1320*/  FFMA R8, R8, R9, R11 ;  /* 0x0000000908087223 */ /* 0x000fe2000000000b */
[----:B-----5:R-:W-:-:S03]  /*1330*/  FMUL R5, R5, R12 ;  /* 0x0000000c05057220 */ /* 0x020fc60000400000 */
[----:B------:R-:W-:-:S04]  /*1340*/  FFMA R8, R21, R16, R8 ;  /* 0x0000001015087223 */ /* 0x000fc80000000008 */
[----:B------:R-:W-:-:S05]  /*1350*/  FFMA R5, R21, R5, R8 ;  /* 0x0000000515057223 */ /* 0x000fca0000000008 */
[----:B------:R-:W-:Y:S01]  /*1360*/  STG.E desc[UR4][R2.64+0xc], R5 ;  /* 0x00000c0502007986 */ /* 0x000fe2000c101904 */
[----:B------:R-:W-:Y:S05]  /*1370*/  EXIT ;  /* 0x000000000000794d */ /* 0x000fea0003800000 */
.L_x_63:
        /* <DEDUP_REMOVED lines=16> */
.L_x_205:


//--------------------- .text._Z33nppiWarpAffineBack_32f_C3R_kernelPKf8NppiSizei8NppiRectPfiS2_ddddddi --------------------------
	.section	.text._Z33nppiWarpAffineBack_32f_C3R_kernelPKf8NppiSizei8NppiRectPfiS2_ddddddi,"ax",@progbits
	.align	128
        .global         _Z33nppiWarpAffineBack_32f_C3R_kernelPKf8NppiSizei8NppiRectPfiS2_ddddddi
        .type           _Z33nppiWarpAffineBack_32f_C3R_kernelPKf8NppiSizei8NppiRectPfiS2_ddddddi,@function
        .size           _Z33nppiWarpAffineBack_32f_C3R_kernelPKf8NppiSizei8NppiRectPfiS2_ddddddi,(.L_x_206 - _Z33nppiWarpAffineBack_32f_C3R_kernelPKf8NppiSizei8NppiRectPfiS2_ddddddi)
        .other          _Z33nppiWarpAffineBack_32f_C3R_kernelPKf8NppiSizei8NppiRectPfiS2_ddddddi,@"STO_CUDA_ENTRY STV_DEFAULT"
_Z33nppiWarpAffineBack_32f_C3R_kernelPKf8NppiSizei8NppiRectPfiS2_ddddddi:
.text._Z33nppiWarpAffineBack_32f_C3R_kernelPKf8NppiSizei8NppiRectPfiS2_ddddddi:
        /* <DEDUP_REMOVED lines=19> */
[----:B0-----:R-:W-:Y:S01]  /*0130*/  IADD3 R10, PT, PT, R14, UR4, RZ ;  /* 0x000000040e0a7c10 */ /* 0x001fe2000fffe0ff */
[----:B------:R-:W0:Y:S03]  /*0140*/  LDCU.128 UR4, c[0x0][0x3d0] ;  /* 0x00007a00ff0477ac */ /* 0x000e260008000c00 */
[----:B------:R-:W2:Y:S01]  /*0150*/  I2F.F64 R4, R10 ;  /* 0x0000000a00047312 */ /* 0x000ea20000201c00 */
[----:B-1----:R-:W-:Y:S01]  /*0160*/  IADD3 R2, PT, PT, R0, UR17, RZ ;  /* 0x0000001100027c10 */ /* 0x002fe2000fffe0ff */
[----:B------:R-:W-:-:S06]  /*0170*/  IMAD R14, R14, UR16, RZ ;  /* 0x000000100e0e7c24 */ /* 0x000fcc000f8e02ff */
        /* <DEDUP_REMOVED lines=17> */
[----:B--2---:R-:W-:Y:S02]  /*0290*/  IADD3 R0, PT, PT, R6, -0x1, RZ ;  /* 0xffffffff06007810 */ /* 0x004fe40007ffe0ff */
[----:B------:R-:W-:Y:S01]  /*02a0*/  IADD3 R4, PT, PT, R7, -0x1, RZ ;  /* 0xffffffff07047810 */ /* 0x000fe20007ffe0ff */
        /* <DEDUP_REMOVED lines=10> */
[----:B------:R-:W-:-:S04]  /*0350*/  FADD.RZ R8, R10, R5 ;  /* 0x000000050a087221 */ /* 0x000fc8000000c000 */
        /* <DEDUP_REMOVED lines=12> */
[----:B------:R-:W-:Y:S01]  /*0420*/  HFMA2 R11, -RZ, RZ, 0, 0 ;  /* 0x00000000ff0b7431 */ /* 0x000fe200000001ff */
[----:B------:R-:W-:Y:S01]  /*0430*/  MOV R7, RZ ;  /* 0x000000ff00077202 */ /* 0x000fe20000000f00 */
[----:B------:R-:W-:Y:S01]  /*0440*/  IMAD.MOV.U32 R9, RZ, RZ, RZ ;  /* 0x000000ffff097224 */ /* 0x000fe200078e00ff */
[----:B------:R-:W-:Y:S06]  /*0450*/  @!P0 BRA `(.L_x_67) ;  /* 0x0000000000048947 */ /* 0x000fec0003800000 */
[----:B------:R0:W5:Y:S02]  /*0460*/  LDG.E R7, desc[UR4][R2.64] ;  /* 0x0000000402077981 */ /* 0x000164000c1e1900 */
.L_x_67:
[----:B------:R-:W-:Y:S05]  /*0470*/  BSYNC.RECONVERGENT B0 ;  /* 0x0000000000007941 */ /* 0x000fea0003800200 */
.L_x_66:
[----:B-----5:R1:W-:Y:S01]  /*0480*/  STG.E desc[UR4][R4.64], R7 ;  /* 0x0000000704007986 */ /* 0x0203e2000c101904 */
[----:B------:R-:W-:Y:S04]  /*0490*/  BSSY.RECONVERGENT B0, `(.L_x_68) ;  /* 0x0000003000007945 */ /* 0x000fe80003800200 */
[----:B------:R-:W-:Y:S05]  /*04a0*/  @!P0 BRA `(.L_x_69) ;  /* 0x0000000000048947 */ /* 0x000fea0003800000 */
[----:B------:R2:W5:Y:S02]  /*04b0*/  LDG.E R9, desc[UR4][R2.64+0x4] ;  /* 0x0000040402097981 */ /* 0x000564000c1e1900 */
.L_x_69:
[----:B------:R-:W-:Y:S05]  /*04c0*/  BSYNC.RECONVERGENT B0 ;  /* 0x0000000000007941 */ /* 0x000fea0003800200 */
.L_x_68:
[----:B-----5:R3:W-:Y:S01]  /*04d0*/  STG.E desc[UR4][R4.64+0x4], R9 ;  /* 0x0000040904007986 */ /* 0x0207e2000c101904 */
[----:B------:R-:W-:Y:S04]  /*04e0*/  BSSY.RECONVERGENT B0, `(.L_x_70) ;  /* 0x0000003000007945 */ /* 0x000fe80003800200 */
[----:B------:R-:W-:Y:S05]  /*04f0*/  @!P0 BRA `(.L_x_71) ;  /* 0x0000000000048947 */ /* 0x000fea0003800000 */
[----:B------:R4:W5:Y:S02]  /*0500*/  LDG.E R11, desc[UR4][R2.64+0x8] ;  /* 0x00000804020b7981 */ /* 0x000964000c1e1900 */
.L_x_71:
[----:B------:R-:W-:Y:S05]  /*0510*/  BSYNC.RECONVERGENT B0 ;  /* 0x0000000000007941 */ /* 0x000fea0003800200 */
.L_x_70:
[----:B-----5:R-:W-:Y:S01]  /*0520*/  STG.E desc[UR4][R4.64+0x8], R11 ;  /* 0x0000080b04007986 */ /* 0x020fe2000c101904 */
[----:B------:R-:W-:Y:S05]  /*0530*/  EXIT ;  /* 0x000000000000794d */ /* 0x000fea0003800000 */
.L_x_65:
[----:B------:R-:W-:Y:S01]  /*0540*/  IMAD.MOV.U32 R5, RZ, RZ, 0x3f000000 ;  /* 0x3f000000ff057424 */ /* 0x000fe200078e00ff */
[----:B------:R-:W0:Y:S01]  /*0550*/  LDCU UR6, c[0x0][0x390] ;  /* 0x00007200ff0677ac */ /* 0x000e220008000800 */
[----:B------:R-:W-:Y:S01]  /*0560*/  IMAD.WIDE R2, R9, 0x4, R2 ;  /* 0x0000000409027825 */ /* 0x000fe200078e0202 */
[----:B------:R-:W-:Y:S03]  /*0570*/  BSSY.RECONVERGENT B0, `(.L_x_72) ;  /* 0x0000016000007945 */ /* 0x000fe60003800200 */
[----:B------:R-:W-:Y:S01]  /*0580*/  HFMA2 R9, -RZ, RZ, 0, 0 ;  /* 0x00000000ff097431 */ /* 0x000fe200000001ff */
        /* <DEDUP_REMOVED lines=9> */
[----:B0-----:R-:W-:Y:S02]  /*0620*/  IMAD R13, R12, UR6, RZ ;  /* 0x000000060c0d7c24 */ /* 0x001fe4000f8e02ff */
[----:B------:R-:W-:Y:S01]  /*0630*/  HFMA2 R7, -RZ, RZ, 0, 0 ;  /* 0x00000000ff077431 */ /* 0x000fe200000001ff */
[----:B---3--:R-:W-:Y:S02]  /*0640*/  VIMNMX.RELU R11, PT, PT, R5, R0, PT ;  /* 0x00000000050b7248 */ /* 0x008fe40003fe1100 */
[----:B-1----:R-:W-:Y:S02]  /*0650*/  IADD3 R4, P1, PT, R13, UR8, RZ ;  /* 0x000000080d047c10 */ /* 0x002fe4000ff3e0ff */
[C---:B------:R-:W-:Y:S01]  /*0660*/  ISETP.LT.AND P0, PT, R11.reuse, R6, !P0 ;  /* 0x000000060b00720c */ /* 0x040fe20004701270 */
[----:B------:R-:W-:Y:S01]  /*0670*/  IMAD R11, R11, 0x3, RZ ;  /* 0x000000030b0b7824 */ /* 0x000fe200078e02ff */
[----:B------:R-:W-:-:S03]  /*0680*/  LEA.HI.X.SX32 R5, R13, UR9, 0x1, P1 ;  /* 0x000000090d057c11 */ /* 0x000fc600088f0eff */
[----:B------:R-:W-:Y:S01]  /*0690*/  IMAD.WIDE.U32 R4, R11, 0x4, R4 ;  /* 0x000000040b047825 */ /* 0x000fe200078e0004 */
[----:B------:R-:W-:-:S07]  /*06a0*/  MOV R11, RZ ;  /* 0x000000ff000b7202 */ /* 0x000fce0000000f00 */
[----:B------:R-:W-:Y:S05]  /*06b0*/  @!P0 BRA `(.L_x_73) ;  /* 0x0000000000048947 */ /* 0x000fea0003800000 */
[----:B------:R0:W5:Y:S02]  /*06c0*/  LDG.E R7, desc[UR4][R4.64] ;  /* 0x0000000404077981 */ /* 0x000164000c1e1900 */
.L_x_73:
[----:B------:R-:W-:Y:S05]  /*06d0*/  BSYNC.RECONVERGENT B0 ;  /* 0x0000000000007941 */ /* 0x000fea0003800200 */
.L_x_72:
[----:B-----5:R1:W-:Y:S01]  /*06e0*/  STG.E desc[UR4][R2.64], R7 ;  /* 0x0000000702007986 */ /* 0x0203e2000c101904 */
[----:B------:R-:W-:Y:S04]  /*06f0*/  BSSY.RECONVERGENT B0, `(.L_x_74) ;  /* 0x0000003000007945 */ /* 0x000fe80003800200 */
[----:B------:R-:W-:Y:S05]  /*0700*/  @!P0 BRA `(.L_x_75) ;  /* 0x0000000000048947 */ /* 0x000fea0003800000 */
[----:B------:R2:W5:Y:S02]  /*0710*/  LDG.E R9, desc[UR4][R4.64+0x4] ;  /* 0x0000040404097981 */ /* 0x000564000c1e1900 */
.L_x_75:
[----:B------:R-:W-:Y:S05]  /*0720*/  BSYNC.RECONVERGENT B0 ;  /* 0x0000000000007941 */ /* 0x000fea0003800200 */
.L_x_74:
[----:B-----5:R3:W-:Y:S01]  /*0730*/  STG.E desc[UR4][R2.64+0x4], R9 ;  /* 0x0000040902007986 */ /* 0x0207e2000c101904 */
[----:B------:R-:W-:Y:S04]  /*0740*/  BSSY.RECONVERGENT B0, `(.L_x_76) ;  /* 0x0000003000007945 */ /* 0x000fe80003800200 */
[----:B------:R-:W-:Y:S05]  /*0750*/  @!P0 BRA `(.L_x_77) ;  /* 0x0000000000048947 */ /* 0x000fea0003800000 */
[----:B------:R4:W5:Y:S02]  /*0760*/  LDG.E R11, desc[UR4][R4.64+0x8] ;  /* 0x00000804040b7981 */ /* 0x000964000c1e1900 */
.L_x_77:
[----:B------:R-:W-:Y:S05]  /*0770*/  BSYNC.RECONVERGENT B0 ;  /* 0x0000000000007941 */ /* 0x000fea0003800200 */
.L_x_76:
[----:B-----5:R-:W-:Y:S01]  /*0780*/  STG.E desc[UR4][R2.64+0x8], R11 ;  /* 0x0000080b02007986 */ /* 0x020fe2000c101904 */
[----:B------:R-:W-:Y:S05]  /*0790*/  EXIT ;  /* 0x000000000000794d */ /* 0x000fea0003800000 */
.L_x_64:
        /* <DEDUP_REMOVED lines=21> */
[C---:B------:R-:W-:Y:S01]  /*08f0*/  IMAD.WIDE R14, R21.reuse, 0x4, R14 ;  /* 0x00000004150e7825 */ /* 0x040fe200078e020e */
[----:B------:R-:W2:Y:S03]  /*0900*/  LDG.E R12, desc[UR4][R18.64] ;  /* 0x00000004120c7981 */ /* 0x000ea6000c1e1900 */
[--C-:B------:R-:W-:Y:S02]  /*0910*/  IMAD.WIDE R20, R21, 0x4, R6.reuse ;  /* 0x0000000415147825 */ /* 0x100fe400078e0206 */
[----:B------:R0:W3:Y:S04]  /*0920*/  LDG.E R14, desc[UR4][R14.64] ;  /* 0x000000040e0e7981 */ /* 0x0000e8000c1e1900 */
[----:B------:R1:W4:Y:S01]  /*0930*/  LDG.E R20, desc[UR4][R20.64] ;  /* 0x0000000414147981 */ /* 0x000322000c1e1900 */
[----:B------:R-:W-:-:S05]  /*0940*/  IMAD.WIDE R22, R23, 0x4, R6 ;  /* 0x0000000417167825 */ /* 0x000fca00078e0206 */
[----:B------:R-:W5:Y:S01]  /*0950*/  LDG.E R16, desc[UR4][R22.64] ;  /* 0x0000000416107981 */ /* 0x000f62000c1e1900 */
[----:B------:R-:W-:Y:S01]  /*0960*/  I2FP.F32.S32 R6, R13 ;  /* 0x0000000d00067245 */ /* 0x000fe20000201400 */
[----:B------:R-:W-:Y:S01]  /*0970*/  IMAD.WIDE R2, R9, 0x4, R2 ;  /* 0x0000000409027825 */ /* 0x000fe200078e0202 */
[----:B------:R-:W-:Y:S02]  /*0980*/  I2FP.F32.S32 R25, R17 ;  /* 0x0000001100197245 */ /* 0x000fe40000201400 */
[----:B------:R-:W-:Y:S01]  /*0990*/  FMNMX R7, R8, R11, PT ;  /* 0x0000000b08077209 */ /* 0x000fe20003800000 */
[----:B------:R-:W-:Y:S01]  /*09a0*/  FADD R6, R11, -R6 ;  /* 0x800000060b067221 */ /* 0x000fe20000000000 */
[----:B------:R-:W-:Y:S01]  /*09b0*/  ISETP.NE.AND P1, PT, R4, R13, PT ;  /* 0x0000000d0400720c */ /* 0x000fe20003f25270 */
[----:B------:R-:W-:Y:S01]  /*09c0*/  FADD R25, R10, -R25 ;  /* 0x800000190a197221 */ /* 0x000fe20000000000 */
[----:B------:R-:W-:Y:S02]  /*09d0*/  FMNMX R7, RZ, R7, !PT ;  /* 0x00000007ff077209 */ /* 0x000fe40007800000 */
[----:B------:R-:W-:-:S02]  /*09e0*/  FMNMX R10, R5, R10, PT ;  /* 0x0000000a050a7209 */ /* 0x000fc40003800000 */
[----:B0-----:R-:W0:Y:S01]  /*09f0*/  F2I.FLOOR.NTZ R15, R7 ;  /* 0x00000007000f7305 */ /* 0x001e220000207100 */
[----:B------:R-:W-:Y:S02]  /*0a00*/  FSEL R13, R6, RZ, P1 ;  /* 0x000000ff060d7208 */ /* 0x000fe40000800000 */
[----:B------:R-:W-:Y:S02]  /*0a10*/  FMNMX R6, RZ, R10, !PT ;  /* 0x0000000aff067209 */ /* 0x000fe40007800000 */
[----:B------:R-:W-:Y:S01]  /*0a20*/  ISETP.NE.AND P0, PT, R0, R17, PT ;  /* 0x000000110000720c */ /* 0x000fe20003f05270 */
[----:B------:R-:W-:Y:S02]  /*0a30*/  FADD R19, -R13, 1 ;  /* 0x3f8000000d137421 */ /* 0x000fe40000000100 */
[----:B------:R-:W3:Y:S01]  /*0a40*/  F2I.FLOOR.NTZ R17, R6 ;  /* 0x0000000600117305 */ /* 0x000ee20000207100 */
[----:B------:R-:W-:-:S05]  /*0a50*/  FSEL R25, R25, RZ, P0 ;  /* 0x000000ff19197208 */ /* 0x000fca0000000000 */
[----:B------:R-:W-:Y:S01]  /*0a60*/  FADD R11, -R25, 1 ;  /* 0x3f800000190b7421 */ /* 0x000fe20000000100 */
[----:B0-----:R-:W-:-:S05]  /*0a70*/  IMAD R18, R15, UR6, RZ ;  /* 0x000000060f127c24 */ /* 0x001fca000f8e02ff */
[----:B------:R-:W-:Y:S01]  /*0a80*/  IADD3 R10, P0, PT, R18, UR8, RZ ;  /* 0x00000008120a7c10 */ /* 0x000fe2000ff1e0ff */
[----:B--2---:R-:W-:-:S04]  /*0a90*/  FMUL R12, R25, R12 ;  /* 0x0000000c190c7220 */ /* 0x004fc80000400000 */
[----:B-1----:R-:W-:Y:S01]  /*0aa0*/  FMUL R21, R19, R12 ;  /* 0x0000000c13157220 */ /* 0x002fe20000400000 */
[----:B---3--:R-:W-:Y:S01]  /*0ab0*/  FMUL R14, R14, R11 ;  /* 0x0000000b0e0e7220 */ /* 0x008fe20000400000 */
[----:B------:R-:W-:Y:S01]  /*0ac0*/  VIADDMNMX R12, R17, 0x1, R0, PT ;  /* 0x00000001110c7846 */ /* 0x000fe20003800100 */
[----:B----4-:R-:W-:Y:S01]  /*0ad0*/  FMUL R20, R11, R20 ;  /* 0x000000140b147220 */ /* 0x010fe20000400000 */
[----:B------:R-:W-:Y:S01]  /*0ae0*/  VIADDMNMX R11, R15, 0x1, R4, PT ;  /* 0x000000010f0b7846 */ /* 0x000fe20003800104 */
[----:B------:R-:W-:Y:S01]  /*0af0*/  FFMA R14, R14, R19, R21 ;  /* 0x000000130e0e7223 */ /* 0x000fe20000000015 */
[----:B------:R-:W-:-:S03]  /*0b00*/  IMAD R21, R17, 0x3, RZ ;  /* 0x0000000311157824 */ /* 0x000fc600078e02ff */
[----:B------:R-:W-:Y:S02]  /*0b10*/  IMAD R9, R11, UR6, RZ ;  /* 0x000000060b097c24 */ /* 0x000fe4000f8e02ff */
[----:B------:R-:W-:Y:S01]  /*0b20*/  FFMA R14, R13, R20, R14 ;  /* 0x000000140d0e7223 */ /* 0x000fe2000000000e */
[----:B-----5:R-:W-:Y:S01]  /*0b30*/  FMUL R16, R25, R16 ;  /* 0x0000001019107220 */ /* 0x020fe20000400000 */
[----:B------:R-:W-:Y:S01]  /*0b40*/  LEA.HI.X.SX32 R11, R18, UR9, 0x1, P0 ;  /* 0x00000009120b7c11 */ /* 0x000fe200080f0eff */
[----:B------:R-:W-:Y:S01]  /*0b50*/  IMAD R25, R12, 0x3, RZ ;  /* 0x000000030c197824 */ /* 0x000fe200078e02ff */
[----:B------:R-:W-:Y:S01]  /*0b60*/  IADD3 R12, P0, PT, R9, UR8, RZ ;  /* 0x00000008090c7c10 */ /* 0x000fe2000ff1e0ff */
[----:B------:R-:W-:Y:S02]  /*0b70*/  FFMA R23, R13, R16, R14 ;  /* 0x000000100d177223 */ /* 0x000fe4000000000e */
[----:B------:R-:W-:Y:S01]  /*0b80*/  IMAD.WIDE R18, R25, 0x4, R10 ;  /* 0x0000000419127825 */ /* 0x000fe200078e020a */
[----:B------:R-:W-:-:S02]  /*0b90*/  LEA.HI.X.SX32 R13, R9, UR9, 0x1, P0 ;  /* 0x00000009090d7c11 */ /* 0x000fc400080f0eff */
[----:B------:R-:W-:Y:S01]  /*0ba0*/  STG.E desc[UR4][R2.64], R23 ;  /* 0x0000001702007986 */ /* 0x000fe2000c101904 */
[----:B------:R-:W-:-:S03]  /*0bb0*/  IMAD.WIDE R10, R21, 0x4, R10 ;  /* 0x00000004150a7825 */ /* 0x000fc600078e020a */
        /* <DEDUP_REMOVED lines=13> */
[----:B------:R-:W-:Y:S01]  /*0c90*/  ISETP.NE.AND P0, PT, R0, R17, PT ;  /* 0x000000110000720c */ /* 0x000fe20003f05270 */
[----:B------:R-:W-:Y:S01]  /*0ca0*/  F2I.FLOOR.NTZ R5, R8 ;  /* 0x0000000800057305 */ /* 0x000fe20000207100 */
[----:B------:R-:W-:Y:S02]  /*0cb0*/  ISETP.NE.AND P1, PT, R4, R15, PT ;  /* 0x0000000f0400720c */ /* 0x000fe40003f25270 */
[----:B------:R-:W-:Y:S02]  /*0cc0*/  FMNMX R6, RZ, R6, !PT ;  /* 0x00000006ff067209 */ /* 0x000fe40007800000 */
[----:B------:R-:W-:Y:S02]  /*0cd0*/  FSEL R25, R25, RZ, P0 ;  /* 0x000000ff19197208 */ /* 0x000fe40000000000 */
[----:B0-----:R-:W-:Y:S01]  /*0ce0*/  FSEL R13, R14, RZ, P1 ;  /* 0x000000ff0e0d7208 */ /* 0x001fe20000800000 */
[----:B------:R-:W0:Y:S02]  /*0cf0*/  F2I.FLOOR.NTZ R7, R6 ;  /* 0x0000000600077305 */ /* 0x000e240000207100 */
[----:B------:R-:W-:-:S02]  /*0d00*/  FADD R11, -R25, 1 ;  /* 0x3f800000190b7421 */ /* 0x000fc40000000100 */
[----:B------:R-:W-:Y:S01]  /*0d10*/  FADD R15, -R13, 1 ;  /* 0x3f8000000d0f7421 */ /* 0x000fe20000000100 */
[----:B0-----:R-:W-:Y:S02]  /*0d20*/  IMAD R17, R7, 0x3, RZ ;  /* 0x0000000307117824 */ /* 0x001fe400078e02ff */
[----:B--2---:R-:W-:Y:S01]  /*0d30*/  FMUL R14, R25, R9 ;  /* 0x00000009190e7220 */ /* 0x004fe20000400000 */
[----:B---3--:R-:W-:-:S03]  /*0d40*/  FMUL R10, R10, R11 ;  /* 0x0000000b0a0a7220 */ /* 0x008fc60000400000 */
[----:B------:R-:W-:Y:S01]  /*0d50*/  FMUL R9, R15, R14 ;  /* 0x0000000e0f097220 */ /* 0x000fe20000400000 */
[----:B------:R-:W-:Y:S01]  /*0d60*/  VIADDMNMX R14, R7, 0x1, R0, PT ;  /* 0x00000001070e7846 */ /* 0x000fe20003800100 */
[----:B----4-:R-:W-:Y:S02]  /*0d70*/  FMUL R20, R11, R20 ;  /* 0x000000140b147220 */ /* 0x010fe40000400000 */
[----:B------:R-:W-:Y:S01]  /*0d80*/  FFMA R10, R10, R15, R9 ;  /* 0x0000000f0a0a7223 */ /* 0x000fe20000000009 */
[C---:B------:R-:W-:Y:S01]  /*0d90*/  IMAD R11, R5.reuse, UR6, RZ ;  /* 0x00000006050b7c24 */ /* 0x040fe2000f8e02ff */
[----:B------:R-:W-:Y:S01]  /*0da0*/  VIADDMNMX R9, R5, 0x1, R4, PT ;  /* 0x0000000105097846 */ /* 0x000fe20003800104 */
[----:B-----5:R-:W-:Y:S01]  /*0db0*/  FMUL R12, R25, R12 ;  /* 0x0000000c190c7220 */ /* 0x020fe20000400000 */
[----:B------:R-:W-:Y:S01]  /*0dc0*/  FFMA R20, R13, R20, R10 ;  /* 0x000000140d147223 */ /* 0x000fe2000000000a */
[----:B------:R-:W-:Y:S01]  /*0dd0*/  IMAD R19, R14, 0x3, RZ ;  /* 0x000000030e137824 */ /* 0x000fe200078e02ff */
[----:B------:R-:W-:Y:S01]  /*0de0*/  IADD3 R10, P0, PT, R11, UR8, RZ ;  /* 0x000000080b0a7c10 */ /* 0x000fe2000ff1e0ff */
[----:B------:R-:W-:-:S02]  /*0df0*/  IMAD R16, R9, UR6, RZ ;  /* 0x0000000609107c24 */ /* 0x000fc4000f8e02ff */
[----:B------:R-:W-:Y:S01]  /*0e00*/  FFMA R9, R13, R12, R20 ;  /* 0x0000000c0d097223 */ /* 0x000fe20000000014 */
[----:B------:R-:W-:Y:S02]  /*0e10*/  LEA.HI.X.SX32 R11, R11, UR9, 0x1, P0 ;  /* 0x000000090b0b7c11 */ /* 0x000fe400080f0eff */
[C---:B------:R-:W-:Y:S02]  /*0e20*/  IADD3 R12, P0, PT, R16.reuse, UR8, RZ ;  /* 0x00000008100c7c10 */ /* 0x040fe4000ff1e0ff */
[----:B------:R0:W-:Y:S01]  /*0e30*/  STG.E desc[UR4][R2.64+0x4], R9 ;  /* 0x0000040902007986 */ /* 0x0001e2000c101904 */
[----:B------:R-:W-:Y:S01]  /*0e40*/  IMAD.WIDE R14, R19, 0x4, R10 ;  /* 0x00000004130e7825 */ /* 0x000fe200078e020a */
[----:B------:R-:W-:-:S03]  /*0e50*/  LEA.HI.X.SX32 R13, R16, UR9, 0x1, P0 ;  /* 0x00000009100d7c11 */ /* 0x000fc600080f0eff */
[C---:B------:R-:W-:Y:S02]  /*0e60*/  IMAD.WIDE R10, R17.reuse, 0x4, R10 ;  /* 0x00000004110a7825 */ /* 0x040fe400078e020a */
[----:B------:R-:W2:Y:S02]  /*0e70*/  LDG.E R14, desc[UR4][R14.64+0x8] ;  /* 0x000008040e0e7981 */ /* 0x000ea4000c1e1900 */
[--C-:B------:R-:W-:Y:S02]  /*0e80*/  IMAD.WIDE R16, R17, 0x4, R12.reuse ;  /* 0x0000000411107825 */ /* 0x100fe400078e020c */
[----:B------:R-:W3:Y:S02]  /*0e90*/  LDG.E R10, desc[UR4][R10.64+0x8] ;  /* 0x000008040a0a7981 */ /* 0x000ee4000c1e1900 */
[----:B------:R-:W-:Y:S02]  /*0ea0*/  IMAD.WIDE R12, R19, 0x4, R12 ;  /* 0x00000004130c7825 */ /* 0x000fe400078e020c */
[----:B------:R-:W4:Y:S04]  /*0eb0*/  LDG.E R16, desc[UR4][R16.64+0x8] ;  /* 0x0000080410107981 */ /* 0x000f28000c1e1900 */
[----:B------:R-:W5:Y:S01]  /*0ec0*/  LDG.E R12, desc[UR4][R12.64+0x8] ;  /* 0x000008040c0c7981 */ /* 0x000f62000c1e1900 */
[----:B------:R-:W-:-:S02]  /*0ed0*/  I2FP.F32.S32 R19, R7 ;  /* 0x0000000700137245 */ /* 0x000fc40000201400 */
        /* <DEDUP_REMOVED lines=9> */
[----:B--2---:R-:W-:Y:S01]  /*0f70*/  FMUL R14, R19, R14 ;  /* 0x0000000e130e7220 */ /* 0x004fe20000400000 */
[----:B---3--:R-:W-:-:S03]  /*0f80*/  FMUL R10, R10, R5 ;  /* 0x000000050a0a7220 */ /* 0x008fc60000400000 */
[----:B0-----:R-:W-:Y:S01]  /*0f90*/  FMUL R9, R7, R14 ;  /* 0x0000000e07097220 */ /* 0x001fe20000400000 */
[----:B----4-:R-:W-:-:S03]  /*0fa0*/  FMUL R16, R5, R16 ;  /* 0x0000001005107220 */ /* 0x010fc60000400000 */
[----:B------:R-:W-:Y:S01]  /*0fb0*/  FFMA R10, R10, R7, R9 ;  /* 0x000000070a0a7223 */ /* 0x000fe20000000009 */
[----:B-----5:R-:W-:-:S03]  /*0fc0*/  FMUL R19, R19, R12 ;  /* 0x0000000c13137220 */ /* 0x020fc60000400000 */
[----:B------:R-:W-:-:S04]  /*0fd0*/  FFMA R10, R21, R16, R10 ;  /* 0x00000010150a7223 */ /* 0x000fc8000000000a */
[----:B------:R-:W-:-:S05]  /*0fe0*/  FFMA R19, R21, R19, R10 ;  /* 0x0000001315137223 */ /* 0x000fca000000000a */
[----:B------:R-:W-:Y:S01]  /*0ff0*/  STG.E desc[UR4][R2.64+0x8], R19 ;  /* 0x0000081302007986 */ /* 0x000fe2000c101904 */
[----:B------:R-:W-:Y:S05]  /*1000*/  EXIT ;  /* 0x000000000000794d */ /* 0x000fea0003800000 */
.L_x_78:
        /* <DEDUP_REMOVED lines=15> */
.L_x_206:


//--------------------- .text._Z33nppiWarpAffineBack_32f_C1R_kernelPKf8NppiSizei8NppiRectPfiS2_ddddddi --------------------------
	.section	.text._Z33nppiWarpAffineBack_32f_C1R_kernelPKf8NppiSizei8NppiRectPfiS2_ddddddi,"ax",@progbits
	.align	128
        .global         _Z33nppiWarpAffineBack_32f_C1R_kernelPKf8NppiSizei8NppiRectPfiS2_ddddddi
        .type           _Z33nppiWarpAffineBack_32f_C1R_kernelPKf8NppiSizei8NppiRectPfiS2_ddddddi,@function
        .size           _Z33nppiWarpAffineBack_32f_C1R_kernelPKf8NppiSizei8NppiRectPfiS2_ddddddi,(.L_x_207 - _Z33nppiWarpAffineBack_32f_C1R_kernelPKf8NppiSizei8NppiRectPfiS2_ddddddi)
        .other          _Z33nppiWarpAffineBack_32f_C1R_kernelPKf8NppiSizei8NppiRectPfiS2_ddddddi,@"STO_CUDA_ENTRY STV_DEFAULT"
_Z33nppiWarpAffineBack_32f_C1R_kernelPKf8NppiSizei8NppiRectPfiS2_ddddddi:
.text._Z33nppiWarpAffineBack_32f_C1R_kernelPKf8NppiSizei8NppiRectPfiS2_ddddddi:
        /* <DEDUP_REMOVED lines=21> */
[----:B-1----:R-:W-:Y:S01]  /*0150*/  IADD3 R10, PT, PT, R2, UR4, RZ ;  /* 0x00000004020a7c10 */ /* 0x002fe2000fffe0ff */
        /* <DEDUP_REMOVED lines=38> */
.L_x_83:
[----:B------:R-:W-:Y:S05]  /*03c0*/  BSYNC.RECONVERGENT B0 ;  /* 0x0000000000007941 */ /* 0x000fea0003800200 */
.L_x_82:
[----:B------:R-:W-:Y:S05]  /*03d0*/  BRA `(.L_x_81) ;  /* 0x0000000400dc7947 */ /* 0x000fea0003800000 */
.L_x_80:
[----:B------:R-:W0:Y:S01]  /*03e0*/  LDC.64 R6, c[0x0][0x388] ;  /* 0x0000e200ff067b82 */ /* 0x000e220000000a00 */
[----:B-1-3--:R-:W1:Y:S01]  /*03f0*/  F2I.FLOOR.NTZ R5, R4 ;  /* 0x0000000400057305 */ /* 0x00ae620000207100 */
[----:B------:R-:W-:Y:S07]  /*0400*/  BSSY.RECONVERGENT B0, `(.L_x_84) ;  /* 0x0000038000007945 */ /* 0x000fee0003800200 */
[----:B--2---:R-:W2:Y:S01]  /*0410*/  F2I.FLOOR.NTZ R15, R3 ;  /* 0x00000003000f7305 */ /* 0x004ea20000207100 */
[----:B-1----:R-:W-:Y:S01]  /*0420*/  IADD3 R8, PT, PT, R5, 0x1, RZ ;  /* 0x0000000105087810 */ /* 0x002fe20007ffe0ff */
[C---:B--2---:R-:W-:Y:S01]  /*0430*/  VIADD R9, R15.reuse, 0x1 ;  /* 0x000000010f097836 */ /* 0x044fe20000000000 */
[----:B------:R-:W-:-:S02]  /*0440*/  LOP3.LUT R10, R15, R5, RZ, 0xfc, !PT ;  /* 0x000000050f0a7212 */ /* 0x000fc400078efcff */
        /* <DEDUP_REMOVED lines=12> */
[----:B------:R-:W-:Y:S02]  /*0510*/  @P0 IADD3 R10, PT, PT, R7, -0x1, RZ ;  /* 0xffffffff070a0810 */ /* 0x000fe40007ffe0ff */
[C---:B---3--:R-:W-:Y:S02]  /*0520*/  ISETP.GE.AND P0, PT, R9.reuse, R6, PT ;  /* 0x000000060900720c */ /* 0x048fe40003f06270 */
[----:B------:R-:W-:Y:S02]  /*0530*/  SEL R3, R10, RZ, P1 ;  /* 0x000000ff0a037207 */ /* 0x000fe40000800000 */
[----:B------:R-:W-:-:S03]  /*0540*/  ISETP.GE.AND P1, PT, R9, RZ, PT ;  /* 0x000000ff0900720c */ /* 0x000fc60003f26270 */
[----:B0-----:R-:W-:-:S05]  /*0550*/  IMAD R3, R3, UR6, RZ ;  /* 0x0000000603037c24 */ /* 0x001fca000f8e02ff */
[----:B--2---:R-:W-:Y:S01]  /*0560*/  IADD3 R4, P2, PT, R3, UR8, RZ ;  /* 0x0000000803047c10 */ /* 0x004fe2000ff5e0ff */
[----:B------:R-:W-:-:S03]  /*0570*/  @P0 VIADD R9, R6, 0xffffffff ;  /* 0xffffffff06090836 */ /* 0x000fc60000000000 */
[----:B------:R-:W-:Y:S02]  /*0580*/  LEA.HI.X.SX32 R5, R3, UR9, 0x1, P2 ;  /* 0x0000000903057c11 */ /* 0x000fe400090f0eff */
[----:B------:R-:W-:-:S05]  /*0590*/  SEL R3, R9, RZ, P1 ;  /* 0x000000ff09037207 */ /* 0x000fca0000800000 */
[----:B------:R-:W-:-:S05]  /*05a0*/  IMAD.WIDE R4, R3, 0x4, R4 ;  /* 0x0000000403047825 */ /* 0x000fca00078e0204 */
[----:B------:R0:W5:Y:S01]  /*05b0*/  LDG.E R7, desc[UR4][R4.64] ;  /* 0x0000000404077981 */ /* 0x000162000c1e1900 */
[----:B------:R-:W-:Y:S05]  /*05c0*/  BRA `(.L_x_86) ;  /* 0x00000000006c7947 */ /* 0x000fea0003800000 */
.L_x_85:
        /* <DEDUP_REMOVED lines=14> */
[----:B------:R-:W5:Y:S01]  /*06b0*/  LDG.E R6, desc[UR4][R6.64] ;  /* 0x0000000406067981 */ /* 0x000f62000c1e1900 */
[----:B------:R-:W-:-:S02]  /*06c0*/  I2FP.F32.S32 R14, R15 ;  /* 0x0000000f000e7245 */ /* 0x000fc40000201400 */
[----:B------:R-:W-:-:S03]  /*06d0*/  I2FP.F32.S32 R5, R5 ;  /* 0x0000000500057245 */ /* 0x000fc60000201400 */
[----:B------:R-:W-:-:S04]  /*06e0*/  FADD R14, R3, -R14 ;  /* 0x8000000e030e7221 */ /* 0x000fc80000000000 */
[----:B------:R-:W-:Y:S01]  /*06f0*/  FADD R3, -R14, 1 ;  /* 0x3f8000000e037421 */ /* 0x000fe20000000100 */
[----:B------:R-:W-:-:S04]  /*0700*/  FADD R5, R4, -R5 ;  /* 0x8000000504057221 */ /* 0x000fc80000000000 */
[----:B------:R-:W-:Y:S01]  /*0710*/  FADD R4, -R5, 1 ;  /* 0x3f80000005047421 */ /* 0x000fe20000000100 */
[C---:B--2---:R-:W-:Y:S01]  /*0720*/  FMUL R16, R14.reuse, R13 ;  /* 0x0000000d0e107220 */ /* 0x044fe20000400000 */
[----:B---3--:R-:W-:-:S03]  /*0730*/  FMUL R13, R14, R9 ;  /* 0x000000090e0d7220 */ /* 0x008fc60000400000 */
[----:B----4-:R-:W-:Y:S01]  /*0740*/  FFMA R16, R3, R10, R16 ;  /* 0x0000000a03107223 */ /* 0x010fe20000000010 */
[----:B-----5:R-:W-:-:S03]  /*0750*/  FFMA R13, R6, R3, R13 ;  /* 0x00000003060d7223 */ /* 0x020fc6000000000d */
[----:B------:R-:W-:-:S04]  /*0760*/  FMUL R16, R5, R16 ;  /* 0x0000001005107220 */ /* 0x000fc80000400000 */
[----:B------:R-:W-:-:S07]  /*0770*/  FFMA R7, R13, R4, R16 ;  /* 0x000000040d077223 */ /* 0x000fce0000000010 */
.L_x_86:
[----:B------:R-:W-:Y:S05]  /*0780*/  BSYNC.RECONVERGENT B0 ;  /* 0x0000000000007941 */ /* 0x000fea0003800200 */
.L_x_84:
[----:B------:R-:W-:Y:S05]  /*0790*/  BRA `(.L_x_81) ;  /* 0x0000000000ec7947 */ /* 0x000fea0003800000 */
.L_x_79:
        /* <DEDUP_REMOVED lines=31> */
.L_x_87:
        /* <DEDUP_REMOVED lines=27> */
.L_x_88:
[----:B------:R-:W-:Y:S05]  /*0b40*/  BSYNC.RECONVERGENT B0 ;  /* 0x0000000000007941 */ /* 0x000fea0003800200 */
.L_x_81:
[----:B------:R-:W4:Y:S01]  /*0b50*/  LDCU UR6, c[0x0][0x3b0] ;  /* 0x00007600ff0677ac */ /* 0x000f220008000800 */
[----:B------:R-:W0:Y:S01]  /*0b60*/  LDCU.64 UR8, c[0x0][0x3a8] ;  /* 0x00007500ff0877ac */ /* 0x000e220008000a00 */
[----:B----4-:R-:W-:-:S05]  /*0b70*/  IMAD R0, R0, UR6, RZ ;  /* 0x0000000600007c24 */ /* 0x010fca000f8e02ff */
[----:B0--3--:R-:W-:-:S04]  /*0b80*/  IADD3 R4, P0, PT, R0, UR8, RZ ;  /* 0x0000000800047c10 */ /* 0x009fc8000ff1e0ff */
[----:B-1----:R-:W-:-:S03]  /*0b90*/  LEA.HI.X.SX32 R5, R0, UR9, 0x1, P0 ;  /* 0x0000000900057c11 */ /* 0x002fc600080f0eff */
[----:B--2---:R-:W-:-:S05]  /*0ba0*/  IMAD.WIDE R2, R2, 0x4, R4 ;  /* 0x0000000402027825 */ /* 0x004fca00078e0204 */
[----:B-----5:R-:W-:Y:S01]  /*0bb0*/  STG.E desc[UR4][R2.64], R7 ;  /* 0x0000000702007986 */ /* 0x020fe2000c101904 */
[----:B------:R-:W-:Y:S05]  /*0bc0*/  EXIT ;  /* 0x000000000000794d */ /* 0x000fea0003800000 */
.L_x_89:
        /* <DEDUP_REMOVED lines=11> */
.L_x_207:


//--------------------- .text._Z33nppiWarpAffineBack_16u_C4R_kernelPKt8NppiSizei8NppiRectPtiS2_ddddddi --------------------------
	.section	.text._Z33nppiWarpAffineBack_16u_C4R_kernelPKt8NppiSizei8NppiRectPtiS2_ddddddi,"ax",@progbits
	.align	128
        .global         _Z33nppiWarpAffineBack_16u_C4R_kernelPKt8NppiSizei8NppiRectPtiS2_ddddddi
        .type           _Z33nppiWarpAffineBack_16u_C4R_kernelPKt8NppiSizei8NppiRectPtiS2_ddddddi,@function
        .size           _Z33nppiWarpAffineBack_16u_C4R_kernelPKt8NppiSizei8NppiRectPtiS2_ddddddi,(.L_x_208 - _Z33nppiWarpAffineBack_16u_C4R_kernelPKt8NppiSizei8NppiRectPtiS2_ddddddi)
        .other          _Z33nppiWarpAffineBack_16u_C4R_kernelPKt8NppiSizei8NppiRectPtiS2_ddddddi,@"STO_CUDA_ENTRY STV_DEFAULT"
_Z33nppiWarpAffineBack_16u_C4R_kernelPKt8NppiSizei8NppiRectPtiS2_ddddddi:
.text._Z33nppiWarpAffineBack_16u_C4R_kernelPKt8NppiSizei8NppiRectPtiS2_ddddddi:
        /* <DEDUP_REMOVED lines=35> */
[----:B------:R-:W-:Y:S02]  /*0230*/  IMAD.SHL.U32 R7, R0, 0x4, RZ ;  /* 0x0000000400077824 */ /* 0x000fe400078e00ff */
[----:B-1----:R-:W-:Y:S02]  /*0240*/  VIADD R0, R8, 0xffffffff ;  /* 0xffffffff08007836 */ /* 0x002fe40000000000 */
[----:B------:R-:W-:-:S03]  /*0250*/  VIADD R4, R9, 0xffffffff ;  /* 0xffffffff09047836 */ /* 0x000fc60000000000 */
        /* <DEDUP_REMOVED lines=18> */
[----:B--2---:R-:W-:Y:S02]  /*0380*/  VIMNMX.RELU R4, PT, PT, R13, R4, PT ;  /* 0x000000040d047248 */ /* 0x004fe40003fe1100 */
[----:B------:R-:W-:-:S02]  /*0390*/  PRMT R13, RZ, 0x7610, R13 ;  /* 0x00007610ff0d7816 */ /* 0x000fc4000000000d */
        /* <DEDUP_REMOVED lines=8> */
[----:B------:R-:W-:-:S03]  /*0420*/  PRMT R7, RZ, 0x7610, R7 ;  /* 0x00007610ff077816 */ /* 0x000fc60000000007 */
[----:B------:R-:W-:Y:S01]  /*0430*/  IMAD.WIDE.U32 R2, R9, 0x2, R10 ;  /* 0x0000000209027825 */ /* 0x000fe200078e000a */
[----:B------:R-:W-:-:S05]  /*0440*/  PRMT R11, RZ, 0x7610, R11 ;  /* 0x00007610ff0b7816 */ /* 0x000fca000000000b */
[----:B------:R-:W-:Y:S05]  /*0450*/  @!P0 BRA `(.L_x_93) ;  /* 0x0000000000048947 */ /* 0x000fea0003800000 */
[----:B------:R0:W5:Y:S02]  /*0460*/  LDG.E.U16 R7, desc[UR4][R2.64] ;  /* 0x0000000402077981 */ /* 0x000164000c1e1500 */
.L_x_93:
[----:B------:R-:W-:Y:S05]  /*0470*/  BSYNC.RECONVERGENT B0 ;  /* 0x0000000000007941 */ /* 0x000fea0003800200 */
.L_x_92:
[----:B-----5:R1:W-:Y:S01]  /*0480*/  STG.E.U16 desc[UR4][R4.64], R7 ;  /* 0x0000000704007986 */ /* 0x0203e2000c101504 */
[----:B------:R-:W-:Y:S01]  /*0490*/  BSSY.RECONVERGENT B0, `(.L_x_94) ;  /* 0x0000004000007945 */ /* 0x000fe20003800200 */
[----:B------:R-:W-:-:S03]  /*04a0*/  PRMT R9, RZ, 0x7610, R9 ;  /* 0x00007610ff097816 */ /* 0x000fc60000000009 */
[----:B------:R-:W-:Y:S05]  /*04b0*/  @!P0 BRA `(.L_x_95) ;  /* 0x0000000000048947 */ /* 0x000fea0003800000 */
[----:B------:R2:W5:Y:S02]  /*04c0*/  LDG.E.U16 R9, desc[UR4][R2.64+0x2] ;  /* 0x0000020402097981 */ /* 0x000564000c1e1500 */
.L_x_95:
[----:B------:R-:W-:Y:S05]  /*04d0*/  BSYNC.RECONVERGENT B0 ;  /* 0x0000000000007941 */ /* 0x000fea0003800200 */
.L_x_94:
[----:B-----5:R3:W-:Y:S01]  /*04e0*/  STG.E.U16 desc[UR4][R4.64+0x2], R9 ;  /* 0x0000020904007986 */ /* 0x0207e2000c101504 */
[----:B------:R-:W-:Y:S04]  /*04f0*/  BSSY.RECONVERGENT B0, `(.L_x_96) ;  /* 0x0000003000007945 */ /* 0x000fe80003800200 */
[----:B------:R-:W-:Y:S05]  /*0500*/  @!P0 BRA `(.L_x_97) ;  /* 0x0000000000048947 */ /* 0x000fea0003800000 */
[----:B------:R4:W5:Y:S02]  /*0510*/  LDG.E.U16 R11, desc[UR4][R2.64+0x4] ;  /* 0x00000404020b7981 */ /* 0x000964000c1e1500 */
.L_x_97:
[----:B------:R-:W-:Y:S05]  /*0520*/  BSYNC.RECONVERGENT B0 ;  /* 0x0000000000007941 */ /* 0x000fea0003800200 */
.L_x_96:
[----:B-----5:R0:W-:Y:S01]  /*0530*/  STG.E.U16 desc[UR4][R4.64+0x4], R11 ;  /* 0x0000040b04007986 */ /* 0x0201e2000c101504 */
[----:B------:R-:W-:Y:S04]  /*0540*/  BSSY.RECONVERGENT B0, `(.L_x_98) ;  /* 0x0000003000007945 */ /* 0x000fe80003800200 */
[----:B------:R-:W-:Y:S05]  /*0550*/  @!P0 BRA `(.L_x_99) ;  /* 0x0000000000048947 */ /* 0x000fea0003800000 */
[----:B------:R0:W5:Y:S02]  /*0560*/  LDG.E.U16 R13, desc[UR4][R2.64+0x6] ;  /* 0x00000604020d7981 */ /* 0x000164000c1e1500 */
.L_x_99:
[----:B------:R-:W-:Y:S05]  /*0570*/  BSYNC.RECONVERGENT B0 ;  /* 0x0000000000007941 */ /* 0x000fea0003800200 */
.L_x_98:
[----:B-----5:R-:W-:Y:S01]  /*0580*/  STG.E.U16 desc[UR4][R4.64+0x6], R13 ;  /* 0x0000060d04007986 */ /* 0x020fe2000c101504 */
[----:B------:R-:W-:Y:S05]  /*0590*/  EXIT ;  /* 0x000000000000794d */ /* 0x000fea0003800000 */
.L_x_91:
[----:B------:R-:W-:Y:S01]  /*05a0*/  IMAD.MOV.U32 R5, RZ, RZ, 0x3f000000 ;  /* 0x3f000000ff057424 */ /* 0x000fe200078e00ff */
[----:B------:R-:W0:Y:S01]  /*05b0*/  LDCU UR6, c[0x0][0x390] ;  /* 0x00007200ff0677ac */ /* 0x000e220008000800 */
[----:B------:R-:W-:Y:S01]  /*05c0*/  BSSY.RECONVERGENT B0, `(.L_x_100) ;  /* 0x0000017000007945 */ /* 0x000fe20003800200 */
[----:B------:R-:W-:Y:S01]  /*05d0*/  IMAD.WIDE R2, R7, 0x2, R2 ;  /* 0x0000000207027825 */ /* 0x000fe200078e0202 */
[----:B------:R-:W-:Y:S01]  /*05e0*/  PRMT R7, RZ, 0x7610, R7 ;  /* 0x00007610ff077816 */ /* 0x000fe20000000007 */
        /* <DEDUP_REMOVED lines=14> */
[----:B------:R-:W-:Y:S02]  /*06d0*/  LEA.HI.X.SX32 R5, R13, UR9, 0x1, P1 ;  /* 0x000000090d057c11 */ /* 0x000fe400088f0eff */
[----:B------:R-:W-:Y:S02]  /*06e0*/  PRMT R11, RZ, 0x7610, R11 ;  /* 0x00007610ff0b7816 */ /* 0x000fe4000000000b */
[----:B------:R-:W-:Y:S01]  /*06f0*/  PRMT R13, RZ, 0x7610, R13 ;  /* 0x00007610ff0d7816 */ /* 0x000fe2000000000d */
[----:B------:R-:W-:-:S06]  /*0700*/  IMAD.WIDE.U32 R4, R9, 0x2, R4 ;  /* 0x0000000209047825 */ /* 0x000fcc00078e0004 */
[----:B------:R-:W-:Y:S05]  /*0710*/  @!P0 BRA `(.L_x_101) ;  /* 0x0000000000048947 */ /* 0x000fea0003800000 */
[----:B------:R0:W5:Y:S02]  /*0720*/  LDG.E.U16 R7, desc[UR4][R4.64] ;  /* 0x0000000404077981 */ /* 0x000164000c1e1500 */
.L_x_101:
[----:B------:R-:W-:Y:S05]  /*0730*/  BSYNC.RECONVERGENT B0 ;  /* 0x0000000000007941 */ /* 0x000fea0003800200 */
.L_x_100:
[----:B-----5:R1:W-:Y:S01]  /*0740*/  STG.E.U16 desc[UR4][R2.64], R7 ;  /* 0x0000000702007986 */ /* 0x0203e2000c101504 */
[----:B------:R-:W-:Y:S01]  /*0750*/  BSSY.RECONVERGENT B0, `(.L_x_102) ;  /* 0x0000004000007945 */ /* 0x000fe20003800200 */
[----:B------:R-:W-:-:S03]  /*0760*/  PRMT R9, RZ, 0x7610, R9 ;  /* 0x00007610ff097816 */ /* 0x000fc60000000009 */
[----:B------:R-:W-:Y:S05]  /*0770*/  @!P0 BRA `(.L_x_103) ;  /* 0x0000000000048947 */ /* 0x000fea0003800000 */
[----:B------:R2:W5:Y:S02]  /*0780*/  LDG.E.U16 R9, desc[UR4][R4.64+0x2] ;  /* 0x0000020404097981 */ /* 0x000564000c1e1500 */
.L_x_103:
[----:B------:R-:W-:Y:S05]  /*0790*/  BSYNC.RECONVERGENT B0 ;  /* 0x0000000000007941 */ /* 0x000fea0003800200 */
.L_x_102:
[----:B-----5:R3:W-:Y:S01]  /*07a0*/  STG.E.U16 desc[UR4][R2.64+0x2], R9 ;  /* 0x0000020902007986 */ /* 0x0207e2000c101504 */
[----:B------:R-:W-:Y:S04]  /*07b0*/  BSSY.RECONVERGENT B0, `(.L_x_104) ;  /* 0x0000003000007945 */ /* 0x000fe80003800200 */
[----:B------:R-:W-:Y:S05]  /*07c0*/  @!P0 BRA `(.L_x_105) ;  /* 0x0000000000048947 */ /* 0x000fea0003800000 */
[----:B------:R4:W5:Y:S02]  /*07d0*/  LDG.E.U16 R11, desc[UR4][R4.64+0x4] ;  /* 0x00000404040b7981 */ /* 0x000964000c1e1500 */
.L_x_105:
[----:B------:R-:W-:Y:S05]  /*07e0*/  BSYNC.RECONVERGENT B0 ;  /* 0x0000000000007941 */ /* 0x000fea0003800200 */
.L_x_104:
[----:B-----5:R0:W-:Y:S01]  /*07f0*/  STG.E.U16 desc[UR4][R2.64+0x4], R11 ;  /* 0x0000040b02007986 */ /* 0x0201e2000c101504 */
[----:B------:R-:W-:Y:S04]  /*0800*/  BSSY.RECONVERGENT B0, `(.L_x_106) ;  /* 0x0000003000007945 */ /* 0x000fe80003800200 */
[----:B------:R-:W-:Y:S05]  /*0810*/  @!P0 BRA `(.L_x_107) ;  /* 0x0000000000048947 */ /* 0x000fea0003800000 */
[----:B------:R0:W5:Y:S02]  /*0820*/  LDG.E.U16 R13, desc[UR4][R4.64+0x6] ;  /* 0x00000604040d7981 */ /* 0x000164000c1e1500 */
.L_x_107:
[----:B------:R-:W-:Y:S05]  /*0830*/  BSYNC.RECONVERGENT B0 ;  /* 0x0000000000007941 */ /* 0x000fea0003800200 */
.L_x_106:
[----:B-----5:R-:W-:Y:S01]  /*0840*/  STG.E.U16 desc[UR4][R2.64+0x6], R13 ;  /* 0x0000060d02007986 */ /* 0x020fe2000c101504 */
[----:B------:R-:W-:Y:S05]  /*0850*/  EXIT ;  /* 0x000000000000794d */ /* 0x000fea0003800000 */
.L_x_90:
        /* <DEDUP_REMOVED lines=15> */
[----:B------:R-:W-:Y:S01]  /*0950*/  IMAD.SHL.U32 R21, R17, 0x4, RZ ;  /* 0x0000000411157824 */ /* 0x000fe200078e00ff */
[----:B------:R-:W-:-:S03]  /*0960*/  LEA.HI.X.SX32 R15, R12, UR9, 0x1, P0 ;  /* 0x000000090c0f7c11 */ /* 0x000fc600080f0eff */
[----:B------:R-:W-:Y:S01]  /*0970*/  IMAD.SHL.U32 R23, R8, 0x4, RZ ;  /* 0x0000000408177824 */ /* 0x000fe200078e00ff */
[----:B------:R-:W-:-:S03]  /*0980*/  IADD3 R8, P0, PT, R9, UR8, RZ ;  /* 0x0000000809087c10 */ /* 0x000fc6000ff1e0ff */
[----:B------:R-:W-:Y:S01]  /*0990*/  IMAD.WIDE R18, R23, 0x2, R14 ;  /* 0x0000000217127825 */ /* 0x000fe200078e020e */
[----:B------:R-:W-:-:S03]  /*09a0*/  LEA.HI.X.SX32 R9, R9, UR9, 0x1, P0 ;  /* 0x0000000909097c11 */ /* 0x000fc600080f0eff */
[C---:B------:R-:W-:Y:S02]  /*09b0*/  IMAD.WIDE R14, R21.reuse, 0x2, R14 ;  /* 0x00000002150e7825 */ /* 0x040fe400078e020e */
[----:B------:R-:W2:Y:S02]  /*09c0*/  LDG.E.U16 R18, desc[UR4][R18.64] ;  /* 0x0000000412127981 */ /* 0x000ea4000c1e1500 */
[--C-:B------:R-:W-:Y:S02]  /*09d0*/  IMAD.WIDE R20, R21, 0x2, R8.reuse ;  /* 0x0000000215147825 */ /* 0x100fe400078e0208 */
[----:B------:R0:W3:Y:S02]  /*09e0*/  LDG.E.U16 R14, desc[UR4][R14.64] ;  /* 0x000000040e0e7981 */ /* 0x0000e4000c1e1500 */
[----:B------:R-:W-:Y:S02]  /*09f0*/  IMAD.WIDE R22, R23, 0x2, R8 ;  /* 0x0000000217167825 */ /* 0x000fe400078e0208 */
[----:B------:R-:W4:Y:S04]  /*0a00*/  LDG.E.U16 R20, desc[UR4][R20.64] ;  /* 0x0000000414147981 */ /* 0x000f28000c1e1500 */
[----:B------:R-:W5:Y:S01]  /*0a10*/  LDG.E.U16 R8, desc[UR4][R22.64] ;  /* 0x0000000416087981 */ /* 0x000f62000c1e1500 */
        /* <DEDUP_REMOVED lines=16> */
[----:B--2---:R-:W-:Y:S02]  /*0b20*/  I2FP.F32.U32 R18, R18 ;  /* 0x0000001200127245 */ /* 0x004fe40000201000 */
[----:B---3--:R-:W-:-:S03]  /*0b30*/  I2FP.F32.U32 R14, R14 ;  /* 0x0000000e000e7245 */ /* 0x008fc60000201000 */
[----:B------:R-:W-:Y:S01]  /*0b40*/  FMUL R18, R9, R18 ;  /* 0x0000001209127220 */ /* 0x000fe20000400000 */
[----:B----4-:R-:W-:Y:S01]  /*0b50*/  I2FP.F32.U32 R20, R20 ;  /* 0x0000001400147245 */ /* 0x010fe20000201000 */
[----:B------:R-:W-:Y:S02]  /*0b60*/  FMUL R14, R14, R11 ;  /* 0x0000000b0e0e7220 */ /* 0x000fe40000400000 */
[----:B------:R-:W-:Y:S01]  /*0b70*/  FMUL R19, R17, R18 ;  /* 0x0000001211137220 */ /* 0x000fe20000400000 */
[----:B-----5:R-:W-:Y:S01]  /*0b80*/  I2FP.F32.U32 R8, R8 ;  /* 0x0000000800087245 */ /* 0x020fe20000201000 */
        /* <DEDUP_REMOVED lines=11> */
[----:B------:R-:W0:Y:S01]  /*0c40*/  F2I.U32.TRUNC.NTZ R25, R14 ;  /* 0x0000000e00197305 */ /* 0x000e22000020f000 */
        /* <DEDUP_REMOVED lines=8> */
[----:B0-----:R-:W-:Y:S04]  /*0cd0*/  STG.E.U16 desc[UR4][R2.64], R25 ;  /* 0x0000001902007986 */ /* 0x001fe8000c101504 */
[----:B------:R-:W2:Y:S01]  /*0ce0*/  LDG.E.U16 R20, desc[UR4][R20.64+0x2] ;  /* 0x0000020414147981 */ /* 0x000ea2000c1e1500 */
[----:B------:R-:W-:-:S03]  /*0cf0*/  IMAD.WIDE R18, R19, 0x2, R8 ;  /* 0x0000000213127825 */ /* 0x000fc600078e0208 */
[----:B------:R0:W3:Y:S01]  /*0d00*/  LDG.E.U16 R10, desc[UR4][R10.64+0x2] ;  /* 0x000002040a0a7981 */ /* 0x0000e2000c1e1500 */
[----:B------:R-:W-:-:S03]  /*0d10*/  IMAD.WIDE R22, R23, 0x2, R8 ;  /* 0x0000000217167825 */ /* 0x000fc600078e0208 */
[----:B------:R-:W4:Y:S04]  /*0d20*/  LDG.E.U16 R18, desc[UR4][R18.64+0x2] ;  /* 0x0000020412127981 */ /* 0x000f28000c1e1500 */
[----:B------:R-:W5:Y:S01]  /*0d30*/  LDG.E.U16 R8, desc[UR4][R22.64+0x2] ;  /* 0x0000020416087981 */ /* 0x000f62000c1e1500 */
        /* <DEDUP_REMOVED lines=34> */
[----:B------:R-:W1:Y:S01]  /*0f60*/  F2I.U32.TRUNC.NTZ R23, R12 ;  /* 0x0000000c00177305 */ /* 0x000e62000020f000 */
[C---:B0-----:R-:W-:Y:S01]  /*0f70*/  VIADDMNMX R8, R13.reuse, 0x1, R0, PT ;  /* 0x000000010d087846 */ /* 0x041fe20003800100 */
[----:B------:R-:W-:-:S04]  /*0f80*/  IMAD.SHL.U32 R19, R13, 0x4, RZ ;  /* 0x000000040d137824 */ /* 0x000fc800078e00ff */
[----:B------:R-:W-:Y:S01]  /*0f90*/  IMAD.SHL.U32 R21, R8, 0x4, RZ ;  /* 0x0000000408157824 */ /* 0x000fe200078e00ff */
[----:B------:R-:W-:-:S03]  /*0fa0*/  IADD3 R8, P0, PT, R9, UR8, RZ ;  /* 0x0000000809087c10 */ /* 0x000fc6000ff1e0ff */
[--C-:B------:R-:W-:Y:S01]  /*0fb0*/  IMAD.WIDE R16, R21, 0x2, R14.reuse ;  /* 0x0000000215107825 */ /* 0x100fe200078e020e */
[----:B------:R-:W-:Y:S01]  /*0fc0*/  LEA.HI.X.SX32 R9, R9, UR9, 0x1, P0 ;  /* 0x0000000909097c11 */ /* 0x000fe200080f0eff */
[----:B-1----:R-:W-:Y:S02]  /*0fd0*/  STG.E.U16 desc[UR4][R2.64+0x2], R23 ;  /* 0x0000021702007986 */ /* 0x002fe4000c101504 */
[C---:B------:R-:W-:Y:S02]  /*0fe0*/  IMAD.WIDE R14, R19.reuse, 0x2, R14 ;  /* 0x00000002130e7825 */ /* 0x040fe400078e020e */
[----:B------:R-:W2:Y:S02]  /*0ff0*/  LDG.E.U16 R16, desc[UR4][R16.64+0x4] ;  /* 0x0000040410107981 */ /* 0x000ea4000c1e1500 */
[--C-:B------:R-:W-:Y:S02]  /*1000*/  IMAD.WIDE R18, R19, 0x2, R8.reuse ;  /* 0x0000000213127825 */ /* 0x100fe400078e0208 */
[----:B------:R-:W3:Y:S02]  /*1010*/  LDG.E.U16 R14, desc[UR4][R14.64+0x4] ;  /* 0x000004040e0e7981 */ /* 0x000ee4000c1e1500 */
[----:B------:R-:W-:-:S02]  /*1020*/  IMAD.WIDE R20, R21, 0x2, R8 ;  /* 0x0000000215147825 */ /* 0x000fc400078e0208 */
        /* <DEDUP_REMOVED lines=16> */
[----:B--2---:R-:W-:Y:S02]  /*1130*/  I2FP.F32.U32 R16, R16 ;  /* 0x0000001000107245 */ /* 0x004fe40000201000 */
[----:B---3--:R-:W-:-:S03]  /*1140*/  I2FP.F32.U32 R14, R14 ;  /* 0x0000000e000e7245 */ /* 0x008fc60000201000 */
[----:B------:R-:W-:Y:S01]  /*1150*/  FMUL R16, R9, R16 ;  /* 0x0000001009107220 */ /* 0x000fe20000400000 */
[----:B----4-:R-:W-:Y:S01]  /*1160*/  I2FP.F32.U32 R18, R18 ;  /* 0x0000001200127245 */ /* 0x010fe20000201000 */
[----:B------:R-:W-:Y:S02]  /*1170*/  FMUL R14, R14, R7 ;  /* 0x000000070e0e7220 */ /* 0x000fe40000400000 */
[----:B------:R-:W-:Y:S01]  /*1180*/  FMUL R15, R13, R16 ;  /* 0x000000100d0f7220 */ /* 0x000fe20000400000 */
[----:B-----5:R-:W-:Y:S01]  /*1190*/  I2FP.F32.U32 R8, R8 ;  /* 0x0000000800087245 */ /* 0x020fe20000201000 */
        /* <DEDUP_REMOVED lines=11> */
[----:B------:R-:W0:Y:S01]  /*1250*/  F2I.U32.TRUNC.NTZ R19, R12 ;  /* 0x0000000c00137305 */ /* 0x000e22000020f000 */
[----:B-1----:R-:W-:Y:S01]  /*1260*/  VIADDMNMX R10, R13, 0x1, R0, PT ;  /* 0x000000010d0a7846 */ /* 0x002fe20003800100 */
[----:B------:R-:W-:Y:S01]  /*1270*/  IMAD R16, R9, UR6, RZ ;  /* 0x0000000609107c24 */ /* 0x000fe2000f8e02ff */
[----:B------:R-:W-:Y:S01]  /*1280*/  LEA.HI.X.SX32 R9, R11, UR9, 0x1, P0 ;  /* 0x000000090b097c11 */ /* 0x000fe200080f0eff */
        /* <DEDUP_REMOVED lines=32> */
[----:B------:R-:W-:-:S02]  /*1490*/  FMUL R11, R12, R11 ;  /* 0x0000000b0c0b7220 */ /* 0x000fc40000400000 */
[----:B------:R-:W-:-:S04]  /*14a0*/  FFMA R8, R21, R16, R8 ;  /* 0x0000001015087223 */ /* 0x000fc80000000008 */
[----:B------:R-:W-:-:S04]  /*14b0*/  FFMA R8, R21, R11, R8 ;  /* 0x0000000b15087223 */ /* 0x000fc80000000008 */
[----:B------:R-:W-:-:S04]  /*14c0*/  FADD R8, R8, 0.5 ;  /* 0x3f00000008087421 */ /* 0x000fc80000000000 */
[----:B------:R-:W0:Y:S02]  /*14d0*/  F2I.U32.TRUNC.NTZ R5, R8 ;  /* 0x0000000800057305 */ /* 0x000e24000020f000 */
[----:B0-----:R-:W-:Y:S01]  /*14e0*/  STG.E.U16 desc[UR4][R2.64+0x6], R5 ;  /* 0x0000060502007986 */ /* 0x001fe2000c101504 */
[----:B------:R-:W-:Y:S05]  /*14f0*/  EXIT ;  /* 0x000000000000794d */ /* 0x000fea0003800000 */
.L_x_108:
        /* <DEDUP_REMOVED lines=16> */
.L_x_208:


//--------------------- .text._Z33nppiWarpAffineBack_16u_C3R_kernelPKt8NppiSizei8NppiRectPtiS2_ddddddi --------------------------
	.section	.text._Z33nppiWarpAffineBack_16u_C3R_kernelPKt8NppiSizei8NppiRectPtiS2_ddddddi,"ax",@progbits
	.align	128
        .global         _Z33nppiWarpAffineBack_16u_C3R_kernelPKt8NppiSizei8NppiRectPtiS2_ddddddi
        .type           _Z33nppiWarpAffineBack_16u_C3R_kernelPKt8NppiSizei8NppiRectPtiS2_ddddddi,@function
        .size           _Z33nppiWarpAffineBack_16u_C3R_kernelPKt8NppiSizei8NppiRectPtiS2_ddddddi,(.L_x_209 - _Z33nppiWarpAffineBack_16u_C3R_kernelPKt8NppiSizei8NppiRectPtiS2_ddddddi)
        .other          _Z33nppiWarpAffineBack_16u_C3R_kernelPKt8NppiSizei8NppiRectPtiS2_ddddddi,@"STO_CUDA_ENTRY STV_DEFAULT"
_Z33nppiWarpAffineBack_16u_C3R_kernelPKt8NppiSizei8NppiRectPtiS2_ddddddi:
.text._Z33nppiWarpAffineBack_16u_C3R_kernelPKt8NppiSizei8NppiRectPtiS2_ddddddi:
        /* <DEDUP_REMOVED lines=41> */
[----:B--2---:R-:W-:Y:S02]  /*0290*/  VIADD R4, R6, 0xffffffff ;  /* 0xffffffff06047836 */ /* 0x004fe40000000000 */
[----:B------:R-:W-:Y:S01]  /*02a0*/  VIADD R0, R7, 0xffffffff ;  /* 0xffffffff07007836 */ /* 0x000fe20000000000 */
[----:B01--4-:R-:W-:Y:S06]  /*02b0*/  BRA.U !UP0, `(.L_x_109) ;  /* 0x0000000508387547 */ /* 0x013fec000b800000 */
[----:B------:R-:W-:-:S09]  /*02c0*/  UISETP.NE.AND UP0, UPT, UR8, 0x1, UPT ;  /* 0x000000010800788c */ /* 0x000fd2000bf05270 */
[----:B------:R-:W-:Y:S05]  /*02d0*/  BRA.U UP0, `(.L_x_110) ;  /* 0x0000000100987547 */ /* 0x000fea000b800000 */
[----:B------:R-:W-:Y:S01]  /*02e0*/  IMAD.MOV.U32 R8, RZ, RZ, 0x3f000000 ;  /* 0x3f000000ff087424 */ /* 0x000fe200078e00ff */
[----:B------:R-:W0:Y:S01]  /*02f0*/  LDCU UR6, c[0x0][0x390] ;  /* 0x00007200ff0677ac */ /* 0x000e220008000800 */
[----:B------:R-:W-:Y:S03]  /*0300*/  BSSY.RECONVERGENT B0, `(.L_x_111) ;  /* 0x0000017000007945 */ /* 0x000fe60003800200 */
        /* <DEDUP_REMOVED lines=15> */
[----:B------:R-:W-:Y:S01]  /*0400*/  IMAD.WIDE R4, R9, 0x2, R2 ;  /* 0x0000000209047825 */ /* 0x000fe200078e0202 */
[----:B------:R-:W-:-:S03]  /*0410*/  PRMT R9, RZ, 0x7610, R9 ;  /* 0x00007610ff097816 */ /* 0x000fc60000000009 */
[----:B------:R-:W-:Y:S01]  /*0420*/  IMAD.WIDE.U32 R2, R7, 0x2, R10 ;  /* 0x0000000207027825 */ /* 0x000fe200078e000a */
[----:B------:R-:W-:Y:S02]  /*0430*/  PRMT R11, RZ, 0x7610, R11 ;  /* 0x00007610ff0b7816 */ /* 0x000fe4000000000b */
[----:B------:R-:W-:-:S03]  /*0440*/  PRMT R7, RZ, 0x7610, R7 ;  /* 0x00007610ff077816 */ /* 0x000fc60000000007 */
[----:B------:R-:W-:Y:S05]  /*0450*/  @!P0 BRA `(.L_x_112) ;  /* 0x0000000000048947 */ /* 0x000fea0003800000 */
[----:B------:R0:W5:Y:S02]  /*0460*/  LDG.E.U16 R7, desc[UR4][R2.64] ;  /* 0x0000000402077981 */ /* 0x000164000c1e1500 */
.L_x_112:
[----:B------:R-:W-:Y:S05]  /*0470*/  BSYNC.RECONVERGENT B0 ;  /* 0x0000000000007941 */ /* 0x000fea0003800200 */
.L_x_111:
[----:B-----5:R1:W-:Y:S01]  /*0480*/  STG.E.U16 desc[UR4][R4.64], R7 ;  /* 0x0000000704007986 */ /* 0x0203e2000c101504 */
[----:B------:R-:W-:Y:S04]  /*0490*/  BSSY.RECONVERGENT B0, `(.L_x_113) ;  /* 0x0000003000007945 */ /* 0x000fe80003800200 */
[----:B------:R-:W-:Y:S05]  /*04a0*/  @!P0 BRA `(.L_x_114) ;  /* 0x0000000000048947 */ /* 0x000fea0003800000 */
[----:B------:R2:W5:Y:S02]  /*04b0*/  LDG.E.U16 R9, desc[UR4][R2.64+0x2] ;  /* 0x0000020402097981 */ /* 0x000564000c1e1500 */
.L_x_114:
[----:B------:R-:W-:Y:S05]  /*04c0*/  BSYNC.RECONVERGENT B0 ;  /* 0x0000000000007941 */ /* 0x000fea0003800200 */
.L_x_113:
[----:B-----5:R3:W-:Y:S01]  /*04d0*/  STG.E.U16 desc[UR4][R4.64+0x2], R9 ;  /* 0x0000020904007986 */ /* 0x0207e2000c101504 */
[----:B------:R-:W-:Y:S04]  /*04e0*/  BSSY.RECONVERGENT B0, `(.L_x_115) ;  /* 0x0000003000007945 */ /* 0x000fe80003800200 */
[----:B------:R-:W-:Y:S05]  /*04f0*/  @!P0 BRA `(.L_x_116) ;  /* 0x0000000000048947 */ /* 0x000fea0003800000 */
[----:B------:R4:W5:Y:S02]  /*0500*/  LDG.E.U16 R11, desc[UR4][R2.64+0x4] ;  /* 0x00000404020b7981 */ /* 0x000964000c1e1500 */
.L_x_116:
[----:B------:R-:W-:Y:S05]  /*0510*/  BSYNC.RECONVERGENT B0 ;  /* 0x0000000000007941 */ /* 0x000fea0003800200 */
.L_x_115:
[----:B-----5:R-:W-:Y:S01]  /*0520*/  STG.E.U16 desc[UR4][R4.64+0x4], R11 ;  /* 0x0000040b04007986 */ /* 0x020fe2000c101504 */
[----:B------:R-:W-:Y:S05]  /*0530*/  EXIT ;  /* 0x000000000000794d */ /* 0x000fea0003800000 */
.L_x_110:
[----:B------:R-:W-:Y:S01]  /*0540*/  IMAD.MOV.U32 R5, RZ, RZ, 0x3f000000 ;  /* 0x3f000000ff057424 */ /* 0x000fe200078e00ff */
[----:B------:R-:W0:Y:S01]  /*0550*/  LDCU UR6, c[0x0][0x390] ;  /* 0x00007200ff0677ac */ /* 0x000e220008000800 */
[----:B------:R-:W-:Y:S01]  /*0560*/  BSSY.RECONVERGENT B0, `(.L_x_117) ;  /* 0x0000017000007945 */ /* 0x000fe20003800200 */
[----:B------:R-:W-:Y:S01]  /*0570*/  IMAD.WIDE R2, R9, 0x2, R2 ;  /* 0x0000000209027825 */ /* 0x000fe200078e0202 */
[----:B------:R-:W-:Y:S01]  /*0580*/  PRMT R9, RZ, 0x7610, R9 ;  /* 0x00007610ff097816 */ /* 0x000fe20000000009 */
[----:B------:R-:W1:Y:S01]  /*0590*/  LDCU.64 UR8, c[0x0][0x380] ;  /* 0x00007000ff0877ac */ /* 0x000e620008000a00 */
[C---:B------:R-:W-:Y:S02]  /*05a0*/  LOP3.LUT R13, R5.reuse, 0x80000000, R12, 0xb8, !PT ;  /* 0x80000000050d7812 */ /* 0x040fe400078eb80c */
        /* <DEDUP_REMOVED lines=8> */
[----:B------:R-:W-:Y:S02]  /*0630*/  PRMT R7, RZ, 0x7610, R7 ;  /* 0x00007610ff077816 */ /* 0x000fe40000000007 */
[----:B---3--:R-:W-:Y:S02]  /*0640*/  VIMNMX.RELU R11, PT, PT, R5, R4, PT ;  /* 0x00000004050b7248 */ /* 0x008fe40003fe1100 */
[C---:B-1----:R-:W-:Y:S02]  /*0650*/  IADD3 R4, P1, PT, R10.reuse, UR8, RZ ;  /* 0x000000080a047c10 */ /* 0x042fe4000ff3e0ff */
[C---:B------:R-:W-:Y:S01]  /*0660*/  ISETP.LT.AND P0, PT, R11.reuse, R6, !P0 ;  /* 0x000000060b00720c */ /* 0x040fe20004701270 */
[----:B------:R-:W-:Y:S01]  /*0670*/  IMAD R11, R11, 0x3, RZ ;  /* 0x000000030b0b7824 */ /* 0x000fe200078e02ff */
[----:B------:R-:W-:-:S03]  /*0680*/  LEA.HI.X.SX32 R5, R10, UR9, 0x1, P1 ;  /* 0x000000090a057c11 */ /* 0x000fc600088f0eff */
[----:B------:R-:W-:Y:S01]  /*0690*/  IMAD.WIDE.U32 R4, R11, 0x2, R4 ;  /* 0x000000020b047825 */ /* 0x000fe200078e0004 */
[----:B------:R-:W-:-:S07]  /*06a0*/  PRMT R11, RZ, 0x7610, R11 ;  /* 0x00007610ff0b7816 */ /* 0x000fce000000000b */
[----:B------:R-:W-:Y:S05]  /*06b0*/  @!P0 BRA `(.L_x_118) ;  /* 0x0000000000048947 */ /* 0x000fea0003800000 */
[----:B------:R0:W5:Y:S02]  /*06c0*/  LDG.E.U16 R7, desc[UR4][R4.64] ;  /* 0x0000000404077981 */ /* 0x000164000c1e1500 */
.L_x_118:
[----:B------:R-:W-:Y:S05]  /*06d0*/  BSYNC.RECONVERGENT B0 ;  /* 0x0000000000007941 */ /* 0x000fea0003800200 */
.L_x_117:
[----:B-----5:R1:W-:Y:S01]  /*06e0*/  STG.E.U16 desc[UR4][R2.64], R7 ;  /* 0x0000000702007986 */ /* 0x0203e2000c101504 */
[----:B------:R-:W-:Y:S04]  /*06f0*/  BSSY.RECONVERGENT B0, `(.L_x_119) ;  /* 0x0000003000007945 */ /* 0x000fe80003800200 */
[----:B------:R-:W-:Y:S05]  /*0700*/  @!P0 BRA `(.L_x_120) ;  /* 0x0000000000048947 */ /* 0x000fea0003800000 */
[----:B------:R2:W5:Y:S02]  /*0710*/  LDG.E.U16 R9, desc[UR4][R4.64+0x2] ;  /* 0x0000020404097981 */ /* 0x000564000c1e1500 */
.L_x_120:
[----:B------:R-:W-:Y:S05]  /*0720*/  BSYNC.RECONVERGENT B0 ;  /* 0x0000000000007941 */ /* 0x000fea0003800200 */
.L_x_119:
[----:B-----5:R3:W-:Y:S01]  /*0730*/  STG.E.U16 desc[UR4][R2.64+0x2], R9 ;  /* 0x0000020902007986 */ /* 0x0207e2000c101504 */
[----:B------:R-:W-:Y:S04]  /*0740*/  BSSY.RECONVERGENT B0, `(.L_x_121) ;  /* 0x0000003000007945 */ /* 0x000fe80003800200 */
[----:B------:R-:W-:Y:S05]  /*0750*/  @!P0 BRA `(.L_x_122) ;  /* 0x0000000000048947 */ /* 0x000fea0003800000 */
[----:B------:R4:W5:Y:S02]  /*0760*/  LDG.E.U16 R11, desc[UR4][R4.64+0x4] ;  /* 0x00000404040b7981 */ /* 0x000964000c1e1500 */
.L_x_122:
[----:B------:R-:W-:Y:S05]  /*0770*/  BSYNC.RECONVERGENT B0 ;  /* 0x0000000000007941 */ /* 0x000fea0003800200 */
.L_x_121:
[----:B-----5:R-:W-:Y:S01]  /*0780*/  STG.E.U16 desc[UR4][R2.64+0x4], R11 ;  /* 0x0000040b02007986 */ /* 0x020fe2000c101504 */
[----:B------:R-:W-:Y:S05]  /*0790*/  EXIT ;  /* 0x000000000000794d */ /* 0x000fea0003800000 */
.L_x_109:
        /* <DEDUP_REMOVED lines=63> */
[----:B------:R-:W0:Y:S01]  /*0b90*/  F2I.U32.TRUNC.NTZ R23, R12 ;  /* 0x0000000c00177305 */ /* 0x000e22000020f000 */
[C---:B-1----:R-:W-:Y:S01]  /*0ba0*/  VIADDMNMX R6, R15.reuse, 0x1, R4, PT ;  /* 0x000000010f067846 */ /* 0x042fe20003800104 */
[----:B------:R-:W-:-:S04]  /*0bb0*/  IMAD R21, R15, 0x3, RZ ;  /* 0x000000030f157824 */ /* 0x000fc800078e02ff */
[----:B------:R-:W-:Y:S01]  /*0bc0*/  IMAD R9, R6, 0x3, RZ ;  /* 0x0000000306097824 */ /* 0x000fe200078e02ff */
[----:B------:R-:W-:-:S03]  /*0bd0*/  IADD3 R6, P0, PT, R7, UR8, RZ ;  /* 0x0000000807067c10 */ /* 0x000fc6000ff1e0ff */
[----:B------:R-:W-:Y:S01]  /*0be0*/  IMAD.WIDE R18, R9, 0x2, R16 ;  /* 0x0000000209127825 */ /* 0x000fe200078e0210 */
[----:B------:R-:W-:-:S03]  /*0bf0*/  LEA.HI.X.SX32 R7, R7, UR9, 0x1, P0 ;  /* 0x0000000907077c11 */ /* 0x000fc600080f0eff */
[C---:B------:R-:W-:Y:S01]  /*0c00*/  IMAD.WIDE R16, R21.reuse, 0x2, R16 ;  /* 0x0000000215107825 */ /* 0x040fe200078e0210 */
[----:B0-----:R-:W-:Y:S04]  /*0c10*/  STG.E.U16 desc[UR4][R2.64], R23 ;  /* 0x0000001702007986 */ /* 0x001fe8000c101504 */
[----:B------:R-:W2:Y:S01]  /*0c20*/  LDG.E.U16 R18, desc[UR4][R18.64+0x2] ;  /* 0x0000020412127981 */ /* 0x000ea2000c1e1500 */
[----:B------:R-:W-:-:S03]  /*0c30*/  IMAD.WIDE R20, R21, 0x2, R6 ;  /* 0x0000000215147825 */ /* 0x000fc600078e0206 */
[----:B------:R-:W3:Y:S01]  /*0c40*/  LDG.E.U16 R16, desc[UR4][R16.64+0x2] ;  /* 0x0000020410107981 */ /* 0x000ee2000c1e1500 */
[----:B------:R-:W-:-:S03]  /*0c50*/  IMAD.WIDE R6, R9, 0x2, R6 ;  /* 0x0000000209067825 */ /* 0x000fc600078e0206 */
[----:B------:R-:W4:Y:S04]  /*0c60*/  LDG.E.U16 R20, desc[UR4][R20.64+0x2] ;  /* 0x0000020414147981 */ /* 0x000f28000c1e1500 */
[----:B------:R0:W5:Y:S01]  /*0c70*/  LDG.E.U16 R6, desc[UR4][R6.64+0x2] ;  /* 0x0000020406067981 */ /* 0x000162000c1e1500 */
        /* <DEDUP_REMOVED lines=38> */
[----:B------:R-:W0:Y:S01]  /*0ee0*/  F2I.U32.TRUNC.NTZ R9, R6 ;  /* 0x0000000600097305 */ /* 0x000e22000020f000 */
[--C-:B------:R-:W-:Y:S02]  /*0ef0*/  IMAD.WIDE R16, R21, 0x2, R12.reuse ;  /* 0x0000000215107825 */ /* 0x100fe400078e020c */
[----:B------:R-:W-:Y:S02]  /*0f00*/  LEA.HI.X.SX32 R15, R15, UR9, 0x1, P0 ;  /* 0x000000090f0f7c11 */ /* 0x000fe400080f0eff */
[----:B------:R-:W-:-:S04]  /*0f10*/  IMAD.WIDE R12, R19, 0x2, R12 ;  /* 0x00000002130c7825 */ /* 0x000fc800078e020c */
[--C-:B------:R-:W-:Y:S01]  /*0f20*/  IMAD.WIDE R18, R19, 0x2, R14.reuse ;  /* 0x0000000213127825 */ /* 0x100fe200078e020e */
[----:B0-----:R0:W-:Y:S04]  /*0f30*/  STG.E.U16 desc[UR4][R2.64+0x2], R9 ;  /* 0x0000020902007986 */ /* 0x0011e8000c101504 */
[----:B------:R-:W2:Y:S01]  /*0f40*/  LDG.E.U16 R16, desc[UR4][R16.64+0x4] ;  /* 0x0000040410107981 */ /* 0x000ea2000c1e1500 */
[----:B------:R-:W-:-:S03]  /*0f50*/  IMAD.WIDE R14, R21, 0x2, R14 ;  /* 0x00000002150e7825 */ /* 0x000fc600078e020e */
[----:B------:R-:W3:Y:S04]  /*0f60*/  LDG.E.U16 R12, desc[UR4][R12.64+0x4] ;  /* 0x000004040c0c7981 */ /* 0x000ee8000c1e1500 */
[----:B------:R-:W4:Y:S04]  /*0f70*/  LDG.E.U16 R18, desc[UR4][R18.64+0x4] ;  /* 0x0000040412127981 */ /* 0x000f28000c1e1500 */
[----:B------:R-:W5:Y:S01]  /*0f80*/  LDG.E.U16 R14, desc[UR4][R14.64+0x4] ;  /* 0x000004040e0e7981 */ /* 0x000f62000c1e1500 */
        /* <DEDUP_REMOVED lines=15> */
[----:B0-----:R-:W-:Y:S01]  /*1080*/  FMUL R9, R7, R16 ;  /* 0x0000001007097220 */ /* 0x001fe20000400000 */
[----:B-----5:R-:W-:Y:S01]  /*1090*/  I2FP.F32.U32 R14, R14 ;  /* 0x0000000e000e7245 */ /* 0x020fe20000201000 */
[----:B------:R-:W-:Y:S02]  /*10a0*/  FMUL R18, R5, R18 ;  /* 0x0000001205127220 */ /* 0x000fe40000400000 */
[----:B------:R-:W-:Y:S02]  /*10b0*/  FFMA R9, R12, R7, R9 ;  /* 0x000000070c097223 */ /* 0x000fe40000000009 */
[----:B------:R-:W-:-:S02]  /*10c0*/  FMUL R14, R21, R14 ;  /* 0x0000000e150e7220 */ /* 0x000fc40000400000 */
[----:B------:R-:W-:-:S04]  /*10d0*/  FFMA R9, R6, R18, R9 ;  /* 0x0000001206097223 */ /* 0x000fc80000000009 */
[----:B------:R-:W-:-:S04]  /*10e0*/  FFMA R9, R6, R14, R9 ;  /* 0x0000000e06097223 */ /* 0x000fc80000000009 */
[----:B------:R-:W-:-:S06]  /*10f0*/  FADD R9, R9, 0.5 ;  /* 0x3f00000009097421 */ /* 0x000fcc0000000000 */
[----:B------:R-:W0:Y:S02]  /*1100*/  F2I.U32.TRUNC.NTZ R9, R9 ;  /* 0x0000000900097305 */ /* 0x000e24000020f000 */
[----:B0-----:R-:W-:Y:S01]  /*1110*/  STG.E.U16 desc[UR4][R2.64+0x4], R9 ;  /* 0x0000040902007986 */ /* 0x001fe2000c101504 */
[----:B------:R-:W-:Y:S05]  /*1120*/  EXIT ;  /* 0x000000000000794d */ /* 0x000fea0003800000 */
.L_x_123:
        /* <DEDUP_REMOVED lines=13> */
.L_x_209:


//--------------------- .text._Z33nppiWarpAffineBack_16u_C1R_kernelPKt8NppiSizei8NppiRectPtiS2_ddddddi --------------------------
	.section	.text._Z33nppiWarpAffineBack_16u_C1R_kernelPKt8NppiSizei8NppiRectPtiS2_ddddddi,"ax",@progbits
	.align	128
        .global         _Z33nppiWarpAffineBack_16u_C1R_kernelPKt8NppiSizei8NppiRectPtiS2_ddddddi
        .type           _Z33nppiWarpAffineBack_16u_C1R_kernelPKt8NppiSizei8NppiRectPtiS2_ddddddi,@function
        .size           _Z33nppiWarpAffineBack_16u_C1R_kernelPKt8NppiSizei8NppiRectPtiS2_ddddddi,(.L_x_210 - _Z33nppiWarpAffineBack_16u_C1R_kernelPKt8NppiSizei8NppiRectPtiS2_ddddddi)
        .other          _Z33nppiWarpAffineBack_16u_C1R_kernelPKt8NppiSizei8NppiRectPtiS2_ddddddi,@"STO_CUDA_ENTRY STV_DEFAULT"
_Z33nppiWarpAffineBack_16u_C1R_kernelPKt8NppiSizei8NppiRectPtiS2_ddddddi:
.text._Z33nppiWarpAffineBack_16u_C1R_kernelPKt8NppiSizei8NppiRectPtiS2_ddddddi:
        /* <DEDUP_REMOVED lines=39> */
[----:B------:R-:W-:-:S08]  /*0270*/  PRMT R7, RZ, 0x7610, R7 ;  /* 0x00007610ff077816 */ /* 0x000fd00000000007 */
        /* <DEDUP_REMOVED lines=19> */
[----:B------:R0:W5:Y:S02]  /*03b0*/  LDG.E.U16 R7, desc[UR4][R4.64] ;  /* 0x0000000404077981 */ /* 0x000164000c1e1500 */
.L_x_128:
[----:B------:R-:W-:Y:S05]  /*03c0*/  BSYNC.RECONVERGENT B0 ;  /* 0x0000000000007941 */ /* 0x000fea0003800200 */
.L_x_127:
[----:B------:R-:W-:Y:S05]  /*03d0*/  BRA `(.L_x_126) ;  /* 0x00000008002c7947 */ /* 0x000fea0003800000 */
.L_x_125:
        /* <DEDUP_REMOVED lines=29> */
[----:B------:R0:W5:Y:S01]  /*05b0*/  LDG.E.U16 R7, desc[UR4][R4.64] ;  /* 0x0000000404077981 */ /* 0x000162000c1e1500 */
[----:B------:R-:W-:Y:S05]  /*05c0*/  BRA `(.L_x_131) ;  /* 0x0000000000947947 */ /* 0x000fea0003800000 */
.L_x_130:
        /* <DEDUP_REMOVED lines=9> */
[----:B------:R-:W2:Y:S02]  /*0660*/  LDG.E.U16 R12, desc[UR4][R12.64] ;  /* 0x000000040c0c7981 */ /* 0x000ea4000c1e1500 */
[C---:B------:R-:W-:Y:S02]  /*0670*/  IMAD.WIDE.U32 R10, R15.reuse, 0x2, R10 ;  /* 0x000000020f0a7825 */ /* 0x040fe400078e000a */
[----:B------:R-:W3:Y:S02]  /*0680*/  LDG.E.U16 R8, desc[UR4][R8.64] ;  /* 0x0000000408087981 */ /* 0x000ee4000c1e1500 */
[----:B------:R-:W-:Y:S02]  /*0690*/  IMAD.WIDE.U32 R6, R15, 0x2, R6 ;  /* 0x000000020f067825 */ /* 0x000fe400078e0006 */
[----:B------:R-:W4:Y:S04]  /*06a0*/  LDG.E.U16 R10, desc[UR4][R10.64] ;  /* 0x000000040a0a7981 */ /* 0x000f28000c1e1500 */
[----:B------:R0:W5:Y:S01]  /*06b0*/  LDG.E.U16 R6, desc[UR4][R6.64] ;  /* 0x0000000406067981 */ /* 0x000162000c1e1500 */
[----:B------:R-:W-:-:S05]  /*06c0*/  I2FP.F32.S32 R14, R15 ;  /* 0x0000000f000e7245 */ /* 0x000fca0000201400 */
[----:B------:R-:W-:-:S04]  /*06d0*/  FADD R14, R3, -R14 ;  /* 0x8000000e030e7221 */ /* 0x000fc80000000000 */
[----:B------:R-:W-:Y:S01]  /*06e0*/  FADD R16, -R14, 1 ;  /* 0x3f8000000e107421 */ /* 0x000fe20000000100 */
[----:B------:R-:W-:-:S05]  /*06f0*/  I2FP.F32.S32 R5, R5 ;  /* 0x0000000500057245 */ /* 0x000fca0000201400 */
[----:B------:R-:W-:-:S04]  /*0700*/  FADD R5, R4, -R5 ;  /* 0x8000000504057221 */ /* 0x000fc80000000000 */
[----:B0-----:R-:W-:Y:S01]  /*0710*/  FADD R7, -R5, 1 ;  /* 0x3f80000005077421 */ /* 0x001fe20000000100 */
[----:B--2---:R-:W-:Y:S02]  /*0720*/  I2FP.F32.U32 R3, R12 ;  /* 0x0000000c00037245 */ /* 0x004fe40000201000 */
[----:B---3--:R-:W-:-:S03]  /*0730*/  I2FP.F32.U32 R15, R8 ;  /* 0x00000008000f7245 */ /* 0x008fc60000201000 */
[C---:B------:R-:W-:Y:S01]  /*0740*/  FMUL R13, R14.reuse, R3 ;  /* 0x000000030e0d7220 */ /* 0x040fe20000400000 */
[----:B----4-:R-:W-:Y:S01]  /*0750*/  I2FP.F32.U32 R17, R10 ;  /* 0x0000000a00117245 */ /* 0x010fe20000201000 */
[----:B------:R-:W-:Y:S01]  /*0760*/  FMUL R14, R14, R15 ;  /* 0x0000000f0e0e7220 */ /* 0x000fe20000400000 */
[----:B-----5:R-:W-:-:S03]  /*0770*/  I2FP.F32.U32 R3, R6 ;  /* 0x0000000600037245 */ /* 0x020fc60000201000 */
[----:B------:R-:W-:Y:S02]  /*0780*/  FFMA R13, R16, R17, R13 ;  /* 0x00000011100d7223 */ /* 0x000fe4000000000d */
[----:B------:R-:W-:-:S04]  /*0790*/  FFMA R3, R3, R16, R14 ;  /* 0x0000001003037223 */ /* 0x000fc8000000000e */
[----:B------:R-:W0:Y:S08]  /*07a0*/  F2I.U32.TRUNC.NTZ R13, R13 ;  /* 0x0000000d000d7305 */ /* 0x000e30000020f000 */
[----:B------:R-:W1:Y:S08]  /*07b0*/  F2I.U32.TRUNC.NTZ R3, R3 ;  /* 0x0000000300037305 */ /* 0x000e70000020f000 */
[----:B0-----:R-:W0:Y:S08]  /*07c0*/  I2F.U16 R8, R13 ;  /* 0x0000000d00087306 */ /* 0x001e300000101000 */
[----:B-1----:R-:W1:Y:S01]  /*07d0*/  I2F.U16 R6, R3 ;  /* 0x0000000300067306 */ /* 0x002e620000101000 */
[----:B0-----:R-:W-:-:S04]  /*07e0*/  FMUL R5, R5, R8 ;  /* 0x0000000805057220 */ /* 0x001fc80000400000 */
[----:B-1----:R-:W-:-:S06]  /*07f0*/  FFMA R5, R6, R7, R5 ;  /* 0x0000000706057223 */ /* 0x002fcc0000000005 */
[----:B------:R-:W0:Y:S02]  /*0800*/  F2I.U32.TRUNC.NTZ R5, R5 ;  /* 0x0000000500057305 */ /* 0x000e24000020f000 */
[----:B0-----:R-:W-:-:S07]  /*0810*/  PRMT R7, R5, 0x7610, R7 ;  /* 0x0000761005077816 */ /* 0x001fce0000000007 */
.L_x_131:
[----:B------:R-:W-:Y:S05]  /*0820*/  BSYNC.RECONVERGENT B0 ;  /* 0x0000000000007941 */ /* 0x000fea0003800200 */
.L_x_129:
[----:B------:R-:W-:Y:S05]  /*0830*/  BRA `(.L_x_126) ;  /* 0x0000000400147947 */ /* 0x000fea0003800000 */
.L_x_124:
        /* <DEDUP_REMOVED lines=31> */
.L_x_132:
        /* <DEDUP_REMOVED lines=37> */
.L_x_133:
[----:B------:R-:W-:Y:S05]  /*0c80*/  BSYNC.RECONVERGENT B0 ;  /* 0x0000000000007941 */ /* 0x000fea0003800200 */
.L_x_126:
[----:B------:R-:W4:Y:S01]  /*0c90*/  LDCU UR6, c[0x0][0x3b0] ;  /* 0x00007600ff0677ac */ /* 0x000f220008000800 */
[----:B------:R-:W0:Y:S01]  /*0ca0*/  LDCU.64 UR8, c[0x0][0x3a8] ;  /* 0x00007500ff0877ac */ /* 0x000e220008000a00 */
[----:B----4-:R-:W-:-:S05]  /*0cb0*/  IMAD R0, R0, UR6, RZ ;  /* 0x0000000600007c24 */ /* 0x010fca000f8e02ff */
[----:B0--3--:R-:W-:-:S04]  /*0cc0*/  IADD3 R4, P0, PT, R0, UR8, RZ ;  /* 0x0000000800047c10 */ /* 0x009fc8000ff1e0ff */
[----:B-1----:R-:W-:-:S03]  /*0cd0*/  LEA.HI.X.SX32 R5, R0, UR9, 0x1, P0 ;  /* 0x0000000900057c11 */ /* 0x002fc600080f0eff */
[----:B--2---:R-:W-:-:S05]  /*0ce0*/  IMAD.WIDE R2, R2, 0x2, R4 ;  /* 0x0000000202027825 */ /* 0x004fca00078e0204 */
[----:B-----5:R-:W-:Y:S01]  /*0cf0*/  STG.E.U16 desc[UR4][R2.64], R7 ;  /* 0x0000000702007986 */ /* 0x020fe2000c101504 */
[----:B------:R-:W-:Y:S05]  /*0d00*/  EXIT ;  /* 0x000000000000794d */ /* 0x000fea0003800000 */
.L_x_134:
        /* <DEDUP_REMOVED lines=15> */
.L_x_210:


//--------------------- .text._Z32nppiWarpAffineBack_8u_C4R_kernelPKh8NppiSizei8NppiRectPhiS2_ddddddi --------------------------
	.section	.text._Z32nppiWarpAffineBack_8u_C4R_kernelPKh8NppiSizei8NppiRectPhiS2_ddddddi,"ax",@progbits
	.align	128
        .global         _Z32nppiWarpAffineBack_8u_C4R_kernelPKh8NppiSizei8NppiRectPhiS2_ddddddi
        .type           _Z32nppiWarpAffineBack_8u_C4R_kernelPKh8NppiSizei8NppiRectPhiS2_ddddddi,@function
        .size           _Z32nppiWarpAffineBack_8u_C4R_kernelPKh8NppiSizei8NppiRectPhiS2_ddddddi,(.L_x_211 - _Z32nppiWarpAffineBack_8u_C4R_kernelPKh8NppiSizei8NppiRectPhiS2_ddddddi)
        .other          _Z32nppiWarpAffineBack_8u_C4R_kernelPKh8NppiSizei8NppiRectPhiS2_ddddddi,@"STO_CUDA_ENTRY STV_DEFAULT"
_Z32nppiWarpAffineBack_8u_C4R_kernelPKh8NppiSizei8NppiRectPhiS2_ddddddi:
.text._Z32nppiWarpAffineBack_8u_C4R_kernelPKh8NppiSizei8NppiRectPhiS2_ddddddi:
        /* <DEDUP_REMOVED lines=23> */
[----:B------:R-:W-:-:S05]  /*0170*/  IMAD.SHL.U32 R0, R0, 0x4, RZ ;  /* 0x0000000400007824 */ /* 0x000fca00078e00ff */
[----:B------:R-:W1:Y:S01]  /*0180*/  I2F.F64 R2, R2 ;  /* 0x0000000200027312 */ /* 0x000e620000201c00 */
[C---:B--2---:R-:W-:Y:S02]  /*0190*/  DMUL R6, R4.reuse, UR14 ;  /* 0x0000000e04067c28 */ /* 0x044fe40008000000 */
[----:B0-----:R-:W-:Y:S01]  /*01a0*/  DMUL R4, R4, UR4 ;  /* 0x0000000404047c28 */ /* 0x001fe20008000000 */
[----:B------:R-:W0:Y:S05]  /*01b0*/  LDCU.64 UR4, c[0x0][0x358] ;  /* 0x00006b00ff0477ac */ /* 0x000e2a0008000a00 */
[C---:B-1----:R-:W-:Y:S02]  /*01c0*/  DFMA R8, R2.reuse, UR12, R6 ;  /* 0x0000000c02087c2b */ /* 0x042fe40008000006 */
[----:B---3--:R-:W-:Y:S01]  /*01d0*/  DFMA R4, R2, UR8, R4 ;  /* 0x0000000802047c2b */ /* 0x008fe20008000004 */
[----:B------:R-:W1:Y:S01]  /*01e0*/  LDCU UR8, c[0x0][0x3f8] ;  /* 0x00007f00ff0877ac */ /* 0x000e620008000800 */
[----:B------:R-:W2:Y:S01]  /*01f0*/  LDC.64 R6, c[0x0][0x388] ;  /* 0x0000e200ff067b82 */ /* 0x000ea20000000a00 */
[----:B------:R-:W-:-:S03]  /*0200*/  SHF.R.S32.HI R2, RZ, 0x1f, R0 ;  /* 0x0000001fff027819 */ /* 0x000fc60000011400 */
[----:B----4-:R-:W-:Y:S02]  /*0210*/  DADD R12, R8, UR10 ;  /* 0x0000000a080c7e29 */ /* 0x010fe40008000000 */
[----:B------:R-:W-:Y:S01]  /*0220*/  DADD R10, R4, UR6 ;  /* 0x00000006040a7e29 */ /* 0x000fe20008000000 */
[----:B------:R-:W-:-:S05]  /*0230*/  IMAD R5, R14, UR16, RZ ;  /* 0x000000100e057c24 */ /* 0x000fca000f8e02ff */
[C---:B------:R-:W-:Y:S02]  /*0240*/  IADD3 R8, P0, PT, R5.reuse, R0, RZ ;  /* 0x0000000005087210 */ /* 0x040fe40007f1e0ff */
[----:B------:R3:W4:Y:S01]  /*0250*/  F2F.F32.F64 R12, R12 ;  /* 0x0000000c000c7310 */ /* 0x0007220000301000 */
[----:B-1----:R-:W-:Y:S01]  /*0260*/  UISETP.NE.AND UP0, UPT, UR8, 0x2, UPT ;  /* 0x000000020800788c */ /* 0x002fe2000bf05270 */
[----:B------:R-:W-:-:S06]  /*0270*/  LEA.HI.X.SX32 R5, R5, R2, 0x1, P0 ;  /* 0x0000000205057211 */ /* 0x000fcc00000f0eff */
[----:B------:R3:W1:Y:S01]  /*0280*/  F2F.F32.F64 R11, R10 ;  /* 0x0000000a000b7310 */ /* 0x0006620000301000 */
[----:B--2---:R-:W-:Y:S02]  /*0290*/  VIADD R2, R6, 0xffffffff ;  /* 0xffffffff06027836 */ /* 0x004fe40000000000 */
[----:B------:R-:W-:Y:S01]  /*02a0*/  VIADD R0, R7, 0xffffffff ;  /* 0xffffffff07007836 */ /* 0x000fe20000000000 */
[----:B01-34-:R-:W-:Y:S06]  /*02b0*/  BRA.U !UP0, `(.L_x_135) ;  /* 0x0000000508607547 */ /* 0x01bfec000b800000 */
[----:B------:R-:W-:-:S09]  /*02c0*/  UISETP.NE.AND UP0, UPT, UR8, 0x1, UPT ;  /* 0x000000010800788c */ /* 0x000fd2000bf05270 */
[----:B------:R-:W-:Y:S05]  /*02d0*/  BRA.U UP0, `(.L_x_136) ;  /* 0x0000000100ac7547 */ /* 0x000fea000b800000 */
[----:B------:R-:W-:Y:S01]  /*02e0*/  IMAD.MOV.U32 R4, RZ, RZ, 0x3f000000 ;  /* 0x3f000000ff047424 */ /* 0x000fe200078e00ff */
[----:B------:R-:W0:Y:S04]  /*02f0*/  LDCU UR6, c[0x0][0x390] ;  /* 0x00007200ff0677ac */ /* 0x000e280008000800 */
        /* <DEDUP_REMOVED lines=10> */
[----:B------:R-:W0:Y:S01]  /*03a0*/  LDCU.64 UR6, c[0x0][0x3a8] ;  /* 0x00007500ff0677ac */ /* 0x000e220008000a00 */
[----:B---3--:R-:W-:-:S04]  /*03b0*/  VIMNMX.RELU R3, PT, PT, R3, R2, PT ;  /* 0x0000000203037248 */ /* 0x008fc80003fe1100 */
[C---:B------:R-:W-:Y:S01]  /*03c0*/  ISETP.LT.AND P0, PT, R3.reuse, R6, !P0 ;  /* 0x000000060300720c */ /* 0x040fe20004701270 */
[----:B------:R-:W-:-:S05]  /*03d0*/  IMAD.SHL.U32 R7, R3, 0x4, RZ ;  /* 0x0000000403077824 */ /* 0x000fca00078e00ff */
[--C-:B-1----:R-:W-:Y:S02]  /*03e0*/  IADD3 R2, P1, P2, R7, UR8, R0.reuse ;  /* 0x0000000807027c10 */ /* 0x102fe4000fa3e000 */
[----:B------:R-:W-:Y:S02]  /*03f0*/  SHF.R.S32.HI R0, RZ, 0x1f, R0 ;  /* 0x0000001fff007819 */ /* 0x000fe40000011400 */
[----:B------:R-:W-:Y:S02]  /*0400*/  PRMT R7, RZ, 0x7610, R7 ;  /* 0x00007610ff077816 */ /* 0x000fe40000000007 */
[----:B------:R-:W-:-:S05]  /*0410*/  IADD3.X R3, PT, PT, RZ, UR9, R0, P1, P2 ;  /* 0x00000009ff037c10 */ /* 0x000fca0008fe4400 */
[----:B------:R-:W2:Y:S01]  /*0420*/  @P0 LDG.E.U8 R7, desc[UR4][R2.64] ;  /* 0x0000000402070981 */ /* 0x000ea2000c1e1100 */
[----:B0-----:R-:W-:Y:S01]  /*0430*/  IADD3 R8, P1, PT, R8, UR6, RZ ;  /* 0x0000000608087c10 */ /* 0x001fe2000ff3e0ff */
[----:B------:R-:W-:Y:S01]  /*0440*/  BSSY.RECONVERGENT B0, `(.L_x_137) ;  /* 0x0000008000007945 */ /* 0x000fe20003800200 */
[----:B------:R-:W-:Y:S02]  /*0450*/  PRMT R11, RZ, 0x7610, R11 ;  /* 0x00007610ff0b7816 */ /* 0x000fe4000000000b */
[----:B------:R-:W-:Y:S02]  /*0460*/  IADD3.X R9, PT, PT, R5, UR7, RZ, P1, !PT ;  /* 0x0000000705097c10 */ /* 0x000fe40008ffe4ff */
[----:B------:R-:W-:Y:S02]  /*0470*/  PRMT R13, RZ, 0x7610, R13 ;  /* 0x00007610ff0d7816 */ /* 0x000fe4000000000d */
[----:B------:R-:W-:Y:S01]  /*0480*/  PRMT R5, RZ, 0x7610, R5 ;  /* 0x00007610ff057816 */ /* 0x000fe20000000005 */
[----:B--2---:R0:W-:Y:S01]  /*0490*/  STG.E.U8 desc[UR4][R8.64], R7 ;  /* 0x0000000708007986 */ /* 0x0041e2000c101104 */
[----:B------:R-:W-:Y:S05]  /*04a0*/  @!P0 BRA `(.L_x_138) ;  /* 0x0000000000048947 */ /* 0x000fea0003800000 */
[----:B------:R1:W5:Y:S02]  /*04b0*/  LDG.E.U8 R5, desc[UR4][R2.64+0x1] ;  /* 0x0000010402057981 */ /* 0x000364000c1e1100 */
.L_x_138:
[----:B------:R-:W-:Y:S05]  /*04c0*/  BSYNC.RECONVERGENT B0 ;  /* 0x0000000000007941 */ /* 0x000fea0003800200 */
.L_x_137:
[----:B-----5:R2:W-:Y:S01]  /*04d0*/  STG.E.U8 desc[UR4][R8.64+0x1], R5 ;  /* 0x0000010508007986 */ /* 0x0205e2000c101104 */
[----:B------:R-:W-:Y:S04]  /*04e0*/  BSSY.RECONVERGENT B0, `(.L_x_139) ;  /* 0x0000003000007945 */ /* 0x000fe80003800200 */
[----:B------:R-:W-:Y:S05]  /*04f0*/  @!P0 BRA `(.L_x_140) ;  /* 0x0000000000048947 */ /* 0x000fea0003800000 */
[----:B------:R3:W5:Y:S02]  /*0500*/  LDG.E.U8 R11, desc[UR4][R2.64+0x2] ;  /* 0x00000204020b7981 */ /* 0x000764000c1e1100 */
.L_x_140:
[----:B------:R-:W-:Y:S05]  /*0510*/  BSYNC.RECONVERGENT B0 ;  /* 0x0000000000007941 */ /* 0x000fea0003800200 */
.L_x_139:
[----:B-----5:R4:W-:Y:S01]  /*0520*/  STG.E.U8 desc[UR4][R8.64+0x2], R11 ;  /* 0x0000020b08007986 */ /* 0x0209e2000c101104 */
[----:B------:R-:W-:Y:S04]  /*0530*/  BSSY.RECONVERGENT B0, `(.L_x_141) ;  /* 0x0000003000007945 */ /* 0x000fe80003800200 */
[----:B------:R-:W-:Y:S05]  /*0540*/  @!P0 BRA `(.L_x_142) ;  /* 0x0000000000048947 */ /* 0x000fea0003800000 */
[----:B------:R0:W5:Y:S02]  /*0550*/  LDG.E.U8 R13, desc[UR4][R2.64+0x3] ;  /* 0x00000304020d7981 */ /* 0x000164000c1e1100 */
.L_x_142:
[----:B------:R-:W-:Y:S05]  /*0560*/  BSYNC.RECONVERGENT B0 ;  /* 0x0000000000007941 */ /* 0x000fea0003800200 */
.L_x_141:
[----:B-----5:R-:W-:Y:S01]  /*0570*/  STG.E.U8 desc[UR4][R8.64+0x3], R13 ;  /* 0x0000030d08007986 */ /* 0x020fe2000c101104 */
[----:B------:R-:W-:Y:S05]  /*0580*/  EXIT ;  /* 0x000000000000794d */ /* 0x000fea0003800000 */
.L_x_136:
[----:B------:R-:W-:Y:S01]  /*0590*/  IMAD.MOV.U32 R3, RZ, RZ, 0x3f000000 ;  /* 0x3f000000ff037424 */ /* 0x000fe200078e00ff */
[----:B------:R-:W0:Y:S04]  /*05a0*/  LDCU UR6, c[0x0][0x390] ;  /* 0x00007200ff0677ac */ /* 0x000e280008000800 */
        /* <DEDUP_REMOVED lines=28> */
.L_x_144:
[----:B------:R-:W-:Y:S05]  /*0770*/  BSYNC.RECONVERGENT B0 ;  /* 0x0000000000007941 */ /* 0x000fea0003800200 */
.L_x_143:
[----:B-----5:R2:W-:Y:S01]  /*0780*/  STG.E.U8 desc[UR4][R8.64+0x1], R5 ;  /* 0x0000010508007986 */ /* 0x0205e2000c101104 */
[----:B------:R-:W-:Y:S04]  /*0790*/  BSSY.RECONVERGENT B0, `(.L_x_145) ;  /* 0x0000003000007945 */ /* 0x000fe80003800200 */
[----:B------:R-:W-:Y:S05]  /*07a0*/  @!P0 BRA `(.L_x_146) ;  /* 0x0000000000048947 */ /* 0x000fea0003800000 */
[----:B------:R3:W5:Y:S02]  /*07b0*/  LDG.E.U8 R11, desc[UR4][R2.64+0x2] ;  /* 0x00000204020b7981 */ /* 0x000764000c1e1100 */
.L_x_146:
[----:B------:R-:W-:Y:S05]  /*07c0*/  BSYNC.RECONVERGENT B0 ;  /* 0x0000000000007941 */ /* 0x000fea0003800200 */
.L_x_145:
[----:B-----5:R4:W-:Y:S01]  /*07d0*/  STG.E.U8 desc[UR4][R8.64+0x2], R11 ;  /* 0x0000020b08007986 */ /* 0x0209e2000c101104 */
[----:B------:R-:W-:Y:S04]  /*07e0*/  BSSY.RECONVERGENT B0, `(.L_x_147) ;  /* 0x0000003000007945 */ /* 0x000fe80003800200 */
[----:B------:R-:W-:Y:S05]  /*07f0*/  @!P0 BRA `(.L_x_148) ;  /* 0x0000000000048947 */ /* 0x000fea0003800000 */
[----:B------:R0:W5:Y:S02]  /*0800*/  LDG.E.U8 R13, desc[UR4][R2.64+0x3] ;  /* 0x00000304020d7981 */ /* 0x000164000c1e1100 */
.L_x_148:
[----:B------:R-:W-:Y:S05]  /*0810*/  BSYNC.RECONVERGENT B0 ;  /* 0x0000000000007941 */ /* 0x000fea0003800200 */
.L_x_147:
[----:B-----5:R-:W-:Y:S01]  /*0820*/  STG.E.U8 desc[UR4][R8.64+0x3], R13 ;  /* 0x0000030d08007986 */ /* 0x020fe2000c101104 */
[----:B------:R-:W-:Y:S05]  /*0830*/  EXIT ;  /* 0x000000000000794d */ /* 0x000fea0003800000 */
.L_x_135:
[----:B------:R-:W-:Y:S01]  /*0840*/  I2FP.F32.S32 R4, R2 ;  /* 0x0000000200047245 */ /* 0x000fe20000201400 */
[----:B------:R-:W0:Y:S01]  /*0850*/  LDCU UR6, c[0x0][0x390] ;  /* 0x00007200ff0677ac */ /* 0x000e220008000800 */
[----:B------:R-:W-:Y:S02]  /*0860*/  I2FP.F32.S32 R3, R0 ;  /* 0x0000000000037245 */ /* 0x000fe40000201400 */
[----:B------:R-:W-:Y:S01]  /*0870*/  FMNMX R9, R11, R4, PT ;  /* 0x000000040b097209 */ /* 0x000fe20003800000 */
[----:B------:R-:W1:Y:S01]  /*0880*/  LDCU.64 UR8, c[0x0][0x380] ;  /* 0x00007000ff0877ac */ /* 0x000e620008000a00 */
[----:B------:R-:W-:Y:S02]  /*0890*/  FMNMX R12, R12, R3, PT ;  /* 0x000000030c0c7209 */ /* 0x000fe40003800000 */
[----:B------:R-:W-:Y:S01]  /*08a0*/  FMNMX R9, RZ, R9, !PT ;  /* 0x00000009ff097209 */ /* 0x000fe20007800000 */
[----:B------:R-:W2:Y:S01]  /*08b0*/  LDCU.64 UR10, c[0x0][0x3a8] ;  /* 0x00007500ff0a77ac */ /* 0x000ea20008000a00 */
[----:B------:R-:W-:-:S02]  /*08c0*/  FMNMX R12, RZ, R12, !PT ;  /* 0x0000000cff0c7209 */ /* 0x000fc40007800000 */
[----:B------:R-:W3:Y:S08]  /*08d0*/  F2I.FLOOR.NTZ R13, R9 ;  /* 0x00000009000d7305 */ /* 0x000ef00000207100 */
[----:B------:R-:W0:Y:S01]  /*08e0*/  F2I.FLOOR.NTZ R19, R12 ;  /* 0x0000000c00137305 */ /* 0x000e220000207100 */
[C---:B---3--:R-:W-:Y:S01]  /*08f0*/  VIADDMNMX R6, R13.reuse, 0x1, R2, PT ;  /* 0x000000010d067846 */ /* 0x048fe20003800102 */
[----:B------:R-:W-:-:S04]  /*0900*/  IMAD.SHL.U32 R11, R13, 0x4, RZ ;  /* 0x000000040d0b7824 */ /* 0x000fc800078e00ff */
[----:B------:R-:W-:Y:S02]  /*0910*/  IMAD.SHL.U32 R21, R6, 0x4, RZ ;  /* 0x0000000406157824 */ /* 0x000fe400078e00ff */
[C---:B0-----:R-:W-:Y:S01]  /*0920*/  IMAD R16, R19.reuse, UR6, RZ ;  /* 0x0000000613107c24 */ /* 0x041fe2000f8e02ff */
[----:B------:R-:W-:Y:S02]  /*0930*/  VIADDMNMX R7, R19, 0x1, R0, PT ;  /* 0x0000000113077846 */ /* 0x000fe40003800100 */
[--C-:B------:R-:W-:Y:S02]  /*0940*/  SHF.R.S32.HI R23, RZ, 0x1f, R21.reuse ;  /* 0x0000001fff177819 */ /* 0x100fe40000011415 */
[--C-:B------:R-:W-:Y:S01]  /*0950*/  SHF.R.S32.HI R6, RZ, 0x1f, R16.reuse ;  /* 0x0000001fff067819 */ /* 0x100fe20000011410 */
[----:B------:R-:W-:Y:S01]  /*0960*/  IMAD R10, R7, UR6, RZ ;  /* 0x00000006070a7c24 */ /* 0x000fe2000f8e02ff */
[----:B-1----:R-:W-:Y:S02]  /*0970*/  IADD3 R14, P2, P3, R16, UR8, R21 ;  /* 0x00000008100e7c10 */ /* 0x002fe4000fb5e015 */
[----:B------:R-:W-:-:S02]  /*0980*/  IADD3 R16, P0, P1, R11, UR8, R16 ;  /* 0x000000080b107c10 */ /* 0x000fc4000f91e010 */
[----:B------:R-:W-:Y:S02]  /*0990*/  SHF.R.S32.HI R7, RZ, 0x1f, R11 ;  /* 0x0000001fff077819 */ /* 0x000fe4000001140b */
[----:B------:R-:W-:Y:S02]  /*09a0*/  IADD3.X R15, PT, PT, R6, UR9, R23, P2, P3 ;  /* 0x00000009060f7c10 */ /* 0x000fe400097e6417 */
[----:B------:R-:W-:Y:S02]  /*09b0*/  IADD3.X R17, PT, PT, R7, UR9, R6, P0, P1 ;  /* 0x0000000907117c10 */ /* 0x000fe400087e2406 */
[--C-:B------:R-:W-:Y:S01]  /*09c0*/  IADD3 R6, P0, P1, R11, UR8, R10.reuse ;  /* 0x000000080b067c10 */ /* 0x100fe2000f91e00a */
[----:B------:R-:W3:Y:S01]  /*09d0*/  LDG.E.U8 R14, desc[UR4][R14.64] ;  /* 0x000000040e0e7981 */ /* 0x000ee2000c1e1100 */
[----:B------:R-:W-:-:S03]  /*09e0*/  SHF.R.S32.HI R18, RZ, 0x1f, R10 ;  /* 0x0000001fff127819 */ /* 0x000fc6000001140a */
[----:B------:R-:W4:Y:S01]  /*09f0*/  LDG.E.U8 R16, desc[UR4][R16.64] ;  /* 0x0000000410107981 */ /* 0x000f22000c1e1100 */
[----:B------:R-:W-:Y:S02]  /*0a00*/  IADD3.X R7, PT, PT, R7, UR9, R18, P0, P1 ;  /* 0x0000000907077c10 */ /* 0x000fe400087e2412 */
[----:B------:R-:W-:-:S03]  /*0a10*/  IADD3 R10, P0, P1, R21, UR8, R10 ;  /* 0x00000008150a7c10 */ /* 0x000fc6000f91e00a */
[----:B------:R0:W5:Y:S01]  /*0a20*/  LDG.E.U8 R6, desc[UR4][R6.64] ;  /* 0x0000000406067981 */ /* 0x000162000c1e1100 */
[----:B------:R-:W-:-:S05]  /*0a30*/  IADD3.X R11, PT, PT, R23, UR9, R18, P0, P1 ;  /* 0x00000009170b7c10 */ /* 0x000fca00087e2412 */
[----:B------:R1:W5:Y:S01]  /*0a40*/  LDG.E.U8 R18, desc[UR4][R10.64] ;  /* 0x000000040a127981 */ /* 0x000362000c1e1100 */
[----:B------:R-:W-:Y:S02]  /*0a50*/  I2FP.F32.S32 R20, R13 ;  /* 0x0000000d00147245 */ /* 0x000fe40000201400 */
[----:B------:R-:W-:Y:S02]  /*0a60*/  I2FP.F32.S32 R21, R19 ;  /* 0x0000001300157245 */ /* 0x000fe40000201400 */
[----:B------:R-:W-:Y:S01]  /*0a70*/  ISETP.NE.AND P0, PT, R2, R13, PT ;  /* 0x0000000d0200720c */ /* 0x000fe20003f05270 */
[----:B------:R-:W-:Y:S01]  /*0a80*/  FADD R20, R9, -R20 ;  /* 0x8000001409147221 */ /* 0x000fe20000000000 */
[----:B------:R-:W-:Y:S01]  /*0a90*/  ISETP.NE.AND P1, PT, R0, R19, PT ;  /* 0x000000130000720c */ /* 0x000fe20003f25270 */
[----:B------:R-:W-:Y:S01]  /*0aa0*/  FADD R21, R12, -R21 ;  /* 0x800000150c157221 */ /* 0x000fe20000000000 */
[----:B------:R-:W-:Y:S02]  /*0ab0*/  FMNMX R13, R4, R9, PT ;  /* 0x00000009040d7209 */ /* 0x000fe40003800000 */
[----:B------:R-:W-:-:S02]  /*0ac0*/  FSEL R9, R20, RZ, P0 ;  /* 0x000000ff14097208 */ /* 0x000fc40000000000 */
[----:B0-----:R-:W-:-:S03]  /*0ad0*/  FSEL R7, R21, RZ, P1 ;  /* 0x000000ff15077208 */ /* 0x001fc60000800000 */
[----:B------:R-:W-:Y:S02]  /*0ae0*/  FADD R15, -R9, 1 ;  /* 0x3f800000090f7421 */ /* 0x000fe40000000100 */
[----:B------:R-:W-:Y:S01]  /*0af0*/  FADD R17, -R7, 1 ;  /* 0x3f80000007117421 */ /* 0x000fe20000000100 */
[----:B------:R-:W-:Y:S02]  /*0b00*/  FMNMX R12, R3, R12, PT ;  /* 0x0000000c030c7209 */ /* 0x000fe40003800000 */
[----:B-1----:R-:W-:Y:S02]  /*0b10*/  FMNMX R11, RZ, R13, !PT ;  /* 0x0000000dff0b7209 */ /* 0x002fe40007800000 */
[----:B------:R-:W-:Y:S02]  /*0b20*/  FMNMX R10, RZ, R12, !PT ;  /* 0x0000000cff0a7209 */ /* 0x000fe40007800000 */
[----:B------:R-:W0:Y:S01]  /*0b30*/  F2I.FLOOR.NTZ R13, R11 ;  /* 0x0000000b000d7305 */ /* 0x000e220000207100 */
[----:B--2---:R-:W-:Y:S01]  /*0b40*/  IADD3 R8, P0, PT, R8, UR10, RZ ;  /* 0x0000000a08087c10 */ /* 0x004fe2000ff1e0ff */
[----:B0-----:R-:W-:Y:S01]  /*0b50*/  IMAD.SHL.U32 R21, R13, 0x4, RZ ;  /* 0x000000040d157824 */ /* 0x001fe200078e00ff */
[----:B---3--:R-:W-:-:S02]  /*0b60*/  I2FP.F32.U32 R14, R14 ;  /* 0x0000000e000e7245 */ /* 0x008fc40000201000 */
[----:B----4-:R-:W-:-:S03]  /*0b70*/  I2FP.F32.U32 R16, R16 ;  /* 0x0000001000107245 */ /* 0x010fc60000201000 */
[----:B------:R-:W-:Y:S02]  /*0b80*/  FMUL R14, R9, R14 ;  /* 0x0000000e090e7220 */ /* 0x000fe40000400000 */
[----:B------:R-:W-:Y:S01]  /*0b90*/  FMUL R16, R16, R15 ;  /* 0x0000000f10107220 */ /* 0x000fe20000400000 */
[----:B-----5:R-:W-:Y:S01]  /*0ba0*/  I2FP.F32.U32 R6, R6 ;  /* 0x0000000600067245 */ /* 0x020fe20000201000 */
[----:B------:R-:W-:-:S04]  /*0bb0*/  FMUL R19, R17, R14 ;  /* 0x0000000e11137220 */ /* 0x000fc80000400000 */
[----:B------:R-:W-:Y:S01]  /*0bc0*/  FFMA R16, R16, R17, R19 ;  /* 0x0000001110107223 */ /* 0x000fe20000000013 */
[----:B------:R-:W-:Y:S01]  /*0bd0*/  I2FP.F32.U32 R18, R18 ;  /* 0x0000001200127245 */ /* 0x000fe20000201000 */
[----:B------:R-:W-:Y:S02]  /*0be0*/  FMUL R6, R15, R6 ;  /* 0x000000060f067220 */ /* 0x000fe40000400000 */
[----:B------:R-:W0:Y:S02]  /*0bf0*/  F2I.FLOOR.NTZ R15, R10 ;  /* 0x0000000a000f7305 */ /* 0x000e240000207100 */
[----:B------:R-:W-:Y:S01]  /*0c00*/  FFMA R6, R7, R6, R16 ;  /* 0x0000000607067223 */ /* 0x000fe20000000010 */
[----:B------:R-:W-:-:S04]  /*0c10*/  FMUL R9, R9, R18 ;  /* 0x0000001209097220 */ /* 0x000fc80000400000 */
[----:B------:R-:W-:Y:S01]  /*0c20*/  FFMA R6, R7, R9, R6 ;  /* 0x0000000907067223 */ /* 0x000fe20000000006 */
[----:B------:R-:W-:-:S03]  /*0c30*/  VIADDMNMX R7, R13, 0x1, R2, PT ;  /* 0x000000010d077846 */ /* 0x000fc60003800102 */
[----:B------:R-:W-:Y:S01]  /*0c40*/  FADD R6, R6, 0.5 ;  /* 0x3f00000006067421 */ /* 0x000fe20000000000 */
[----:B------:R-:W-:Y:S01]  /*0c50*/  IADD3.X R9, PT, PT, R5, UR11, RZ, P0, !PT ;  /* 0x0000000b05097c10 */ /* 0x000fe200087fe4ff */
[----:B------:R-:W-:Y:S02]  /*0c60*/  IMAD.SHL.U32 R23, R7, 0x4, RZ ;  /* 0x0000000407177824 */ /* 0x000fe400078e00ff */
[----:B------:R1:W2:Y:S01]  /*0c70*/  F2I.U32.TRUNC.NTZ R5, R6 ;  /* 0x0000000600057305 */ /* 0x0002a2000020f000 */
[C---:B0-----:R-:W-:Y:S01]  /*0c80*/  IMAD R18, R15.reuse, UR6, RZ ;  /* 0x000000060f127c24 */ /* 0x041fe2000f8e02ff */
[----:B------:R-:W-:Y:S02]  /*0c90*/  VIADDMNMX R12, R15, 0x1, R0, PT ;  /* 0x000000010f0c7846 */ /* 0x000fe40003800100 */
[----:B------:R-:W-:Y:S02]  /*0ca0*/  SHF.R.S32.HI R22, RZ, 0x1f, R23 ;  /* 0x0000001fff167819 */ /* 0x000fe40000011417 */
[----:B------:R-:W-:-:S02]  /*0cb0*/  SHF.R.S32.HI R7, RZ, 0x1f, R18 ;  /* 0x0000001fff077819 */ /* 0x000fc40000011412 */
[----:B------:R-:W-:Y:S01]  /*0cc0*/  IADD3 R16, P0, P1, R21, UR8, R18 ;  /* 0x0000000815107c10 */ /* 0x000fe2000f91e012 */
[----:B------:R-:W-:Y:S01]  /*0cd0*/  IMAD R12, R12, UR6, RZ ;  /* 0x000000060c0c7c24 */ /* 0x000fe2000f8e02ff */
[----:B------:R-:W-:Y:S02]  /*0ce0*/  IADD3 R18, P2, P3, R18, UR8, R23 ;  /* 0x0000000812127c10 */ /* 0x000fe4000fb5e017 */
[----:B------:R-:W-:Y:S02]  /*0cf0*/  SHF.R.S32.HI R14, RZ, 0x1f, R21 ;  /* 0x0000001fff0e7819 */ /* 0x000fe40000011415 */
[----:B------:R-:W-:Y:S02]  /*0d00*/  IADD3.X R19, PT, PT, R7, UR9, R22, P2, P3 ;  /* 0x0000000907137c10 */ /* 0x000fe400097e6416 */
[----:B------:R-:W-:Y:S02]  /*0d10*/  IADD3.X R17, PT, PT, R14, UR9, R7, P0, P1 ;  /* 0x000000090e117c10 */ /* 0x000fe400087e2407 */
[--C-:B-1----:R-:W-:Y:S01]  /*0d20*/  IADD3 R6, P0, P1, R21, UR8, R12.reuse ;  /* 0x0000000815067c10 */ /* 0x102fe2000f91e00c */
[----:B--2---:R0:W-:Y:S01]  /*0d30*/  STG.E.U8 desc[UR4][R8.64], R5 ;  /* 0x0000000508007986 */ /* 0x0041e2000c101104 */
[----:B------:R-:W-:-:S03]  /*0d40*/  SHF.R.S32.HI R21, RZ, 0x1f, R12 ;  /* 0x0000001fff157819 */ /* 0x000fc6000001140c */
[----:B------:R-:W2:Y:S01]  /*0d50*/  LDG.E.U8 R18, desc[UR4][R18.64+0x1] ;  /* 0x0000010412127981 */ /* 0x000ea2000c1e1100 */
[--C-:B------:R-:W-:Y:S02]  /*0d60*/  IADD3.X R7, PT, PT, R14, UR9, R21.reuse, P0, P1 ;  /* 0x000000090e077c10 */ /* 0x100fe400087e2415 */
[----:B------:R-:W-:Y:S01]  /*0d70*/  IADD3 R20, P0, P1, R23, UR8, R12 ;  /* 0x0000000817147c10 */ /* 0x000fe2000f91e00c */
[----:B------:R-:W3:Y:S03]  /*0d80*/  LDG.E.U8 R16, desc[UR4][R16.64+0x1] ;  /* 0x0000010410107981 */ /* 0x000ee6000c1e1100 */
[----:B------:R-:W-:Y:S01]  /*0d90*/  IADD3.X R21, PT, PT, R22, UR9, R21, P0, P1 ;  /* 0x0000000916157c10 */ /* 0x000fe200087e2415 */
[----:B------:R1:W4:Y:S04]  /*0da0*/  LDG.E.U8 R6, desc[UR4][R6.64+0x1] ;  /* 0x0000010406067981 */ /* 0x000328000c1e1100 */
[----:B------:R-:W5:Y:S01]  /*0db0*/  LDG.E.U8 R12, desc[UR4][R20.64+0x1] ;  /* 0x00000104140c7981 */ /* 0x000f62000c1e1100 */
[----:B------:R-:W-:-:S02]  /*0dc0*/  I2FP.F32.S32 R14, R13 ;  /* 0x0000000d000e7245 */ /* 0x000fc40000201400 */
[----:B------:R-:W-:Y:S02]  /*0dd0*/  I2FP.F32.S32 R23, R15 ;  /* 0x0000000f00177245 */ /* 0x000fe40000201400 */
[----:B------:R-:W-:Y:S01]  /*0de0*/  ISETP.NE.AND P0, PT, R2, R13, PT ;  /* 0x0000000d0200720c */ /* 0x000fe20003f05270 */
[----:B------:R-:W-:Y:S01]  /*0df0*/  FADD R14, R11, -R14 ;  /* 0x8000000e0b0e7221 */ /* 0x000fe20000000000 */
[----:B------:R-:W-:Y:S01]  /*0e00*/  ISETP.NE.AND P1, PT, R0, R15, PT ;  /* 0x0000000f0000720c */ /* 0x000fe20003f25270 */
[----:B------:R-:W-:-:S03]  /*0e10*/  FADD R23, R10, -R23 ;  /* 0x800000170a177221 */ /* 0x000fc60000000000 */
[----:B------:R-:W-:Y:S02]  /*0e20*/  FSEL R13, R14, RZ, P0 ;  /* 0x000000ff0e0d7208 */ /* 0x000fe40000000000 */
[----:B-1----:R-:W-:Y:S02]  /*0e30*/  FSEL R7, R23, RZ, P1 ;  /* 0x000000ff17077208 */ /* 0x002fe40000800000 */
[----:B0-----:R-:W-:Y:S01]  /*0e40*/  FMNMX R5, R4, R11, PT ;  /* 0x0000000b04057209 */ /* 0x001fe20003800000 */
[----:B------:R-:W-:Y:S01]  /*0e50*/  FADD R15, -R13, 1 ;  /* 0x3f8000000d0f7421 */ /* 0x000fe20000000100 */
[----:B------:R-:W-:Y:S01]  /*0e60*/  FMNMX R10, R3, R10, PT ;  /* 0x0000000a030a7209 */ /* 0x000fe20003800000 */
[----:B------:R-:W-:Y:S01]  /*0e70*/  FADD R17, -R7, 1 ;  /* 0x3f80000007117421 */ /* 0x000fe20000000100 */
[----:B------:R-:W-:Y:S02]  /*0e80*/  FMNMX R5, RZ, R5, !PT ;  /* 0x00000005ff057209 */ /* 0x000fe40007800000 */
[----:B------:R-:W-:-:S02]  /*0e90*/  FMNMX R10, RZ, R10, !PT ;  /* 0x0000000aff0a7209 */ /* 0x000fc40007800000 */
        /* <DEDUP_REMOVED lines=11> */
[----:B------:R-:W-:-:S02]  /*0f50*/  FMUL R13, R13, R12 ;  /* 0x0000000c0d0d7220 */ /* 0x000fc40000400000 */
[----:B------:R-:W-:-:S04]  /*0f60*/  FFMA R6, R7, R6, R16 ;  /* 0x0000000607067223 */ /* 0x000fc80000000010 */
[----:B------:R-:W-:Y:S01]  /*0f70*/  FFMA R6, R7, R13, R6 ;  /* 0x0000000d07067223 */ /* 0x000fe20000000006 */
[----:B0-----:R-:W-:-:S03]  /*0f80*/  VIADDMNMX R7, R11, 0x1, R2, PT ;  /* 0x000000010b077846 */ /* 0x001fc60003800102 */
[----:B------:R-:W-:Y:S01]  /*0f90*/  FADD R6, R6, 0.5 ;  /* 0x3f00000006067421 */ /* 0x000fe20000000000 */
[----:B------:R-:W-:Y:S01]  /*0fa0*/  IMAD.SHL.U32 R19, R11, 0x4, RZ ;  /* 0x000000040b137824 */ /* 0x000fe200078e00ff */
[C---:B-1----:R-:W-:Y:S02]  /*0fb0*/  VIADDMNMX R12, R15.reuse, 0x1, R0, PT ;  /* 0x000000010f0c7846 */ /* 0x042fe40003800100 */
[----:B------:R0:W1:Y:S01]  /*0fc0*/  F2I.U32.TRUNC.NTZ R21, R6 ;  /* 0x0000000600157305 */ /* 0x000062000020f000 */
[----:B------:R-:W-:Y:S02]  /*0fd0*/  IMAD R16, R15, UR6, RZ ;  /* 0x000000060f107c24 */ /* 0x000fe4000f8e02ff */
[----:B------:R-:W-:Y:S02]  /*0fe0*/  IMAD.SHL.U32 R23, R7, 0x4, RZ ;  /* 0x0000000407177824 */ /* 0x000fe400078e00ff */
[----:B------:R-:W-:Y:S01]  /*0ff0*/  IMAD R18, R12, UR6, RZ ;  /* 0x000000060c127c24 */ /* 0x000fe2000f8e02ff */
[----:B------:R-:W-:-:S02]  /*1000*/  SHF.R.S32.HI R7, RZ, 0x1f, R16 ;  /* 0x0000001fff077819 */ /* 0x000fc40000011410 */
[----:B------:R-:W-:Y:S02]  /*1010*/  IADD3 R12, P0, P1, R19, UR8, R16 ;  /* 0x00000008130c7c10 */ /* 0x000fe4000f91e010 */
[--C-:B------:R-:W-:Y:S02]  /*1020*/  IADD3 R16, P2, P3, R16, UR8, R23.reuse ;  /* 0x0000000810107c10 */ /* 0x100fe4000fb5e017 */
[----:B------:R-:W-:Y:S02]  /*1030*/  SHF.R.S32.HI R20, RZ, 0x1f, R23 ;  /* 0x0000001fff147819 */ /* 0x000fe40000011417 */
[----:B------:R-:W-:Y:S02]  /*1040*/  SHF.R.S32.HI R14, RZ, 0x1f, R19 ;  /* 0x0000001fff0e7819 */ /* 0x000fe40000011413 */
[----:B------:R-:W-:Y:S02]  /*1050*/  IADD3.X R17, PT, PT, R7, UR9, R20, P2, P3 ;  /* 0x0000000907117c10 */ /* 0x000fe400097e6414 */
[----:B------:R-:W-:-:S02]  /*1060*/  IADD3.X R13, PT, PT, R14, UR9, R7, P0, P1 ;  /* 0x000000090e0d7c10 */ /* 0x000fc400087e2407 */
[--C-:B0-----:R-:W-:Y:S01]  /*1070*/  IADD3 R6, P0, P1, R19, UR8, R18.reuse ;  /* 0x0000000813067c10 */ /* 0x101fe2000f91e012 */
[----:B-1----:R0:W-:Y:S01]  /*1080*/  STG.E.U8 desc[UR4][R8.64+0x1], R21 ;  /* 0x0000011508007986 */ /* 0x0021e2000c101104 */
        /* <DEDUP_REMOVED lines=15> */
[----:B------:R-:W-:Y:S02]  /*1180*/  FSEL R23, R23, RZ, P1 ;  /* 0x000000ff17177208 */ /* 0x000fe40000800000 */
[----:B------:R-:W-:Y:S01]  /*1190*/  FMNMX R4, R4, R5, PT ;  /* 0x0000000504047209 */ /* 0x000fe20003800000 */
[----:B-1----:R-:W-:Y:S01]  /*11a0*/  FADD R7, -R11, 1 ;  /* 0x3f8000000b077421 */ /* 0x002fe20000000100 */
[----:B------:R-:W-:Y:S01]  /*11b0*/  FMNMX R10, R3, R10, PT ;  /* 0x0000000a030a7209 */ /* 0x000fe20003800000 */
[----:B------:R-:W-:Y:S01]  /*11c0*/  FADD R13, -R23, 1 ;  /* 0x3f800000170d7421 */ /* 0x000fe20000000100 */
[----:B------:R-:W-:Y:S02]  /*11d0*/  FMNMX R3, RZ, R4, !PT ;  /* 0x00000004ff037209 */ /* 0x000fe40007800000 */
[----:B------:R-:W-:-:S02]  /*11e0*/  FMNMX R4, RZ, R10, !PT ;  /* 0x0000000aff047209 */ /* 0x000fc40007800000 */
[----:B------:R-:W1:Y:S02]  /*11f0*/  F2I.FLOOR.NTZ R5, R3 ;  /* 0x0000000300057305 */ /* 0x000e640000207100 */
[----:B-1----:R-:W-:-:S05]  /*1200*/  VIADDMNMX R10, R5, 0x1, R2, PT ;  /* 0x00000001050a7846 */ /* 0x002fca0003800102 */
[----:B------:R-:W-:-:S05]  /*1210*/  IMAD.SHL.U32 R17, R10, 0x4, RZ ;  /* 0x000000040a117824 */ /* 0x000fca00078e00ff */
[----:B------:R-:W-:Y:S02]  /*1220*/  SHF.R.S32.HI R22, RZ, 0x1f, R17 ;  /* 0x0000001fff167819 */ /* 0x000fe40000011411 */
        /* <DEDUP_REMOVED lines=12> */
[----:B------:R-:W-:-:S04]  /*12f0*/  FFMA R6, R23, R11, R6 ;  /* 0x0000000b17067223 */ /* 0x000fc80000000006 */
[----:B------:R-:W-:Y:S01]  /*1300*/  FADD R6, R6, 0.5 ;  /* 0x3f00000006067421 */ /* 0x000fe20000000000 */
[----:B------:R-:W-:-:S03]  /*1310*/  IMAD.SHL.U32 R15, R5, 0x4, RZ ;  /* 0x00000004050f7824 */ /* 0x000fc600078e00ff */
[----:B------:R-:W2:Y:S01]  /*1320*/  F2I.U32.TRUNC.NTZ R19, R6 ;  /* 0x0000000600137305 */ /* 0x000ea2000020f000 */
[C---:B-1----:R-:W-:Y:S01]  /*1330*/  IMAD R12, R7.reuse, UR6, RZ ;  /* 0x00000006070c7c24 */ /* 0x042fe2000f8e02ff */
[----:B------:R-:W-:Y:S02]  /*1340*/  VIADDMNMX R11, R7, 0x1, R0, PT ;  /* 0x00000001070b7846 */ /* 0x000fe40003800100 */
[----:B------:R-:W-:Y:S02]  /*1350*/  SHF.R.S32.HI R20, RZ, 0x1f, R15 ;  /* 0x0000001fff147819 */ /* 0x000fe4000001140f */
[--C-:B------:R-:W-:Y:S02]  /*1360*/  SHF.R.S32.HI R13, RZ, 0x1f, R12.reuse ;  /* 0x0000001fff0d7819 */ /* 0x100fe4000001140c */
[----:B------:R-:W-:Y:S02]  /*1370*/  IADD3 R10, P0, P1, R15, UR8, R12 ;  /* 0x000000080f0a7c10 */ /* 0x000fe4000f91e00c */
[----:B------:R-:W-:Y:S01]  /*1380*/  IADD3 R12, P2, P3, R12, UR8, R17 ;  /* 0x000000080c0c7c10 */ /* 0x000fe2000fb5e011 */
[----:B------:R-:W-:Y:S01]  /*1390*/  IMAD R18, R11, UR6, RZ ;  /* 0x000000060b127c24 */ /* 0x000fe2000f8e02ff */
[----:B------:R-:W-:-:S02]  /*13a0*/  IADD3.X R11, PT, PT, R20, UR9, R13, P0, P1 ;  /* 0x00000009140b7c10 */ /* 0x000fc400087e240d */
[----:B------:R-:W-:Y:S01]  /*13b0*/  IADD3.X R13, PT, PT, R13, UR9, R22, P2, P3 ;  /* 0x000000090d0d7c10 */ /* 0x000fe200097e6416 */
[----:B--2---:R-:W-:Y:S01]  /*13c0*/  STG.E.U8 desc[UR4][R8.64+0x2], R19 ;  /* 0x0000021308007986 */ /* 0x004fe2000c101104 */
[--C-:B------:R-:W-:Y:S02]  /*13d0*/  IADD3 R16, P2, P3, R17, UR8, R18.reuse ;  /* 0x0000000811107c10 */ /* 0x100fe4000fb5e012 */
[--C-:B------:R-:W-:Y:S01]  /*13e0*/  IADD3 R14, P0, P1, R15, UR8, R18.reuse ;  /* 0x000000080f0e7c10 */ /* 0x100fe2000f91e012 */
[----:B------:R-:W2:Y:S01]  /*13f0*/  LDG.E.U8 R12, desc[UR4][R12.64+0x3] ;  /* 0x000003040c0c7981 */ /* 0x000ea2000c1e1100 */
[----:B------:R-:W-:-:S03]  /*1400*/  SHF.R.S32.HI R17, RZ, 0x1f, R18 ;  /* 0x0000001fff117819 */ /* 0x000fc60000011412 */
[----:B------:R-:W3:Y:S01]  /*1410*/  LDG.E.U8 R10, desc[UR4][R10.64+0x3] ;  /* 0x000003040a0a7981 */ /* 0x000ee2000c1e1100 */
[--C-:B------:R-:W-:Y:S02]  /*1420*/  IADD3.X R15, PT, PT, R20, UR9, R17.reuse, P0, P1 ;  /* 0x00000009140f7c10 */ /* 0x100fe400087e2411 */
[----:B------:R-:W-:-:S03]  /*1430*/  IADD3.X R17, PT, PT, R22, UR9, R17, P2, P3 ;  /* 0x0000000916117c10 */ /* 0x000fc600097e6411 */
[----:B------:R-:W4:Y:S04]  /*1440*/  LDG.E.U8 R14, desc[UR4][R14.64+0x3] ;  /* 0x000003040e0e7981 */ /* 0x000f28000c1e1100 */
[----:B------:R-:W5:Y:S01]  /*1450*/  LDG.E.U8 R16, desc[UR4][R16.64+0x3] ;  /* 0x0000030410107981 */ /* 0x000f62000c1e1100 */
[----:B------:R-:W-:Y:S02]  /*1460*/  I2FP.F32.S32 R6, R5 ;  /* 0x0000000500067245 */ /* 0x000fe40000201400 */
[----:B0-----:R-:W-:Y:S02]  /*1470*/  I2FP.F32.S32 R21, R7 ;  /* 0x0000000700157245 */ /* 0x001fe40000201400 */
        /* <DEDUP_REMOVED lines=10> */
[----:B------:R-:W-:Y:S02]  /*1520*/  FMUL R0, R6, R7 ;  /* 0x0000000706007220 */ /* 0x000fe40000400000 */
[----:B------:R-:W-:Y:S01]  /*1530*/  FMUL R10, R10, R3 ;  /* 0x000000030a0a7220 */ /* 0x000fe20000400000 */
[----:B----4-:R-:W-:Y:S01]  /*1540*/  I2FP.F32.U32 R14, R14 ;  /* 0x0000000e000e7245 */ /* 0x010fe20000201000 */
[----:B------:R-:W-:Y:S01]  /*1550*/  FMUL R7, R5, R0 ;  /* 0x0000000005077220 */ /* 0x000fe20000400000 */
[----:B-----5:R-:W-:-:S03]  /*1560*/  I2FP.F32.U32 R11, R16 ;  /* 0x00000010000b7245 */ /* 0x020fc60000201000 */
[----:B------:R-:W-:Y:S01]  /*1570*/  FMUL R14, R3, R14 ;  /* 0x0000000e030e7220 */ /* 0x000fe20000400000 */
[----:B------:R-:W-:Y:S01]  /*1580*/  FFMA R10, R10, R5, R7 ;  /* 0x000000050a0a7223 */ /* 0x000fe20000000007 */
[----:B------:R-:W-:-:S03]  /*1590*/  FMUL R11, R6, R11 ;  /* 0x0000000b060b7220 */ /* 0x000fc60000400000 */
[----:B------:R-:W-:-:S04]  /*15a0*/  FFMA R10, R21, R14, R10 ;  /* 0x0000000e150a7223 */ /* 0x000fc8000000000a */
[----:B------:R-:W-:-:S04]  /*15b0*/  FFMA R10, R21, R11, R10 ;  /* 0x0000000b150a7223 */ /* 0x000fc8000000000a */
[----:B------:R-:W-:-:S04]  /*15c0*/  FADD R10, R10, 0.5 ;  /* 0x3f0000000a0a7421 */ /* 0x000fc80000000000 */
[----:B------:R-:W0:Y:S02]  /*15d0*/  F2I.U32.TRUNC.NTZ R3, R10 ;  /* 0x0000000a00037305 */ /* 0x000e24000020f000 */
[----:B0-----:R-:W-:Y:S01]  /*15e0*/  STG.E.U8 desc[UR4][R8.64+0x3], R3 ;  /* 0x0000030308007986 */ /* 0x001fe2000c101104 */
[----:B------:R-:W-:Y:S05]  /*15f0*/  EXIT ;  /* 0x000000000000794d */ /* 0x000fea0003800000 */
.L_x_149:
        /* <DEDUP_REMOVED lines=16> */
.L_x_211:


//--------------------- .text._Z32nppiWarpAffineBack_8u_C3R_kernelPKh8NppiSizei8NppiRectPhiS2_ddddddi --------------------------
	.section	.text._Z32nppiWarpAffineBack_8u_C3R_kernelPKh8NppiSizei8NppiRectPhiS2_ddddddi,"ax",@progbits
	.align	128
        .global         _Z32nppiWarpAffineBack_8u_C3R_kernelPKh8NppiSizei8NppiRectPhiS2_ddddddi
        .type           _Z32nppiWarpAffineBack_8u_C3R_kernelPKh8NppiSizei8NppiRectPhiS2_ddddddi,@function
        .size           _Z32nppiWarpAffineBack_8u_C3R_kernelPKh8NppiSizei8NppiRectPhiS2_ddddddi,(.L_x_212 - _Z32nppiWarpAffineBack_8u_C3R_kernelPKh8NppiSizei8NppiRectPhiS2_ddddddi)
        .other          _Z32nppiWarpAffineBack_8u_C3R_kernelPKh8NppiSizei8NppiRectPhiS2_ddddddi,@"STO_CUDA_ENTRY STV_DEFAULT"
_Z32nppiWarpAffineBack_8u_C3R_kernelPKh8NppiSizei8NppiRectPhiS2_ddddddi:
.text._Z32nppiWarpAffineBack_8u_C3R_kernelPKh8NppiSizei8NppiRectPhiS2_ddddddi:
        /* <DEDUP_REMOVED lines=23> */
[----:B------:R-:W-:-:S05]  /*0170*/  IMAD R0, R0, 0x3, RZ ;  /* 0x0000000300007824 */ /* 0x000fca00078e02ff */
        /* <DEDUP_REMOVED lines=37> */
[----:B------:R-:W-:-:S05]  /*03d0*/  IMAD R7, R3, 0x3, RZ ;  /* 0x0000000303077824 */ /* 0x000fca00078e02ff */
        /* <DEDUP_REMOVED lines=9> */
[----:B------:R-:W-:-:S03]  /*0470*/  PRMT R5, RZ, 0x7610, R5 ;  /* 0x00007610ff057816 */ /* 0x000fc60000000005 */
[----:B--2---:R0:W-:Y:S01]  /*0480*/  STG.E.U8 desc[UR4][R8.64], R7 ;  /* 0x0000000708007986 */ /* 0x0041e2000c101104 */
[----:B------:R-:W-:Y:S05]  /*0490*/  @!P0 BRA `(.L_x_153) ;  /* 0x0000000000048947 */ /* 0x000fea0003800000 */
[----:B------:R1:W5:Y:S02]  /*04a0*/  LDG.E.U8 R5, desc[UR4][R2.64+0x1] ;  /* 0x0000010402057981 */ /* 0x000364000c1e1100 */
.L_x_153:
[----:B------:R-:W-:Y:S05]  /*04b0*/  BSYNC.RECONVERGENT B0 ;  /* 0x0000000000007941 */ /* 0x000fea0003800200 */
.L_x_152:
[----:B-----5:R2:W-:Y:S01]  /*04c0*/  STG.E.U8 desc[UR4][R8.64+0x1], R5 ;  /* 0x0000010508007986 */ /* 0x0205e2000c101104 */
[----:B------:R-:W-:Y:S04]  /*04d0*/  BSSY.RECONVERGENT B0, `(.L_x_154) ;  /* 0x0000003000007945 */ /* 0x000fe80003800200 */
[----:B------:R-:W-:Y:S05]  /*04e0*/  @!P0 BRA `(.L_x_155) ;  /* 0x0000000000048947 */ /* 0x000fea0003800000 */
[----:B------:R3:W5:Y:S02]  /*04f0*/  LDG.E.U8 R11, desc[UR4][R2.64+0x2] ;  /* 0x00000204020b7981 */ /* 0x000764000c1e1100 */
.L_x_155:
[----:B------:R-:W-:Y:S05]  /*0500*/  BSYNC.RECONVERGENT B0 ;  /* 0x0000000000007941 */ /* 0x000fea0003800200 */
.L_x_154:
[----:B-----5:R-:W-:Y:S01]  /*0510*/  STG.E.U8 desc[UR4][R8.64+0x2], R11 ;  /* 0x0000020b08007986 */ /* 0x020fe2000c101104 */
[----:B------:R-:W-:Y:S05]  /*0520*/  EXIT ;  /* 0x000000000000794d */ /* 0x000fea0003800000 */
.L_x_151:
        /* <DEDUP_REMOVED lines=29> */
.L_x_157:
[----:B------:R-:W-:Y:S05]  /*0700*/  BSYNC.RECONVERGENT B0 ;  /* 0x0000000000007941 */ /* 0x000fea0003800200 */
.L_x_156:
[----:B-----5:R2:W-:Y:S01]  /*0710*/  STG.E.U8 desc[UR4][R8.64+0x1], R5 ;  /* 0x0000010508007986 */ /* 0x0205e2000c101104 */
[----:B------:R-:W-:Y:S04]  /*0720*/  BSSY.RECONVERGENT B0, `(.L_x_158) ;  /* 0x0000003000007945 */ /* 0x000fe80003800200 */
[----:B------:R-:W-:Y:S05]  /*0730*/  @!P0 BRA `(.L_x_159) ;  /* 0x0000000000048947 */ /* 0x000fea0003800000 */
[----:B------:R3:W5:Y:S02]  /*0740*/  LDG.E.U8 R11, desc[UR4][R2.64+0x2] ;  /* 0x00000204020b7981 */ /* 0x000764000c1e1100 */
.L_x_159:
[----:B------:R-:W-:Y:S05]  /*0750*/  BSYNC.RECONVERGENT B0 ;  /* 0x0000000000007941 */ /* 0x000fea0003800200 */
.L_x_158:
[----:B-----5:R-:W-:Y:S01]  /*0760*/  STG.E.U8 desc[UR4][R8.64+0x2], R11 ;  /* 0x0000020b08007986 */ /* 0x020fe2000c101104 */
[----:B------:R-:W-:Y:S05]  /*0770*/  EXIT ;  /* 0x000000000000794d */ /* 0x000fea0003800000 */
.L_x_150:
        /* <DEDUP_REMOVED lines=12> */
[----:B------:R-:W-:-:S04]  /*0840*/  IMAD R11, R13, 0x3, RZ ;  /* 0x000000030d0b7824 */ /* 0x000fc800078e02ff */
[----:B------:R-:W-:Y:S02]  /*0850*/  IMAD R21, R6, 0x3, RZ ;  /* 0x0000000306157824 */ /* 0x000fe400078e02ff */
        /* <DEDUP_REMOVED lines=26> */
[----:B0-----:R-:W-:-:S02]  /*0a00*/  FSEL R7, R20, RZ, P0 ;  /* 0x000000ff14077208 */ /* 0x001fc40000000000 */
[----:B------:R-:W-:-:S03]  /*0a10*/  FSEL R9, R21, RZ, P1 ;  /* 0x000000ff15097208 */ /* 0x000fc60000800000 */
[----:B------:R-:W-:Y:S02]  /*0a20*/  FADD R15, -R7, 1 ;  /* 0x3f800000070f7421 */ /* 0x000fe40000000100 */
[----:B------:R-:W-:Y:S01]  /*0a30*/  FADD R17, -R9, 1 ;  /* 0x3f80000009117421 */ /* 0x000fe20000000100 */
[----:B------:R-:W-:Y:S02]  /*0a40*/  FMNMX R12, R3, R12, PT ;  /* 0x0000000c030c7209 */ /* 0x000fe40003800000 */
[----:B-1----:R-:W-:Y:S02]  /*0a50*/  FMNMX R11, RZ, R13, !PT ;  /* 0x0000000dff0b7209 */ /* 0x002fe40007800000 */
[----:B------:R-:W-:Y:S02]  /*0a60*/  FMNMX R10, RZ, R12, !PT ;  /* 0x0000000cff0a7209 */ /* 0x000fe40007800000 */
[----:B------:R-:W0:Y:S01]  /*0a70*/  F2I.FLOOR.NTZ R13, R11 ;  /* 0x0000000b000d7305 */ /* 0x000e220000207100 */
[----:B--2---:R-:W-:Y:S01]  /*0a80*/  IADD3 R8, P0, PT, R8, UR10, RZ ;  /* 0x0000000a08087c10 */ /* 0x004fe2000ff1e0ff */
[----:B0-----:R-:W-:Y:S01]  /*0a90*/  IMAD R21, R13, 0x3, RZ ;  /* 0x000000030d157824 */ /* 0x001fe200078e02ff */
        /* <DEDUP_REMOVED lines=14> */
[----:B------:R-:W-:Y:S02]  /*0b80*/  FADD R6, R6, 0.5 ;  /* 0x3f00000006067421 */ /* 0x000fe40000000000 */
[----:B------:R-:W-:Y:S02]  /*0b90*/  IMAD R25, R7, 0x3, RZ ;  /* 0x0000000307197824 */ /* 0x000fe400078e02ff */
[----:B------:R-:W1:Y:S01]  /*0ba0*/  F2I.U32.TRUNC.NTZ R23, R6 ;  /* 0x0000000600177305 */ /* 0x000e62000020f000 */
[C---:B0-----:R-:W-:Y:S01]  /*0bb0*/  IMAD R18, R15.reuse, UR6, RZ ;  /* 0x000000060f127c24 */ /* 0x041fe2000f8e02ff */
[----:B------:R-:W-:Y:S02]  /*0bc0*/  VIADDMNMX R12, R15, 0x1, R0, PT ;  /* 0x000000010f0c7846 */ /* 0x000fe40003800100 */
[----:B------:R-:W-:Y:S02]  /*0bd0*/  IADD3.X R9, PT, PT, R5, UR11, RZ, P0, !PT ;  /* 0x0000000b05097c10 */ /* 0x000fe400087fe4ff */
[----:B------:R-:W-:-:S02]  /*0be0*/  SHF.R.S32.HI R5, RZ, 0x1f, R18 ;  /* 0x0000001fff057819 */ /* 0x000fc40000011412 */
[----:B------:R-:W-:Y:S02]  /*0bf0*/  IADD3 R16, P0, P1, R21, UR8, R18 ;  /* 0x0000000815107c10 */ /* 0x000fe4000f91e012 */
[--C-:B------:R-:W-:Y:S02]  /*0c00*/  IADD3 R18, P2, P3, R18, UR8, R25.reuse ;  /* 0x0000000812127c10 */ /* 0x100fe4000fb5e019 */
[----:B------:R-:W-:Y:S01]  /*0c10*/  SHF.R.S32.HI R22, RZ, 0x1f, R25 ;  /* 0x0000001fff167819 */ /* 0x000fe20000011419 */
[----:B------:R-:W-:Y:S01]  /*0c20*/  IMAD R12, R12, UR6, RZ ;  /* 0x000000060c0c7c24 */ /* 0x000fe2000f8e02ff */
[----:B------:R-:W-:Y:S02]  /*0c30*/  SHF.R.S32.HI R14, RZ, 0x1f, R21 ;  /* 0x0000001fff0e7819 */ /* 0x000fe40000011415 */
[----:B------:R-:W-:Y:S02]  /*0c40*/  IADD3.X R19, PT, PT, R5, UR9, R22, P2, P3 ;  /* 0x0000000905137c10 */ /* 0x000fe400097e6416 */
[----:B------:R-:W-:Y:S01]  /*0c50*/  IADD3.X R17, PT, PT, R14, UR9, R5, P0, P1 ;  /* 0x000000090e117c10 */ /* 0x000fe200087e2405 */
[----:B-1----:R-:W-:Y:S01]  /*0c60*/  STG.E.U8 desc[UR4][R8.64], R23 ;  /* 0x0000001708007986 */ /* 0x002fe2000c101104 */
[----:B------:R-:W-:-:S02]  /*0c70*/  IADD3 R6, P0, P1, R21, UR8, R12 ;  /* 0x0000000815067c10 */ /* 0x000fc4000f91e00c */
[--C-:B------:R-:W-:Y:S01]  /*0c80*/  SHF.R.S32.HI R5, RZ, 0x1f, R12.reuse ;  /* 0x0000001fff057819 */ /* 0x100fe2000001140c */
[----:B------:R-:W2:Y:S03]  /*0c90*/  LDG.E.U8 R18, desc[UR4][R18.64+0x1] ;  /* 0x0000010412127981 */ /* 0x000ea6000c1e1100 */
[----:B------:R-:W-:Y:S01]  /*0ca0*/  IADD3.X R7, PT, PT, R14, UR9, R5, P0, P1 ;  /* 0x000000090e077c10 */ /* 0x000fe200087e2405 */
[----:B------:R-:W3:Y:S01]  /*0cb0*/  LDG.E.U8 R16, desc[UR4][R16.64+0x1] ;  /* 0x0000010410107981 */ /* 0x000ee2000c1e1100 */
[----:B------:R-:W-:-:S03]  /*0cc0*/  IADD3 R20, P0, P1, R25, UR8, R12 ;  /* 0x0000000819147c10 */ /* 0x000fc6000f91e00c */
[----:B------:R0:W4:Y:S01]  /*0cd0*/  LDG.E.U8 R6, desc[UR4][R6.64+0x1] ;  /* 0x0000010406067981 */ /* 0x000122000c1e1100 */
[----:B------:R-:W-:-:S05]  /*0ce0*/  IADD3.X R21, PT, PT, R22, UR9, R5, P0, P1 ;  /* 0x0000000916157c10 */ /* 0x000fca00087e2405 */
[----:B------:R-:W5:Y:S01]  /*0cf0*/  LDG.E.U8 R5, desc[UR4][R20.64+0x1] ;  /* 0x0000010414057981 */ /* 0x000f62000c1e1100 */
        /* <DEDUP_REMOVED lines=8> */
[----:B------:R-:W-:Y:S02]  /*0d80*/  FSEL R25, R25, RZ, P1 ;  /* 0x000000ff19197208 */ /* 0x000fe40000800000 */
[----:B------:R-:W-:Y:S01]  /*0d90*/  FMNMX R10, R3, R10, PT ;  /* 0x0000000a030a7209 */ /* 0x000fe20003800000 */
[----:B------:R-:W-:Y:S02]  /*0da0*/  FADD R13, -R11, 1 ;  /* 0x3f8000000b0d7421 */ /* 0x000fe40000000100 */
[----:B------:R-:W-:Y:S01]  /*0db0*/  FADD R15, -R25, 1 ;  /* 0x3f800000190f7421 */ /* 0x000fe20000000100 */
[----:B------:R-:W-:Y:S02]  /*0dc0*/  FMNMX R3, RZ, R4, !PT ;  /* 0x00000004ff037209 */ /* 0x000fe40007800000 */
[----:B------:R-:W-:Y:S02]  /*0dd0*/  FMNMX R4, RZ, R10, !PT ;  /* 0x0000000aff047209 */ /* 0x000fe40007800000 */
[----:B0-----:R-:W0:Y:S01]  /*0de0*/  F2I.FLOOR.NTZ R7, R3 ;  /* 0x0000000300077305 */ /* 0x001e220000207100 */
[----:B--2---:R-:W-:-:S02]  /*0df0*/  I2FP.F32.U32 R18, R18 ;  /* 0x0000001200127245 */ /* 0x004fc40000201000 */
[----:B---3--:R-:W-:-:S03]  /*0e00*/  I2FP.F32.U32 R16, R16 ;  /* 0x0000001000107245 */ /* 0x008fc60000201000 */
[----:B------:R-:W-:Y:S01]  /*0e10*/  FMUL R18, R11, R18 ;  /* 0x000000120b127220 */ /* 0x000fe20000400000 */
[----:B----4-:R-:W-:Y:S01]  /*0e20*/  I2FP.F32.U32 R6, R6 ;  /* 0x0000000600067245 */ /* 0x010fe20000201000 */
[----:B------:R-:W-:Y:S02]  /*0e30*/  FMUL R16, R16, R13 ;  /* 0x0000000d10107220 */ /* 0x000fe40000400000 */
[----:B------:R-:W-:Y:S02]  /*0e40*/  FMUL R17, R15, R18 ;  /* 0x000000120f117220 */ /* 0x000fe40000400000 */
[----:B------:R-:W-:Y:S01]  /*0e50*/  FMUL R6, R13, R6 ;  /* 0x000000060d067220 */ /* 0x000fe20000400000 */
[----:B-----5:R-:W-:Y:S01]  /*0e60*/  I2FP.F32.U32 R10, R5 ;  /* 0x00000005000a7245 */ /* 0x020fe20000201000 */
[----:B------:R-:W-:Y:S01]  /*0e70*/  FFMA R16, R16, R15, R17 ;  /* 0x0000000f10107223 */ /* 0x000fe20000000011 */
[----:B------:R-:W1:Y:S03]  /*0e80*/  F2I.FLOOR.NTZ R13, R4 ;  /* 0x00000004000d7305 */ /* 0x000e660000207100 */
[----:B------:R-:W-:Y:S01]  /*0e90*/  FFMA R6, R25, R6, R16 ;  /* 0x0000000619067223 */ /* 0x000fe20000000010 */
[----:B------:R-:W-:-:S04]  /*0ea0*/  FMUL R11, R11, R10 ;  /* 0x0000000a0b0b7220 */ /* 0x000fc80000400000 */
[----:B------:R-:W-:Y:S01]  /*0eb0*/  FFMA R6, R25, R11, R6 ;  /* 0x0000000b19067223 */ /* 0x000fe20000000006 */
[----:B0-----:R-:W-:-:S03]  /*0ec0*/  VIADDMNMX R10, R7, 0x1, R2, PT ;  /* 0x00000001070a7846 */ /* 0x001fc60003800102 */
[----:B------:R-:W-:Y:S01]  /*0ed0*/  FADD R6, R6, 0.5 ;  /* 0x3f00000006067421 */ /* 0x000fe20000000000 */
[----:B------:R-:W-:Y:S02]  /*0ee0*/  IMAD R17, R7, 0x3, RZ ;  /* 0x0000000307117824 */ /* 0x000fe400078e02ff */
[C---:B-1----:R-:W-:Y:S01]  /*0ef0*/  IMAD R14, R13.reuse, UR6, RZ ;  /* 0x000000060d0e7c24 */ /* 0x042fe2000f8e02ff */
[----:B------:R-:W0:Y:S01]  /*0f00*/  F2I.U32.TRUNC.NTZ R5, R6 ;  /* 0x0000000600057305 */ /* 0x000e22000020f000 */
[----:B------:R-:W-:Y:S01]  /*0f10*/  IMAD R19, R10, 0x3, RZ ;  /* 0x000000030a137824 */ /* 0x000fe200078e02ff */
[----:B------:R-:W-:Y:S02]  /*0f20*/  VIADDMNMX R11, R13, 0x1, R0, PT ;  /* 0x000000010d0b7846 */ /* 0x000fe40003800100 */
[----:B------:R-:W-:Y:S02]  /*0f30*/  SHF.R.S32.HI R15, RZ, 0x1f, R14 ;  /* 0x0000001fff0f7819 */ /* 0x000fe4000001140e */
[----:B------:R-:W-:-:S02]  /*0f40*/  SHF.R.S32.HI R20, RZ, 0x1f, R17 ;  /* 0x0000001fff147819 */ /* 0x000fc40000011411 */
[----:B------:R-:W-:Y:S02]  /*0f50*/  IADD3 R10, P0, P1, R17, UR8, R14 ;  /* 0x00000008110a7c10 */ /* 0x000fe4000f91e00e */
[--C-:B------:R-:W-:Y:S02]  /*0f60*/  IADD3 R14, P2, P3, R14, UR8, R19.reuse ;  /* 0x000000080e0e7c10 */ /* 0x100fe4000fb5e013 */
[----:B------:R-:W-:Y:S01]  /*0f70*/  SHF.R.S32.HI R22, RZ, 0x1f, R19 ;  /* 0x0000001fff167819 */ /* 0x000fe20000011413 */
[----:B------:R-:W-:Y:S01]  /*0f80*/  IMAD R12, R11, UR6, RZ ;  /* 0x000000060b0c7c24 */ /* 0x000fe2000f8e02ff */
[----:B------:R-:W-:Y:S02]  /*0f90*/  IADD3.X R11, PT, PT, R20, UR9, R15, P0, P1 ;  /* 0x00000009140b7c10 */ /* 0x000fe400087e240f */
[----:B------:R-:W-:Y:S01]  /*0fa0*/  IADD3.X R15, PT, PT, R15, UR9, R22, P2, P3 ;  /* 0x000000090f0f7c10 */ /* 0x000fe200097e6416 */
[----:B0-----:R0:W-:Y:S01]  /*0fb0*/  STG.E.U8 desc[UR4][R8.64+0x1], R5 ;  /* 0x0000010508007986 */ /* 0x0011e2000c101104 */
[----:B------:R-:W-:-:S02]  /*0fc0*/  IADD3 R18, P2, P3, R19, UR8, R12 ;  /* 0x0000000813127c10 */ /* 0x000fc4000fb5e00c */
        /* <DEDUP_REMOVED lines=34> */
.L_x_160:
        /* <DEDUP_REMOVED lines=9> */
.L_x_212:


//--------------------- .text._Z32nppiWarpAffineBack_8u_C1R_kernelPKh8NppiSizei8NppiRectPhiS2_ddddddi --------------------------
	.section	.text._Z32nppiWarpAffineBack_8u_C1R_kernelPKh8NppiSizei8NppiRectPhiS2_ddddddi,"ax",@progbits
	.align	128
        .global         _Z32nppiWarpAffineBack_8u_C1R_kernelPKh8NppiSizei8NppiRectPhiS2_ddddddi
        .type           _Z32nppiWarpAffineBack_8u_C1R_kernelPKh8NppiSizei8NppiRectPhiS2_ddddddi,@function
        .size           _Z32nppiWarpAffineBack_8u_C1R_kernelPKh8NppiSizei8NppiRectPhiS2_ddddddi,(.L_x_213 - _Z32nppiWarpAffineBack_8u_C1R_kernelPKh8NppiSizei8NppiRectPhiS2_ddddddi)
        .other          _Z32nppiWarpAffineBack_8u_C1R_kernelPKh8NppiSizei8NppiRectPhiS2_ddddddi,@"STO_CUDA_ENTRY STV_DEFAULT"
_Z32nppiWarpAffineBack_8u_C1R_kernelPKh8NppiSizei8NppiRectPhiS2_ddddddi:
.text._Z32nppiWarpAffineBack_8u_C1R_kernelPKh8NppiSizei8NppiRectPhiS2_ddddddi:
        /* <DEDUP_REMOVED lines=39> */
[----:B-1----:R-:W-:-:S08]  /*0270*/  PRMT R5, RZ, 0x7610, R5 ;  /* 0x00007610ff057816 */ /* 0x002fd00000000005 */
[----:B------:R-:W-:Y:S05]  /*0280*/  BRA.U UP0, `(.L_x_163) ;  /* 0x0000000900b07547 */ /* 0x000fea000b800000 */
[----:B--2---:R-:W-:Y:S01]  /*0290*/  FADD R3, R3, 0.5 ;  /* 0x3f00000003037421 */ /* 0x004fe20000000000 */
[----:B---3--:R-:W-:Y:S01]  /*02a0*/  FADD R4, R4, 0.5 ;  /* 0x3f00000004047421 */ /* 0x008fe20000000000 */
[----:B------:R-:W0:Y:S01]  /*02b0*/  LDCU.64 UR6, c[0x0][0x388] ;  /* 0x00007100ff0677ac */ /* 0x000e220008000a00 */
[----:B------:R-:W-:Y:S03]  /*02c0*/  BSSY.RECONVERGENT B0, `(.L_x_164) ;  /* 0x0000010000007945 */ /* 0x000fe60003800200 */
[----:B------:R-:W0:Y:S08]  /*02d0*/  F2I.TRUNC.NTZ R3, R3 ;  /* 0x0000000300037305 */ /* 0x000e30000020f100 */
[----:B------:R-:W1:Y:S01]  /*02e0*/  F2I.TRUNC.NTZ R4, R4 ;  /* 0x0000000400047305 */ /* 0x000e62000020f100 */
[----:B0-----:R-:W-:-:S04]  /*02f0*/  ISETP.GE.AND P0, PT, R3, UR6, PT ;  /* 0x0000000603007c0c */ /* 0x001fc8000bf06270 */
[----:B------:R-:W-:Y:S02]  /*0300*/  ISETP.LT.OR P0, PT, R3, RZ, P0 ;  /* 0x000000ff0300720c */ /* 0x000fe40000701670 */
[----:B-1----:R-:W-:-:S04]  /*0310*/  ISETP.GE.AND P1, PT, R4, UR7, PT ;  /* 0x0000000704007c0c */ /* 0x002fc8000bf26270 */
[----:B------:R-:W-:-:S04]  /*0320*/  ISETP.LT.OR P1, PT, R4, RZ, P1 ;  /* 0x000000ff0400720c */ /* 0x000fc80000f21670 */
[----:B------:R-:W-:-:S13]  /*0330*/  PLOP3.LUT P0, PT, P0, P1, PT, 0xf8, 0x8f ;  /* 0x00000000008f781c */ /* 0x000fda0000703f70 */
[----:B------:R-:W-:Y:S05]  /*0340*/  @P0 BRA `(.L_x_165) ;  /* 0x00000000001c0947 */ /* 0x000fea0003800000 */
[----:B------:R-:W0:Y:S01]  /*0350*/  LDCU UR6, c[0x0][0x390] ;  /* 0x00007200ff0677ac */ /* 0x000e220008000800 */
[----:B------:R-:W1:Y:S01]  /*0360*/  LDCU.64 UR8, c[0x0][0x380] ;  /* 0x00007000ff0877ac */ /* 0x000e620008000a00 */
[----:B0-----:R-:W-:-:S05]  /*0370*/  IMAD R6, R4, UR6, RZ ;  /* 0x0000000604067c24 */ /* 0x001fca000f8e02ff */
[----:B-1----:R-:W-:Y:S02]  /*0380*/  IADD3 R4, P0, P1, R6, UR8, R3 ;  /* 0x0000000806047c10 */ /* 0x002fe4000f91e003 */
[----:B------:R-:W-:-:S04]  /*0390*/  SHF.R.S32.HI R6, RZ, 0x1f, R6 ;  /* 0x0000001fff067819 */ /* 0x000fc80000011406 */
[----:B------:R-:W-:-:S06]  /*03a0*/  IADD3.X R5, PT, PT, R6, UR9, RZ, P0, P1 ;  /* 0x0000000906057c10 */ /* 0x000fcc00087e24ff */
[----:B------:R0:W5:Y:S02]  /*03b0*/  LDG.E.U8 R5, desc[UR4][R4.64] ;  /* 0x0000000404057981 */ /* 0x000164000c1e1100 */
.L_x_165:
[----:B------:R-:W-:Y:S05]  /*03c0*/  BSYNC.RECONVERGENT B0 ;  /* 0x0000000000007941 */ /* 0x000fea0003800200 */
.L_x_164:
[----:B------:R-:W-:Y:S05]  /*03d0*/  BRA `(.L_x_163) ;  /* 0x00000008005c7947 */ /* 0x000fea0003800000 */
.L_x_162:
        /* <DEDUP_REMOVED lines=18> */
[----:B------:R-:W-:Y:S02]  /*0500*/  ISETP.GE.AND P2, PT, R6, RZ, PT ;  /* 0x000000ff0600720c */ /* 0x000fe40003f46270 */
[----:B---3--:R-:W-:-:S09]  /*0510*/  ISETP.GE.AND P1, PT, R7, R10, PT ;  /* 0x0000000a0700720c */ /* 0x008fd20003f26270 */
[----:B------:R-:W-:Y:S01]  /*0520*/  @P0 VIADD R6, R11, 0xffffffff ;  /* 0xffffffff0b060836 */ /* 0x000fe20000000000 */
[----:B------:R-:W-:-:S04]  /*0530*/  ISETP.GE.AND P0, PT, R7, RZ, PT ;  /* 0x000000ff0700720c */ /* 0x000fc80003f06270 */
[----:B------:R-:W-:Y:S01]  /*0540*/  SEL R3, R6, RZ, P2 ;  /* 0x000000ff06037207 */ /* 0x000fe20001000000 */
[----:B------:R-:W-:-:S04]  /*0550*/  @P1 VIADD R7, R10, 0xffffffff ;  /* 0xffffffff0a071836 */ /* 0x000fc80000000000 */
[----:B0-----:R-:W-:Y:S01]  /*0560*/  IMAD R3, R3, UR6, RZ ;  /* 0x0000000603037c24 */ /* 0x001fe2000f8e02ff */
[----:B------:R-:W-:-:S04]  /*0570*/  SEL R4, R7, RZ, P0 ;  /* 0x000000ff07047207 */ /* 0x000fc80000000000 */
[----:B------:R-:W-:Y:S02]  /*0580*/  SHF.R.S32.HI R6, RZ, 0x1f, R3 ;  /* 0x0000001fff067819 */ /* 0x000fe40000011403 */
[--C-:B------:R-:W-:Y:S02]  /*0590*/  SHF.R.S32.HI R5, RZ, 0x1f, R4.reuse ;  /* 0x0000001fff057819 */ /* 0x100fe40000011404 */
[----:B--2---:R-:W-:-:S04]  /*05a0*/  IADD3 R4, P0, P1, R3, UR8, R4 ;  /* 0x0000000803047c10 */ /* 0x004fc8000f91e004 */
[----:B------:R-:W-:-:S06]  /*05b0*/  IADD3.X R5, PT, PT, R6, UR9, R5, P0, P1 ;  /* 0x0000000906057c10 */ /* 0x000fcc00087e2405 */
[----:B------:R0:W5:Y:S01]  /*05c0*/  LDG.E.U8 R5, desc[UR4][R4.64] ;  /* 0x0000000404057981 */ /* 0x000162000c1e1100 */
[----:B------:R-:W-:Y:S05]  /*05d0*/  BRA `(.L_x_168) ;  /* 0x0000000000a87947 */ /* 0x000fea0003800000 */
.L_x_167:
[----:B------:R-:W0:Y:S01]  /*05e0*/  LDCU UR6, c[0x0][0x390] ;  /* 0x00007200ff0677ac */ /* 0x000e220008000800 */
[----:B------:R-:W1:Y:S01]  /*05f0*/  LDCU.64 UR8, c[0x0][0x380] ;  /* 0x00007000ff0877ac */ /* 0x000e620008000a00 */
[----:B0-----:R-:W-:-:S04]  /*0600*/  IMAD R12, R5, UR6, RZ ;  /* 0x00000006050c7c24 */ /* 0x001fc8000f8e02ff */
[C---:B------:R-:W-:Y:S01]  /*0610*/  VIADD R10, R12.reuse, UR6 ;  /* 0x000000060c0a7c36 */ /* 0x040fe20008000000 */
[--C-:B-1----:R-:W-:Y:S02]  /*0620*/  IADD3 R8, P2, P3, R12, UR8, R9.reuse ;  /* 0x000000080c087c10 */ /* 0x102fe4000fb5e009 */
[----:B------:R-:W-:Y:S02]  /*0630*/  SHF.R.S32.HI R13, RZ, 0x1f, R12 ;  /* 0x0000001fff0d7819 */ /* 0x000fe4000001140c */
[----:B------:R-:W-:Y:S02]  /*0640*/  SHF.R.S32.HI R11, RZ, 0x1f, R10 ;  /* 0x0000001fff0b7819 */ /* 0x000fe4000001140a */
[C---:B------:R-:W-:Y:S02]  /*0650*/  IADD3 R6, P4, P5, R10.reuse, UR8, R9 ;  /* 0x000000080a067c10 */ /* 0x040fe4000fd9e009 */
[----:B------:R-:W-:Y:S02]  /*0660*/  IADD3 R10, P0, P1, R10, UR8, R14 ;  /* 0x000000080a0a7c10 */ /* 0x000fe4000f91e00e */
[----:B------:R-:W-:-:S02]  /*0670*/  IADD3.X R7, PT, PT, R11, UR9, RZ, P4, P5 ;  /* 0x000000090b077c10 */ /* 0x000fc4000a7ea4ff */
[----:B------:R-:W-:Y:S02]  /*0680*/  IADD3.X R9, PT, PT, R13, UR9, RZ, P2, P3 ;  /* 0x000000090d097c10 */ /* 0x000fe400097e64ff */
[----:B------:R-:W-:Y:S01]  /*0690*/  IADD3 R12, P2, P3, R12, UR8, R14 ;  /* 0x000000080c0c7c10 */ /* 0x000fe2000fb5e00e */
[----:B------:R-:W2:Y:S01]  /*06a0*/  LDG.E.U8 R6, desc[UR4][R6.64] ;  /* 0x0000000406067981 */ /* 0x000ea2000c1e1100 */
[----:B------:R-:W-:Y:S02]  /*06b0*/  IADD3.X R11, PT, PT, R11, UR9, RZ, P0, P1 ;  /* 0x000000090b0b7c10 */ /* 0x000fe400087e24ff */
[----:B------:R-:W-:Y:S01]  /*06c0*/  IADD3.X R13, PT, PT, R13, UR9, RZ, P2, P3 ;  /* 0x000000090d0d7c10 */ /* 0x000fe200097e64ff */
[----:B------:R0:W3:Y:S04]  /*06d0*/  LDG.E.U8 R8, desc[UR4][R8.64] ;  /* 0x0000000408087981 */ /* 0x0000e8000c1e1100 */
[----:B------:R-:W4:Y:S04]  /*06e0*/  LDG.E.U8 R10, desc[UR4][R10.64] ;  /* 0x000000040a0a7981 */ /* 0x000f28000c1e1100 */
[----:B------:R-:W5:Y:S01]  /*06f0*/  LDG.E.U8 R12, desc[UR4][R12.64] ;  /* 0x000000040c0c7981 */ /* 0x000f62000c1e1100 */
        /* <DEDUP_REMOVED lines=15> */
[----:B------:R-:W1:Y:S01]  /*07f0*/  F2I.U32.TRUNC.NTZ R3, R3 ;  /* 0x0000000300037305 */ /* 0x000e62000020f000 */
[----:B0-----:R-:W-:-:S07]  /*0800*/  LOP3.LUT R8, R7, 0xff, RZ, 0xc0, !PT ;  /* 0x000000ff07087812 */ /* 0x001fce00078ec0ff */
[----:B------:R-:W0:Y:S01]  /*0810*/  I2F.U16 R8, R8 ;  /* 0x0000000800087306 */ /* 0x000e220000101000 */
[----:B-1----:R-:W-:-:S07]  /*0820*/  LOP3.LUT R6, R3, 0xff, RZ, 0xc0, !PT ;  /* 0x000000ff03067812 */ /* 0x002fce00078ec0ff */
[----:B------:R-:W1:Y:S01]  /*0830*/  I2F.U16 R6, R6 ;  /* 0x0000000600067306 */ /* 0x000e620000101000 */
[----:B0-----:R-:W-:-:S04]  /*0840*/  FMUL R5, R5, R8 ;  /* 0x0000000805057220 */ /* 0x001fc80000400000 */
[----:B-1----:R-:W-:-:S06]  /*0850*/  FFMA R9, R6, R9, R5 ;  /* 0x0000000906097223 */ /* 0x002fcc0000000005 */
[----:B------:R-:W0:Y:S02]  /*0860*/  F2I.U32.TRUNC.NTZ R9, R9 ;  /* 0x0000000900097305 */ /* 0x000e24000020f000 */
[----:B0-----:R-:W-:-:S07]  /*0870*/  PRMT R5, R9, 0x7610, R5 ;  /* 0x0000761009057816 */ /* 0x001fce0000000005 */
.L_x_168:
[----:B------:R-:W-:Y:S05]  /*0880*/  BSYNC.RECONVERGENT B0 ;  /* 0x0000000000007941 */ /* 0x000fea0003800200 */
.L_x_166:
[----:B------:R-:W-:Y:S05]  /*0890*/  BRA `(.L_x_163) ;  /* 0x00000004002c7947 */ /* 0x000fea0003800000 */
.L_x_161:
        /* <DEDUP_REMOVED lines=26> */
[--C-:B--2---:R-:W-:Y:S02]  /*0a40*/  IADD3 R4, P0, P1, R6, UR8, R5.reuse ;  /* 0x0000000806047c10 */ /* 0x104fe4000f91e005 */
[----:B------:R-:W-:Y:S02]  /*0a50*/  SHF.R.S32.HI R3, RZ, 0x1f, R5 ;  /* 0x0000001fff037819 */ /* 0x000fe40000011405 */
[----:B------:R-:W-:-:S04]  /*0a60*/  SHF.R.S32.HI R6, RZ, 0x1f, R6 ;  /* 0x0000001fff067819 */ /* 0x000fc80000011406 */
[----:B------:R-:W-:-:S06]  /*0a70*/  IADD3.X R5, PT, PT, R6, UR9, R3, P0, P1 ;  /* 0x0000000906057c10 */ /* 0x000fcc00087e2403 */
[----:B------:R0:W5:Y:S01]  /*0a80*/  LDG.E.U8 R5, desc[UR4][R4.64] ;  /* 0x0000000404057981 */ /* 0x000162000c1e1100 */
[----:B------:R-:W-:Y:S05]  /*0a90*/  BRA `(.L_x_170) ;  /* 0x0000000000a87947 */ /* 0x000fea0003800000 */
.L_x_169:
        /* <DEDUP_REMOVED lines=42> */
.L_x_170:
[----:B------:R-:W-:Y:S05]  /*0d40*/  BSYNC.RECONVERGENT B0 ;  /* 0x0000000000007941 */ /* 0x000fea0003800200 */
.L_x_163:
[----:B------:R-:W2:Y:S01]  /*0d50*/  LDCU UR6, c[0x0][0x3b0] ;  /* 0x00007600ff0677ac */ /* 0x000ea20008000800 */
[----:B------:R-:W1:Y:S01]  /*0d60*/  LDCU.64 UR8, c[0x0][0x3a8] ;  /* 0x00007500ff0877ac */ /* 0x000e620008000a00 */
[----:B--2---:R-:W-:Y:S01]  /*0d70*/  IMAD R3, R0, UR6, RZ ;  /* 0x0000000600037c24 */ /* 0x004fe2000f8e02ff */
[----:B------:R-:W-:-:S04]  /*0d80*/  SHF.R.S32.HI R0, RZ, 0x1f, R2 ;  /* 0x0000001fff007819 */ /* 0x000fc80000011402 */
[----:B-1----:R-:W-:Y:S02]  /*0d90*/  IADD3 R2, P0, P1, R3, UR8, R2 ;  /* 0x0000000803027c10 */ /* 0x002fe4000f91e002 */
[----:B------:R-:W-:-:S04]  /*0da0*/  SHF.R.S32.HI R3, RZ, 0x1f, R3 ;  /* 0x0000001fff037819 */ /* 0x000fc80000011403 */
[----:B------:R-:W-:-:S05]  /*0db0*/  IADD3.X R3, PT, PT, R3, UR9, R0, P0, P1 ;  /* 0x0000000903037c10 */ /* 0x000fca00087e2400 */
[----:B-----5:R-:W-:Y:S01]  /*0dc0*/  STG.E.U8 desc[UR4][R2.64], R5 ;  /* 0x0000000502007986 */ /* 0x020fe2000c101104 */
[----:B------:R-:W-:Y:S05]  /*0dd0*/  EXIT ;  /* 0x000000000000794d */ /* 0x000fea0003800000 */
.L_x_171:
        /* <DEDUP_REMOVED lines=10> */
.L_x_213:


//--------------------- .text._Z29nppiWarpAffine_32f_C1R_kernelPKf8NppiSizei8NppiRectPfiS2_ddddddi --------------------------
	.section	.text._Z29nppiWarpAffine_32f_C1R_kernelPKf8NppiSizei8NppiRectPfiS2_ddddddi,"ax",@progbits
	.align	128
        .global         _Z29nppiWarpAffine_32f_C1R_kernelPKf8NppiSizei8NppiRectPfiS2_ddddddi
        .type           _Z29nppiWarpAffine_32f_C1R_kernelPKf8NppiSizei8NppiRectPfiS2_ddddddi,@function
        .size           _Z29nppiWarpAffine_32f_C1R_kernelPKf8NppiSizei8NppiRectPfiS2_ddddddi,(.L_x_214 - _Z29nppiWarpAffine_32f_C1R_kernelPKf8NppiSizei8NppiRectPfiS2_ddddddi)
        .other          _Z29nppiWarpAffine_32f_C1R_kernelPKf8NppiSizei8NppiRectPfiS2_ddddddi,@"STO_CUDA_ENTRY STV_DEFAULT"
_Z29nppiWarpAffine_32f_C1R_kernelPKf8NppiSizei8NppiRectPfiS2_ddddddi:
.text._Z29nppiWarpAffine_32f_C1R_kernelPKf8NppiSizei8NppiRectPfiS2_ddddddi:
        /* <DEDUP_REMOVED lines=60> */
.L_x_176:
[----:B------:R-:W-:Y:S05]  /*03c0*/  BSYNC.RECONVERGENT B0 ;  /* 0x0000000000007941 */ /* 0x000fea0003800200 */
.L_x_175:
[----:B------:R-:W-:Y:S05]  /*03d0*/  BRA `(.L_x_174) ;  /* 0x0000000400dc7947 */ /* 0x000fea0003800000 */
.L_x_173:
        /* <DEDUP_REMOVED lines=31> */
.L_x_178:
        /* <DEDUP_REMOVED lines=27> */
.L_x_179:
[----:B------:R-:W-:Y:S05]  /*0780*/  BSYNC.RECONVERGENT B0 ;  /* 0x0000000000007941 */ /* 0x000fea0003800200 */
.L_x_177:
[----:B------:R-:W-:Y:S05]  /*0790*/  BRA `(.L_x_174) ;  /* 0x0000000000ec7947 */ /* 0x000fea0003800000 */
.L_x_172:
        /* <DEDUP_REMOVED lines=31> */
.L_x_180:
        /* <DEDUP_REMOVED lines=27> */
.L_x_181:
[----:B------:R-:W-:Y:S05]  /*0b40*/  BSYNC.RECONVERGENT B0 ;  /* 0x0000000000007941 */ /* 0x000fea0003800200 */
.L_x_174:
        /* <DEDUP_REMOVED lines=8> */
.L_x_182:
        /* <DEDUP_REMOVED lines=11> */
.L_x_214:


//--------------------- .text._Z28nppiWarpAffine_8u_C3R_kernelPKh8NppiSizei8NppiRectPhiS2_ddddddi --------------------------
	.section	.text._Z28nppiWarpAffine_8u_C3R_kernelPKh8NppiSizei8NppiRectPhiS2_ddddddi,"ax",@progbits
	.align	128
        .global         _Z28nppiWarpAffine_8u_C3R_kernelPKh8NppiSizei8NppiRectPhiS2_ddddddi
        .type           _Z28nppiWarpAffine_8u_C3R_kernelPKh8NppiSizei8NppiRectPhiS2_ddddddi,@function
        .size           _Z28nppiWarpAffine_8u_C3R_kernelPKh8NppiSizei8NppiRectPhiS2_ddddddi,(.L_x_215 - _Z28nppiWarpAffine_8u_C3R_kernelPKh8NppiSizei8NppiRectPhiS2_ddddddi)
        .other          _Z28nppiWarpAffine_8u_C3R_kernelPKh8NppiSizei8NppiRectPhiS2_ddddddi,@"STO_CUDA_ENTRY STV_DEFAULT"
_Z28nppiWarpAffine_8u_C3R_kernelPKh8NppiSizei8NppiRectPhiS2_ddddddi:
.text._Z28nppiWarpAffine_8u_C3R_kernelPKh8NppiSizei8NppiRectPhiS2_ddddddi:
        /* <DEDUP_REMOVED lines=22> */
[----:B-1----:R-:W-:-:S07]  /*0160*/  VIADD R2, R0, UR17 ;  /* 0x0000001100027c36 */ /* 0x002fce0008000000 */
[----:B------:R-:W1:Y:S01]  /*0170*/  I2F.F64 R2, R2 ;  /* 0x0000000200027312 */ /* 0x000e620000201c00 */
[C---:B--2---:R-:W-:Y:S02]  /*0180*/  DMUL R6, R4.reuse, UR14 ;  /* 0x0000000e04067c28 */ /* 0x044fe40008000000 */
[----:B0-----:R-:W-:Y:S01]  /*0190*/  DMUL R4, R4, UR4 ;  /* 0x0000000404047c28 */ /* 0x001fe20008000000 */
[----:B------:R-:W0:Y:S05]  /*01a0*/  LDCU.64 UR4, c[0x0][0x388] ;  /* 0x00007100ff0477ac */ /* 0x000e2a0008000a00 */
[C---:B-1----:R-:W-:Y:S02]  /*01b0*/  DFMA R6, R2.reuse, UR12, R6 ;  /* 0x0000000c02067c2b */ /* 0x042fe40008000006 */
[----:B---3--:R-:W-:Y:S01]  /*01c0*/  DFMA R4, R2, UR8, R4 ;  /* 0x0000000802047c2b */ /* 0x008fe20008000004 */
[----:B------:R-:W-:-:S02]  /*01d0*/  IMAD R3, R0, 0x3, RZ ;  /* 0x0000000300037824 */ /* 0x000fc400078e02ff */
[----:B------:R-:W-:-:S03]  /*01e0*/  IMAD R0, R8, UR16, RZ ;  /* 0x0000001008007c24 */ /* 0x000fc6000f8e02ff */
[----:B----4-:R-:W-:Y:S02]  /*01f0*/  DADD R6, R6, UR10 ;  /* 0x0000000a06067e29 */ /* 0x010fe40008000000 */
[----:B------:R-:W-:Y:S01]  /*0200*/  DADD R4, R4, UR6 ;  /* 0x0000000604047e29 */ /* 0x000fe20008000000 */
[----:B------:R-:W1:Y:S01]  /*0210*/  LDCU UR7, c[0x0][0x3f8] ;  /* 0x00007f00ff0777ac */ /* 0x000e620008000800 */
[----:B------:R-:W-:Y:S01]  /*0220*/  IADD3 R2, P0, PT, R0, R3, RZ ;  /* 0x0000000300027210 */ /* 0x000fe20007f1e0ff */
[----:B------:R-:W2:Y:S05]  /*0230*/  LDCU UR6, c[0x0][0x390] ;  /* 0x00007200ff0677ac */ /* 0x000eaa0008000800 */
[----:B------:R3:W4:Y:S08]  /*0240*/  F2F.F32.F64 R6, R6 ;  /* 0x0000000600067310 */ /* 0x0007300000301000 */
[----:B------:R-:W5:Y:S01]  /*0250*/  F2F.F32.F64 R4, R4 ;  /* 0x0000000400047310 */ /* 0x000f620000301000 */
[----:B---3--:R-:W-:Y:S01]  /*0260*/  SHF.R.S32.HI R7, RZ, 0x1f, R3 ;  /* 0x0000001fff077819 */ /* 0x008fe20000011403 */
[----:B-1----:R-:W-:-:S03]  /*0270*/  UISETP.NE.AND UP0, UPT, UR7, 0x2, UPT ;  /* 0x000000020700788c */ /* 0x002fc6000bf05270 */
[----:B------:R-:W-:Y:S01]  /*0280*/  LEA.HI.X.SX32 R0, R0, R7, 0x1, P0 ;  /* 0x0000000700007211 */ /* 0x000fe200000f0eff */
[----:B----4-:R-:W-:Y:S02]  /*0290*/  FADD R8, R6, 0.5 ;  /* 0x3f00000006087421 */ /* 0x010fe40000000000 */
[----:B------:R-:W1:Y:S01]  /*02a0*/  F2I.FLOOR.NTZ R12, R6 ;  /* 0x00000006000c7305 */ /* 0x000e620000207100 */
[----:B-----5:R-:W-:-:S07]  /*02b0*/  FADD R10, R4, 0.5 ;  /* 0x3f000000040a7421 */ /* 0x020fce0000000000 */
[----:B------:R-:W3:Y:S01]  /*02c0*/  F2I.FLOOR.NTZ R9, R4 ;  /* 0x0000000400097305 */ /* 0x000ee20000207100 */
[----:B-1----:R-:W-:-:S07]  /*02d0*/  VIADD R3, R12, 0x1 ;  /* 0x000000010c037836 */ /* 0x002fce0000000000 */
[----:B------:R-:W2:Y:S01]  /*02e0*/  F2I.TRUNC.NTZ R8, R8 ;  /* 0x0000000800087305 */ /* 0x000ea2000020f100 */
[----:B------:R-:W-:Y:S02]  /*02f0*/  I2FP.F32.S32 R11, R12 ;  /* 0x0000000c000b7245 */ /* 0x000fe40000201400 */
[----:B0-----:R-:W-:Y:S02]  /*0300*/  ISETP.GE.AND P0, PT, R3, UR5, PT ;  /* 0x0000000503007c0c */ /* 0x001fe4000bf06270 */
[----:B---3--:R-:W-:-:S03]  /*0310*/  I2FP.F32.S32 R7, R9 ;  /* 0x0000000900077245 */ /* 0x008fc60000201400 */
[----:B------:R0:W1:Y:S01]  /*0320*/  F2I.TRUNC.NTZ R13, R10 ;  /* 0x0000000a000d7305 */ /* 0x000062000020f100 */
[----:B------:R-:W-:Y:S02]  /*0330*/  VIADD R5, R9, 0x1 ;  /* 0x0000000109057836 */ /* 0x000fe40000000000 */
[----:B------:R-:W-:-:S03]  /*0340*/  FADD R3, R4, -R7 ;  /* 0x8000000704037221 */ /* 0x000fc60000000000 */
[----:B------:R-:W-:Y:S01]  /*0350*/  ISETP.LT.AND P0, PT, R5, UR4, !P0 ;  /* 0x0000000405007c0c */ /* 0x000fe2000c701270 */
[C---:B--2---:R-:W-:Y:S01]  /*0360*/  IMAD R4, R8.reuse, UR6, RZ ;  /* 0x0000000608047c24 */ /* 0x044fe2000f8e02ff */
[----:B------:R-:W-:Y:S01]  /*0370*/  ISETP.GE.AND P2, PT, R8, UR5, PT ;  /* 0x0000000508007c0c */ /* 0x000fe2000bf46270 */
[----:B0-----:R-:W-:Y:S01]  /*0380*/  FADD R10, R6, -R11 ;  /* 0x8000000b060a7221 */ /* 0x001fe20000000000 */
[C---:B------:R-:W-:Y:S01]  /*0390*/  LOP3.LUT R6, R9.reuse, R12, RZ, 0xfc, !PT ;  /* 0x0000000c09067212 */ /* 0x040fe200078efcff */
[----:B------:R-:W-:Y:S01]  /*03a0*/  IMAD R9, R9, 0x3, RZ ;  /* 0x0000000309097824 */ /* 0x000fe200078e02ff */
[----:B------:R-:W-:Y:S01]  /*03b0*/  ISETP.GT.AND P2, PT, R8, -0x1, !P2 ;  /* 0xffffffff0800780c */ /* 0x000fe20005744270 */
[----:B------:R-:W-:Y:S01]  /*03c0*/  IMAD R8, R12, UR6, RZ ;  /* 0x000000060c087c24 */ /* 0x000fe2000f8e02ff */
[----:B------:R-:W-:Y:S01]  /*03d0*/  ISETP.GT.AND P0, PT, R6, -0x1, P0 ;  /* 0xffffffff0600780c */ /* 0x000fe20000704270 */
[C---:B-1----:R-:W-:Y:S01]  /*03e0*/  IMAD R5, R13.reuse, 0x3, RZ ;  /* 0x000000030d057824 */ /* 0x042fe200078e02ff */
[----:B------:R-:W-:Y:S01]  /*03f0*/  ISETP.GE.AND P1, PT, R13, UR4, PT ;  /* 0x000000040d007c0c */ /* 0x000fe2000bf26270 */
[----:B------:R-:W-:Y:S01]  /*0400*/  FADD R11, -R3, 1 ;  /* 0x3f800000030b7421 */ /* 0x000fe20000000100 */
[----:B------:R-:W-:Y:S01]  /*0410*/  SHF.R.S32.HI R15, RZ, 0x1f, R8 ;  /* 0x0000001fff0f7819 */ /* 0x000fe20000011408 */
[----:B------:R-:W-:Y:S01]  /*0420*/  FADD R14, -R10, 1 ;  /* 0x3f8000000a0e7421 */ /* 0x000fe20000000100 */
[----:B------:R-:W-:Y:S01]  /*0430*/  ISETP.GT.AND P1, PT, R13, -0x1, !P1 ;  /* 0xffffffff0d00780c */ /* 0x000fe20004f24270 */
[----:B------:R-:W0:Y:S01]  /*0440*/  LDCU.64 UR4, c[0x0][0x358] ;  /* 0x00006b00ff0477ac */ /* 0x000e220008000a00 */
[----:B------:R-:W-:-:S02]  /*0450*/  IADD3 R5, P3, PT, R5, R4, RZ ;  /* 0x0000000405057210 */ /* 0x000fc40007f7e0ff */
[----:B------:R-:W-:Y:S02]  /*0460*/  PLOP3.LUT P1, PT, P1, P2, PT, 0x80, 0x8 ;  /* 0x000000000008781c */ /* 0x000fe40000f25070 */
[----:B------:R-:W-:Y:S01]  /*0470*/  LEA.HI.X.SX32 R6, R4, RZ, 0x1, P3 ;  /* 0x000000ff04067211 */ /* 0x000fe200018f0eff */
[----:B------:R-:W-:Y:S10]  /*0480*/  BRA.U !UP0, `(.L_x_183) ;  /* 0x0000000108a07547 */ /* 0x000ff4000b800000 */
[----:B------:R-:W-:-:S09]  /*0490*/  UISETP.NE.AND UP0, UPT, UR7, 0x1, UPT ;  /* 0x000000010700788c */ /* 0x000fd2000bf05270 */
[----:B------:R-:W-:Y:S05]  /*04a0*/  BRA.U UP0, `(.L_x_184) ;  /* 0x0000000100487547 */ /* 0x000fea000b800000 */
[----:B------:R-:W1:Y:S01]  /*04b0*/  LDCU.64 UR6, c[0x0][0x380] ;  /* 0x00007000ff0677ac */ /* 0x000e620008000a00 */
[----:B------:R-:W-:Y:S02]  /*04c0*/  PRMT R7, RZ, 0x7610, R7 ;  /* 0x00007610ff077816 */ /* 0x000fe40000000007 */
[----:B-1----:R-:W-:-:S04]  /*04d0*/  IADD3 R4, P0, PT, R5, UR6, RZ ;  /* 0x0000000605047c10 */ /* 0x002fc8000ff1e0ff */
[----:B------:R-:W-:Y:S01]  /*04e0*/  IADD3.X R5, PT, PT, R6, UR7, RZ, P0, !PT ;  /* 0x0000000706057c10 */ /* 0x000fe200087fe4ff */
[----:B------:R-:W1:Y:S04]  /*04f0*/  LDCU.64 UR6, c[0x0][0x3a8] ;  /* 0x00007500ff0677ac */ /* 0x000e680008000a00 */
[----:B0-----:R-:W2:Y:S01]  /*0500*/  @P1 LDG.E.U8 R7, desc[UR4][R4.64] ;  /* 0x0000000404071981 */ /* 0x001ea2000c1e1100 */
[----:B-1----:R-:W-:-:S04]  /*0510*/  IADD3 R2, P0, PT, R2, UR6, RZ ;  /* 0x0000000602027c10 */ /* 0x002fc8000ff1e0ff */
[----:B------:R-:W-:-:S05]  /*0520*/  IADD3.X R3, PT, PT, R0, UR7, RZ, P0, !PT ;  /* 0x0000000700037c10 */ /* 0x000fca00087fe4ff */
[----:B--2---:R0:W-:Y:S01]  /*0530*/  STG.E.U8 desc[UR4][R2.64], R7 ;  /* 0x0000000702007986 */ /* 0x0041e2000c101104 */
[----:B------:R-:W-:Y:S05]  /*0540*/  @!P1 BRA `(.L_x_185) ;  /* 0x0000000000149947 */ /* 0x000fea0003800000 */
[----:B0-----:R-:W2:Y:S04]  /*0550*/  LDG.E.U8 R7, desc[UR4][R4.64+0x1] ;  /* 0x0000010404077981 */ /* 0x001ea8000c1e1100 */
[----:B--2---:R-:W-:Y:S04]  /*0560*/  STG.E.U8 desc[UR4][R2.64+0x1], R7 ;  /* 0x0000010702007986 */ /* 0x004fe8000c101104 */
[----:B------:R-:W2:Y:S04]  /*0570*/  LDG.E.U8 R9, desc[UR4][R4.64+0x2] ;  /* 0x0000020404097981 */ /* 0x000ea8000c1e1100 */
[----:B--2---:R-:W-:Y:S01]  /*0580*/  STG.E.U8 desc[UR4][R2.64+0x2], R9 ;  /* 0x0000020902007986 */ /* 0x004fe2000c101104 */
[----:B------:R-:W-:Y:S05]  /*0590*/  EXIT ;  /* 0x000000000000794d */ /* 0x000fea0003800000 */
.L_x_185:
[----:B------:R-:W-:Y:S04]  /*05a0*/  STG.E.U8 desc[UR4][R2.64+0x1], RZ ;  /* 0x000001ff02007986 */ /* 0x000fe8000c101104 */
[----:B------:R-:W-:Y:S01]  /*05b0*/  STG.E.U8 desc[UR4][R2.64+0x2], RZ ;  /* 0x000002ff02007986 */ /* 0x000fe2000c101104 */
[----:B------:R-:W-:Y:S05]  /*05c0*/  EXIT ;  /* 0x000000000000794d */ /* 0x000fea0003800000 */
.L_x_184:
[----:B------:R-:W1:Y:S01]  /*05d0*/  LDCU.64 UR6, c[0x0][0x380] ;  /* 0x00007000ff0677ac */ /* 0x000e620008000a00 */
[----:B------:R-:W-:Y:S02]  /*05e0*/  PRMT R7, RZ, 0x7610, R7 ;  /* 0x00007610ff077816 */ /* 0x000fe40000000007 */
[----:B-1----:R-:W-:-:S04]  /*05f0*/  IADD3 R4, P0, PT, R5, UR6, RZ ;  /* 0x0000000605047c10 */ /* 0x002fc8000ff1e0ff */
[----:B------:R-:W-:Y:S01]  /*0600*/  IADD3.X R5, PT, PT, R6, UR7, RZ, P0, !PT ;  /* 0x0000000706057c10 */ /* 0x000fe200087fe4ff */
[----:B------:R-:W1:Y:S04]  /*0610*/  LDCU.64 UR6, c[0x0][0x3a8] ;  /* 0x00007500ff0677ac */ /* 0x000e680008000a00 */
[----:B0-----:R-:W2:Y:S01]  /*0620*/  @P1 LDG.E.U8 R7, desc[UR4][R4.64] ;  /* 0x0000000404071981 */ /* 0x001ea2000c1e1100 */
[----:B------:R-:W-:Y:S01]  /*0630*/  BSSY.RECONVERGENT B0, `(.L_x_186) ;  /* 0x000000b000007945 */ /* 0x000fe20003800200 */
[----:B-1----:R-:W-:-:S04]  /*0640*/  IADD3 R2, P0, PT, R2, UR6, RZ ;  /* 0x0000000602027c10 */ /* 0x002fc8000ff1e0ff */
[----:B------:R-:W-:-:S05]  /*0650*/  IADD3.X R3, PT, PT, R0, UR7, RZ, P0, !PT ;  /* 0x0000000700037c10 */ /* 0x000fca00087fe4ff */
[----:B--2---:R0:W-:Y:S01]  /*0660*/  STG.E.U8 desc[UR4][R2.64], R7 ;  /* 0x0000000702007986 */ /* 0x0041e2000c101104 */
[----:B------:R-:W-:Y:S05]  /*0670*/  @!P1 BRA `(.L_x_187) ;  /* 0x0000000000109947 */ /* 0x000fea0003800000 */
[----:B0-----:R-:W2:Y:S04]  /*0680*/  LDG.E.U8 R7, desc[UR4][R4.64+0x1] ;  /* 0x0000010404077981 */ /* 0x001ea8000c1e1100 */
[----:B--2---:R2:W-:Y:S04]  /*0690*/  STG.E.U8 desc[UR4][R2.64+0x1], R7 ;  /* 0x0000010702007986 */ /* 0x0045e8000c101104 */
[----:B------:R2:W5:Y:S01]  /*06a0*/  LDG.E.U8 R9, desc[UR4][R4.64+0x2] ;  /* 0x0000020404097981 */ /* 0x000562000c1e1100 */
[----:B------:R-:W-:Y:S05]  /*06b0*/  BRA `(.L_x_188) ;  /* 0x0000000000087947 */ /* 0x000fea0003800000 */
.L_x_187:
[----:B------:R1:W-:Y:S01]  /*06c0*/  STG.E.U8 desc[UR4][R2.64+0x1], RZ ;  /* 0x000001ff02007986 */ /* 0x0003e2000c101104 */
[----:B------:R-:W-:-:S07]  /*06d0*/  PRMT R9, RZ, 0x7610, R9 ;  /* 0x00007610ff097816 */ /* 0x000fce0000000009 */
.L_x_188:
[----:B------:R-:W-:Y:S05]  /*06e0*/  BSYNC.RECONVERGENT B0 ;  /* 0x0000000000007941 */ /* 0x000fea0003800200 */
.L_x_186:
[----:B-----5:R-:W-:Y:S01]  /*06f0*/  STG.E.U8 desc[UR4][R2.64+0x2], R9 ;  /* 0x0000020902007986 */ /* 0x020fe2000c101104 */
[----:B------:R-:W-:Y:S05]  /*0700*/  EXIT ;  /* 0x000000000000794d */ /* 0x000fea0003800000 */
.L_x_183:
[----:B------:R-:W1:Y:S01]  /*0710*/  LDCU.64 UR8, c[0x0][0x380] ;  /* 0x00007000ff0877ac */ /* 0x000e620008000a00 */
[----:B------:R-:W-:Y:S02]  /*0720*/  VIADD R7, R9, 0x3 ;  /* 0x0000000309077836 */ /* 0x000fe40000000000 */
[C---:B------:R-:W-:Y:S01]  /*0730*/  VIADD R12, R8.reuse, UR6 ;  /* 0x00000006080c7c36 */ /* 0x040fe20008000000 */
[----:B------:R-:W2:Y:S04]  /*0740*/  LDCU.64 UR6, c[0x0][0x3a8] ;  /* 0x00007500ff0677ac */ /* 0x000ea80008000a00 */
[----:B------:R-:W-:Y:S02]  /*0750*/  SHF.R.S32.HI R13, RZ, 0x1f, R12 ;  /* 0x0000001fff0d7819 */ /* 0x000fe4000001140c */
[----:B-1----:R-:W-:-:S02]  /*0760*/  IADD3 R4, P5, P6, R8, UR8, R7 ;  /* 0x0000000808047c10 */ /* 0x002fc4000febe007 */
[C---:B------:R-:W-:Y:S02]  /*0770*/  IADD3 R6, P3, P4, R12.reuse, UR8, R7 ;  /* 0x000000080c067c10 */ /* 0x040fe4000fc7e007 */
[----:B------:R-:W-:Y:S02]  /*0780*/  IADD3.X R5, PT, PT, R15, UR9, RZ, P5, P6 ;  /* 0x000000090f057c10 */ /* 0x000fe4000afec4ff */
[--C-:B------:R-:W-:Y:S02]  /*0790*/  IADD3 R12, P5, P6, R12, UR8, R9.reuse ;  /* 0x000000080c0c7c10 */ /* 0x100fe4000febe009 */
[C---:B------:R-:W-:Y:S01]  /*07a0*/  IADD3.X R7, PT, PT, R13.reuse, UR9, RZ, P3, P4 ;  /* 0x000000090d077c10 */ /* 0x040fe20009fe84ff */
[----:B0-----:R-:W3:Y:S01]  /*07b0*/  @P0 LDG.E.U8 R16, desc[UR4][R4.64] ;  /* 0x0000000404100981 */ /* 0x001ee2000c1e1100 */
[----:B------:R-:W-:Y:S02]  /*07c0*/  IADD3 R8, P1, P2, R8, UR8, R9 ;  /* 0x0000000808087c10 */ /* 0x000fe4000fa3e009 */
[----:B------:R-:W-:Y:S01]  /*07d0*/  IADD3.X R13, PT, PT, R13, UR9, RZ, P5, P6 ;  /* 0x000000090d0d7c10 */ /* 0x000fe2000afec4ff */
[----:B------:R-:W4:Y:S01]  /*07e0*/  @P0 LDG.E.U8 R18, desc[UR4][R6.64] ;  /* 0x0000000406120981 */ /* 0x000f22000c1e1100 */
[----:B------:R-:W-:-:S03]  /*07f0*/  IADD3.X R9, PT, PT, R15, UR9, RZ, P1, P2 ;  /* 0x000000090f097c10 */ /* 0x000fc60008fe44ff */
[----:B------:R-:W5:Y:S04]  /*0800*/  @P0 LDG.E.U8 R17, desc[UR4][R12.64] ;  /* 0x000000040c110981 */ /* 0x000f68000c1e1100 */
[----:B------:R-:W2:Y:S01]  /*0810*/  @P0 LDG.E.U8 R15, desc[UR4][R8.64] ;  /* 0x00000004080f0981 */ /* 0x000ea2000c1e1100 */
[----:B----4-:R-:W-:Y:S02]  /*0820*/  @P0 I2FP.F32.U32 R22, R18 ;  /* 0x0000001200160245 */ /* 0x010fe40000201000 */
[----:B---3--:R-:W-:Y:S02]  /*0830*/  @P0 I2FP.F32.U32 R18, R16 ;  /* 0x0000001000120245 */ /* 0x008fe40000201000 */
[----:B-----5:R-:W-:Y:S01]  /*0840*/  @P0 I2FP.F32.U32 R20, R17 ;  /* 0x0000001100140245 */ /* 0x020fe20000201000 */
[C---:B------:R-:W-:Y:S01]  /*0850*/  @P0 FMUL R22, R3.reuse, R22 ;  /* 0x0000001603160220 */ /* 0x040fe20000400000 */
[----:B--2---:R-:W-:Y:S01]  /*0860*/  @P0 I2FP.F32.U32 R16, R15 ;  /* 0x0000000f00100245 */ /* 0x004fe20000201000 */
[----:B------:R-:W-:-:S02]  /*0870*/  @P0 FMUL R15, R3, R18 ;  /* 0x00000012030f0220 */ /* 0x000fc40000400000 */
[C---:B------:R-:W-:Y:S02]  /*0880*/  @P0 FFMA R19, R11.reuse, R20, R22 ;  /* 0x000000140b130223 */ /* 0x040fe40000000016 */
[--C-:B------:R-:W-:Y:S02]  /*0890*/  @P0 FFMA R17, R11, R16, R15.reuse ;  /* 0x000000100b110223 */ /* 0x100fe4000000000f */
[----:B------:R-:W-:Y:S01]  /*08a0*/  @P0 FMUL R19, R10, R19 ;  /* 0x000000130a130220 */ /* 0x000fe20000400000 */
[----:B------:R-:W-:-:S03]  /*08b0*/  PRMT R15, RZ, 0x7610, R15 ;  /* 0x00007610ff0f7816 */ /* 0x000fc6000000000f */
[----:B------:R-:W-:-:S04]  /*08c0*/  @P0 FFMA R19, R14, R17, R19 ;  /* 0x000000110e130223 */ /* 0x000fc80000000013 */
[----:B------:R-:W0:Y:S01]  /*08d0*/  @P0 F2I.U32.TRUNC.NTZ R15, R19 ;  /* 0x00000013000f0305 */ /* 0x000e22000020f000 */
[----:B------:R-:W-:-:S04]  /*08e0*/  IADD3 R16, P1, PT, R2, UR6, RZ ;  /* 0x0000000602107c10 */ /* 0x000fc8000ff3e0ff */
[----:B------:R-:W-:-:S05]  /*08f0*/  IADD3.X R17, PT, PT, R0, UR7, RZ, P1, !PT ;  /* 0x0000000700117c10 */ /* 0x000fca0008ffe4ff */
[----:B0-----:R0:W-:Y:S01]  /*0900*/  STG.E.U8 desc[UR4][R16.64], R15 ;  /* 0x0000000f10007986 */ /* 0x0011e2000c101104 */
[----:B------:R-:W-:Y:S05]  /*0910*/  @!P0 BRA `(.L_x_189) ;  /* 0x0000000000848947 */ /* 0x000fea0003800000 */
[----:B------:R-:W2:Y:S04]  /*0920*/  LDG.E.U8 R18, desc[UR4][R6.64+0x1] ;  /* 0x0000010406127981 */ /* 0x000ea8000c1e1100 */
[----:B------:R-:W3:Y:S04]  /*0930*/  LDG.E.U8 R2, desc[UR4][R4.64+0x1] ;  /* 0x0000010404027981 */ /* 0x000ee8000c1e1100 */
[----:B0-----:R-:W4:Y:S04]  /*0940*/  LDG.E.U8 R15, desc[UR4][R12.64+0x1] ;  /* 0x000001040c0f7981 */ /* 0x001f28000c1e1100 */
[----:B------:R-:W5:Y:S01]  /*0950*/  LDG.E.U8 R0, desc[UR4][R8.64+0x1] ;  /* 0x0000010408007981 */ /* 0x000f62000c1e1100 */
[----:B--2---:R-:W-:-:S02]  /*0960*/  I2FP.F32.U32 R20, R18 ;  /* 0x0000001200147245 */ /* 0x004fc40000201000 */
[----:B---3--:R-:W-:-:S03]  /*0970*/  I2FP.F32.U32 R2, R2 ;  /* 0x0000000200027245 */ /* 0x008fc60000201000 */
[C---:B------:R-:W-:Y:S01]  /*0980*/  FMUL R20, R3.reuse, R20 ;  /* 0x0000001403147220 */ /* 0x040fe20000400000 */
[----:B----4-:R-:W-:Y:S01]  /*0990*/  I2FP.F32.U32 R18, R15 ;  /* 0x0000000f00127245 */ /* 0x010fe20000201000 */
[----:B------:R-:W-:Y:S01]  /*09a0*/  FMUL R15, R3, R2 ;  /* 0x00000002030f7220 */ /* 0x000fe20000400000 */
[----:B-----5:R-:W-:-:S03]  /*09b0*/  I2FP.F32.U32 R0, R0 ;  /* 0x0000000000007245 */ /* 0x020fc60000201000 */
[C---:B------:R-:W-:Y:S02]  /*09c0*/  FFMA R19, R11.reuse, R18, R20 ;  /* 0x000000120b137223 */ /* 0x040fe40000000014 */
[----:B------:R-:W-:Y:S02]  /*09d0*/  FFMA R15, R11, R0, R15 ;  /* 0x000000000b0f7223 */ /* 0x000fe4000000000f */
[----:B------:R-:W-:-:S04]  /*09e0*/  FMUL R19, R10, R19 ;  /* 0x000000130a137220 */ /* 0x000fc80000400000 */
[----:B------:R-:W-:-:S06]  /*09f0*/  FFMA R15, R14, R15, R19 ;  /* 0x0000000f0e0f7223 */ /* 0x000fcc0000000013 */
[----:B------:R-:W0:Y:S02]  /*0a00*/  F2I.U32.TRUNC.NTZ R15, R15 ;  /* 0x0000000f000f7305 */ /* 0x000e24000020f000 */
[----:B0-----:R0:W-:Y:S04]  /*0a10*/  STG.E.U8 desc[UR4][R16.64+0x1], R15 ;  /* 0x0000010f10007986 */ /* 0x0011e8000c101104 */
[----:B------:R-:W2:Y:S04]  /*0a20*/  LDG.E.U8 R6, desc[UR4][R6.64+0x2] ;  /* 0x0000020406067981 */ /* 0x000ea8000c1e1100 */
[----:B------:R-:W3:Y:S04]  /*0a30*/  LDG.E.U8 R4, desc[UR4][R4.64+0x2] ;  /* 0x0000020404047981 */ /* 0x000ee8000c1e1100 */
[----:B------:R-:W4:Y:S04]  /*0a40*/  LDG.E.U8 R12, desc[UR4][R12.64+0x2] ;  /* 0x000002040c0c7981 */ /* 0x000f28000c1e1100 */
[----:B------:R-:W5:Y:S01]  /*0a50*/  LDG.E.U8 R8, desc[UR4][R8.64+0x2] ;  /* 0x0000020408087981 */ /* 0x000f62000c1e1100 */
[----:B--2---:R-:W-:-:S02]  /*0a60*/  I2FP.F32.U32 R0, R6 ;  /* 0x0000000600007245 */ /* 0x004fc40000201000 */
[----:B---3--:R-:W-:-:S03]  /*0a70*/  I2FP.F32.U32 R2, R4 ;  /* 0x0000000400027245 */ /* 0x008fc60000201000 */
[C---:B------:R-:W-:Y:S01]  /*0a80*/  FMUL R20, R3.reuse, R0 ;  /* 0x0000000003147220 */ /* 0x040fe20000400000 */
[----:B----4-:R-:W-:Y:S01]  /*0a90*/  I2FP.F32.U32 R18, R12 ;  /* 0x0000000c00127245 */ /* 0x010fe20000201000 */
[----:B------:R-:W-:Y:S01]  /*0aa0*/  FMUL R3, R3, R2 ;  /* 0x0000000203037220 */ /* 0x000fe20000400000 */
[----:B-----5:R-:W-:-:S03]  /*0ab0*/  I2FP.F32.U32 R0, R8 ;  /* 0x0000000800007245 */ /* 0x020fc60000201000 */
[C---:B0-----:R-:W-:Y:S02]  /*0ac0*/  FFMA R15, R11.reuse, R18, R20 ;  /* 0x000000120b0f7223 */ /* 0x041fe40000000014 */
[----:B------:R-:W-:Y:S02]  /*0ad0*/  FFMA R3, R11, R0, R3 ;  /* 0x000000000b037223 */ /* 0x000fe40000000003 */
[----:B------:R-:W-:-:S04]  /*0ae0*/  FMUL R15, R10, R15 ;  /* 0x0000000f0a0f7220 */ /* 0x000fc80000400000 */
[----:B------:R-:W-:-:S06]  /*0af0*/  FFMA R3, R14, R3, R15 ;  /* 0x000000030e037223 */ /* 0x000fcc000000000f */
[----:B------:R-:W0:Y:S02]  /*0b00*/  F2I.U32.TRUNC.NTZ R3, R3 ;  /* 0x0000000300037305 */ /* 0x000e24000020f000 */
[----:B0-----:R-:W-:Y:S01]  /*0b10*/  STG.E.U8 desc[UR4][R16.64+0x2], R3 ;  /* 0x0000020310007986 */ /* 0x001fe2000c101104 */
[----:B------:R-:W-:Y:S05]  /*0b20*/  EXIT ;  /* 0x000000000000794d */ /* 0x000fea0003800000 */
.L_x_189:
[----:B------:R-:W-:Y:S04]  /*0b30*/  STG.E.U8 desc[UR4][R16.64+0x1], RZ ;  /* 0x000001ff10007986 */ /* 0x000fe8000c101104 */
[----:B------:R-:W-:Y:S01]  /*0b40*/  STG.E.U8 desc[UR4][R16.64+0x2], RZ ;  /* 0x000002ff10007986 */ /* 0x000fe2000c101104 */
[----:B------:R-:W-:Y:S05]  /*0b50*/  EXIT ;  /* 0x000000000000794d */ /* 0x000fea0003800000 */
.L_x_190:
        /* <DEDUP_REMOVED lines=10> */
.L_x_215:


//--------------------- .text._Z28nppiWarpAffine_8u_C1R_kernelPKh8NppiSizei8NppiRectPhiS2_ddddddi --------------------------
	.section	.text._Z28nppiWarpAffine_8u_C1R_kernelPKh8NppiSizei8NppiRectPhiS2_ddddddi,"ax",@progbits
	.align	128
        .global         _Z28nppiWarpAffine_8u_C1R_kernelPKh8NppiSizei8NppiRectPhiS2_ddddddi
        .type           _Z28nppiWarpAffine_8u_C1R_kernelPKh8NppiSizei8NppiRectPhiS2_ddddddi,@function
        .size           _Z28nppiWarpAffine_8u_C1R_kernelPKh8NppiSizei8NppiRectPhiS2_ddddddi,(.L_x_216 - _Z28nppiWarpAffine_8u_C1R_kernelPKh8NppiSizei8NppiRectPhiS2_ddddddi)
        .other          _Z28nppiWarpAffine_8u_C1R_kernelPKh8NppiSizei8NppiRectPhiS2_ddddddi,@"STO_CUDA_ENTRY STV_DEFAULT"
_Z28nppiWarpAffine_8u_C1R_kernelPKh8NppiSizei8NppiRectPhiS2_ddddddi:
.text._Z28nppiWarpAffine_8u_C1R_kernelPKh8NppiSizei8NppiRectPhiS2_ddddddi:
        /* <DEDUP_REMOVED lines=60> */
.L_x_195:
[----:B------:R-:W-:Y:S05]  /*03c0*/  BSYNC.RECONVERGENT B0 ;  /* 0x0000000000007941 */ /* 0x000fea0003800200 */
.L_x_194:
[----:B------:R-:W-:Y:S05]  /*03d0*/  BRA `(.L_x_193) ;  /* 0x00000008005c7947 */ /* 0x000fea0003800000 */
.L_x_192:
        /* <DEDUP_REMOVED lines=32> */
.L_x_197:
        /* <DEDUP_REMOVED lines=42> */
.L_x_198:
[----:B------:R-:W-:Y:S05]  /*0880*/  BSYNC.RECONVERGENT B0 ;  /* 0x0000000000007941 */ /* 0x000fea0003800200 */
.L_x_196:
[----:B------:R-:W-:Y:S05]  /*0890*/  BRA `(.L_x_193) ;  /* 0x00000004002c7947 */ /* 0x000fea0003800000 */
.L_x_191:
        /* <DEDUP_REMOVED lines=32> */
.L_x_199:
        /* <DEDUP_REMOVED lines=42> */
.L_x_200:
[----:B------:R-:W-:Y:S05]  /*0d40*/  BSYNC.RECONVERGENT B0 ;  /* 0x0000000000007941 */ /* 0x000fea0003800200 */
.L_x_193:
        /* <DEDUP_REMOVED lines=9> */
.L_x_201:
        /* <DEDUP_REMOVED lines=10> */
.L_x_216:


//--------------------- .nv.shared.reserved.0     --------------------------
	.section	.nv.shared.reserved.0,"aw",@nobits
	.weak		__nv_reservedSMEM_offset_0_alias
	.size		__nv_reservedSMEM_offset_0_alias, 0, 64
	.other		__nv_reservedSMEM_offset_0_alias,@"STO_CUDA_RESERVED_SHARED STV_DEFAULT"
__nv_reservedSMEM_offset_0_alias:
	.zero		0
	.zero		64


//--------------------- .nv.constant0._Z33nppiWarpAffineBack_32s_C4R_kernelPKi8NppiSizei8NppiRectPiiS2_ddddddi --------------------------
	.section	.nv.constant0._Z33nppiWarpAffineBack_32s_C4R_kernelPKi8NppiSizei8NppiRectPiiS2_ddddddi,"a",@progbits
	.sectionflags	@""
	.align	4
.nv.constant0._Z33nppiWarpAffineBack_32s_C4R_kernelPKi8NppiSizei8NppiRectPiiS2_ddddddi:
	.zero		1020


//--------------------- .nv.constant0._Z33nppiWarpAffineBack_32s_C3R_kernelPKi8NppiSizei8NppiRectPiiS2_ddddddi --------------------------
	.section	.nv.constant0._Z33nppiWarpAffineBack_32s_C3R_kernelPKi8NppiSizei8NppiRectPiiS2_ddddddi,"a",@progbits
	.sectionflags	@""
	.align	4
.nv.constant0._Z33nppiWarpAffineBack_32s_C3R_kernelPKi8NppiSizei8NppiRectPiiS2_ddddddi:
	.zero		1020


//--------------------- .nv.constant0._Z33nppiWarpAffineBack_32s_C1R_kernelPKi8NppiSizei8NppiRectPiiS2_ddddddi --------------------------
	.section	.nv.constant0._Z33nppiWarpAffineBack_32s_C1R_kernelPKi8NppiSizei8NppiRectPiiS2_ddddddi,"a",@progbits
	.sectionflags	@""
	.align	4
.nv.constant0._Z33nppiWarpAffineBack_32s_C1R_kernelPKi8NppiSizei8NppiRectPiiS2_ddddddi:
	.zero		1020


//--------------------- .nv.constant0._Z33nppiWarpAffineBack_32f_C4R_kernelPKf8NppiSizei8NppiRectPfiS2_ddddddi --------------------------
	.section	.nv.constant0._Z33nppiWarpAffineBack_32f_C4R_kernelPKf8NppiSizei8NppiRectPfiS2_ddddddi,"a",@progbits
	.sectionflags	@""
	.align	4
.nv.constant0._Z33nppiWarpAffineBack_32f_C4R_kernelPKf8NppiSizei8NppiRectPfiS2_ddddddi:
	.zero		1020


//--------------------- .nv.constant0._Z33nppiWarpAffineBack_32f_C3R_kernelPKf8NppiSizei8NppiRectPfiS2_ddddddi --------------------------
	.section	.nv.constant0._Z33nppiWarpAffineBack_32f_C3R_kernelPKf8NppiSizei8NppiRectPfiS2_ddddddi,"a",@progbits
	.sectionflags	@""
	.align	4
.nv.constant0._Z33nppiWarpAffineBack_32f_C3R_kernelPKf8NppiSizei8NppiRectPfiS2_ddddddi:
	.zero		1020


//--------------------- .nv.constant0._Z33nppiWarpAffineBack_32f_C1R_kernelPKf8NppiSizei8NppiRectPfiS2_ddddddi --------------------------
	.section	.nv.constant0._Z33nppiWarpAffineBack_32f_C1R_kernelPKf8NppiSizei8NppiRectPfiS2_ddddddi,"a",@progbits
	.sectionflags	@""
	.align	4
.nv.constant0._Z33nppiWarpAffineBack_32f_C1R_kernelPKf8NppiSizei8NppiRectPfiS2_ddddddi:
	.zero		1020


//--------------------- .nv.constant0._Z33nppiWarpAffineBack_16u_C4R_kernelPKt8NppiSizei8NppiRectPtiS2_ddddddi --------------------------
	.section	.nv.constant0._Z33nppiWarpAffineBack_16u_C4R_kernelPKt8NppiSizei8NppiRectPtiS2_ddddddi,"a",@progbits
	.sectionflags	@""
	.align	4
.nv.constant0._Z33nppiWarpAffineBack_16u_C4R_kernelPKt8NppiSizei8NppiRectPtiS2_ddddddi:
	.zero		1020


//--------------------- .nv.constant0._Z33nppiWarpAffineBack_16u_C3R_kernelPKt8NppiSizei8NppiRectPtiS2_ddddddi --------------------------
	.section	.nv.constant0._Z33nppiWarpAffineBack_16u_C3R_kernelPKt8NppiSizei8NppiRectPtiS2_ddddddi,"a",@progbits
	.sectionflags	@""
	.align	4
.nv.constant0._Z33nppiWarpAffineBack_16u_C3R_kernelPKt8NppiSizei8NppiRectPtiS2_ddddddi:
	.zero		1020


//--------------------- .nv.constant0._Z33nppiWarpAffineBack_16u_C1R_kernelPKt8NppiSizei8NppiRectPtiS2_ddddddi --------------------------
	.section	.nv.constant0._Z33nppiWarpAffineBack_16u_C1R_kernelPKt8NppiSizei8NppiRectPtiS2_ddddddi,"a",@progbits
	.sectionflags	@""
	.align	4
.nv.constant0._Z33nppiWarpAffineBack_16u_C1R_kernelPKt8NppiSizei8NppiRectPtiS2_ddddddi:
	.zero		1020


//--------------------- .nv.constant0._Z32nppiWarpAffineBack_8u_C4R_kernelPKh8NppiSizei8NppiRectPhiS2_ddddddi --------------------------
	.section	.nv.constant0._Z32nppiWarpAffineBack_8u_C4R_kernelPKh8NppiSizei8NppiRectPhiS2_ddddddi,"a",@progbits
	.sectionflags	@""
	.align	4
.nv.constant0._Z32nppiWarpAffineBack_8u_C4R_kernelPKh8NppiSizei8NppiRectPhiS2_ddddddi:
	.zero		1020


//--------------------- .nv.constant0._Z32nppiWarpAffineBack_8u_C3R_kernelPKh8NppiSizei8NppiRectPhiS2_ddddddi --------------------------
	.section	.nv.constant0._Z32nppiWarpAffineBack_8u_C3R_kernelPKh8NppiSizei8NppiRectPhiS2_ddddddi,"a",@progbits
	.sectionflags	@""
	.align	4
.nv.constant0._Z32nppiWarpAffineBack_8u_C3R_kernelPKh8NppiSizei8NppiRectPhiS2_ddddddi:
	.zero		1020


//--------------------- .nv.constant0._Z32nppiWarpAffineBack_8u_C1R_kernelPKh8NppiSizei8NppiRectPhiS2_ddddddi --------------------------
	.section	.nv.constant0._Z32nppiWarpAffineBack_8u_C1R_kernelPKh8NppiSizei8NppiRectPhiS2_ddddddi,"a",@progbits
	.sectionflags	@""
	.align	4
.nv.constant0._Z32nppiWarpAffineBack_8u_C1R_kernelPKh8NppiSizei8NppiRectPhiS2_ddddddi:
	.zero		1020


//--------------------- .nv.constant0._Z29nppiWarpAffine_32f_C1R_kernelPKf8NppiSizei8NppiRectPfiS2_ddddddi --------------------------
	.section	.nv.constant0._Z29nppiWarpAffine_32f_C1R_kernelPKf8NppiSizei8NppiRectPfiS2_ddddddi,"a",@progbits
	.sectionflags	@""
	.align	4
.nv.constant0._Z29nppiWarpAffine_32f_C1R_kernelPKf8NppiSizei8NppiRectPfiS2_ddddddi:
	.zero		1020


//--------------------- .nv.constant0._Z28nppiWarpAffine_8u_C3R_kernelPKh8NppiSizei8NppiRectPhiS2_ddddddi --------------------------
	.section	.nv.constant0._Z28nppiWarpAffine_8u_C3R_kernelPKh8NppiSizei8NppiRectPhiS2_ddddddi,"a",@progbits
	.sectionflags	@""
	.align	4
.nv.constant0._Z28nppiWarpAffine_8u_C3R_kernelPKh8NppiSizei8NppiRectPhiS2_ddddddi:
	.zero		1020


//--------------------- .nv.constant0._Z28nppiWarpAffine_8u_C1R_kernelPKh8NppiSizei8NppiRectPhiS2_ddddddi --------------------------
	.section	.nv.constant0._Z28nppiWarpAffine_8u_C1R_kernelPKh8NppiSizei8NppiRectPhiS2_ddddddi,"a",@progbits
	.sectionflags	@""
	.align	4
.nv.constant0._Z28nppiWarpAffine_8u_C1R_kernelPKh8NppiSizei8NppiRectPhiS2_ddddddi:
	.zero		1020


//--------------------- SYMBOLS --------------------------

	.type		.nv.reservedSmem.offset0,@object
	.size		.nv.reservedSmem.offset0,0x4
